//
// Generated by NVIDIA NVVM Compiler
//
// Compiler Build ID: CL-36424714
// Cuda compilation tools, release 13.0, V13.0.88
// Based on NVVM 20.0.0
//

.version 9.0
.target sm_100
.address_size 64

	// .globl	_Z9RF_kernelPfiiiiS_

.visible .entry _Z9RF_kernelPfiiiiS_(
	.param .u64 .ptr .align 1 _Z9RF_kernelPfiiiiS__param_0,
	.param .u32 _Z9RF_kernelPfiiiiS__param_1,
	.param .u32 _Z9RF_kernelPfiiiiS__param_2,
	.param .u32 _Z9RF_kernelPfiiiiS__param_3,
	.param .u32 _Z9RF_kernelPfiiiiS__param_4,
	.param .u64 .ptr .align 1 _Z9RF_kernelPfiiiiS__param_5
)
{
	.reg .pred 	%p<3071>;
	.reg .b32 	%r<2569>;
	.reg .b32 	%f<2568>;
	.reg .b64 	%rd<9>;

	ld.param.u64 	%rd3, [_Z9RF_kernelPfiiiiS__param_0];
	ld.param.u32 	%r5, [_Z9RF_kernelPfiiiiS__param_1];
	ld.param.u32 	%r2, [_Z9RF_kernelPfiiiiS__param_2];
	ld.param.u32 	%r3, [_Z9RF_kernelPfiiiiS__param_3];
	ld.param.u32 	%r4, [_Z9RF_kernelPfiiiiS__param_4];
	ld.param.u64 	%rd4, [_Z9RF_kernelPfiiiiS__param_5];
	mov.u32 	%r6, %ctaid.x;
	mov.u32 	%r7, %ntid.x;
	mov.u32 	%r8, %tid.x;
	mad.lo.s32 	%r1, %r6, %r7, %r8;
	setp.ge.s32 	%p1, %r1, %r5;
	@%p1 bra 	$L__BB0_4094;
	cvta.to.global.u64 	%rd5, %rd3;
	mul.wide.s32 	%rd6, %r1, 4;
	add.s64 	%rd1, %rd5, %rd6;
	ld.global.f32 	%f1, [%rd1];
	add.s32 	%r9, %r2, 511;
	cvt.rn.f32.s32 	%f2, %r9;
	setp.leu.f32 	%p2, %f1, %f2;
	@%p2 bra 	$L__BB0_513;
	add.s32 	%r265, %r2, 767;
	cvt.rn.f32.s32 	%f3, %r265;
	setp.leu.f32 	%p514, %f1, %f3;
	@%p514 bra 	$L__BB0_258;
	add.s32 	%r393, %r2, 895;
	cvt.rn.f32.s32 	%f4, %r393;
	setp.leu.f32 	%p770, %f1, %f4;
	@%p770 bra 	$L__BB0_131;
	add.s32 	%r457, %r2, 959;
	cvt.rn.f32.s32 	%f5, %r457;
	setp.leu.f32 	%p898, %f1, %f5;
	@%p898 bra 	$L__BB0_68;
	add.s32 	%r489, %r2, 991;
	cvt.rn.f32.s32 	%f6, %r489;
	setp.leu.f32 	%p962, %f1, %f6;
	@%p962 bra 	$L__BB0_37;
	add.s32 	%r505, %r2, 1007;
	cvt.rn.f32.s32 	%f7, %r505;
	setp.leu.f32 	%p994, %f1, %f7;
	@%p994 bra 	$L__BB0_22;
	add.s32 	%r513, %r2, 1015;
	cvt.rn.f32.s32 	%f8, %r513;
	setp.leu.f32 	%p1010, %f1, %f8;
	@%p1010 bra 	$L__BB0_15;
	add.s32 	%r517, %r2, 1019;
	cvt.rn.f32.s32 	%f9, %r517;
	setp.leu.f32 	%p1018, %f1, %f9;
	@%p1018 bra 	$L__BB0_12;
	add.s32 	%r519, %r2, 1021;
	cvt.rn.f32.s32 	%f10, %r519;
	setp.leu.f32 	%p1022, %f1, %f10;
	@%p1022 bra 	$L__BB0_11;
	add.s32 	%r520, %r2, 1023;
	cvt.rn.f32.s32 	%f2563, %r520;
	setp.eq.f32 	%p1024, %f1, %f2563;
	selp.f32 	%f2566, 0f447FC000, 0f447F8000, %p1024;
	bra.uni 	$L__BB0_1024;
$L__BB0_11:
	setp.eq.f32 	%p1023, %f1, %f10;
	selp.f32 	%f2566, 0f447F4000, 0f447F0000, %p1023;
	bra.uni 	$L__BB0_1024;
$L__BB0_12:
	add.s32 	%r518, %r2, 1017;
	cvt.rn.f32.s32 	%f13, %r518;
	setp.leu.f32 	%p1019, %f1, %f13;
	@%p1019 bra 	$L__BB0_14;
	setp.eq.f32 	%p1021, %f1, %f9;
	selp.f32 	%f2566, 0f447EC000, 0f447E8000, %p1021;
	bra.uni 	$L__BB0_1024;
$L__BB0_14:
	setp.eq.f32 	%p1020, %f1, %f13;
	selp.f32 	%f2566, 0f447E4000, 0f447E0000, %p1020;
	bra.uni 	$L__BB0_1024;
$L__BB0_15:
	add.s32 	%r514, %r2, 1011;
	cvt.rn.f32.s32 	%f16, %r514;
	setp.leu.f32 	%p1011, %f1, %f16;
	@%p1011 bra 	$L__BB0_19;
	add.s32 	%r516, %r2, 1013;
	cvt.rn.f32.s32 	%f17, %r516;
	setp.leu.f32 	%p1015, %f1, %f17;
	@%p1015 bra 	$L__BB0_18;
	setp.eq.f32 	%p1017, %f1, %f8;
	selp.f32 	%f2566, 0f447DC000, 0f447D8000, %p1017;
	bra.uni 	$L__BB0_1024;
$L__BB0_18:
	setp.eq.f32 	%p1016, %f1, %f17;
	selp.f32 	%f2566, 0f447D4000, 0f447D0000, %p1016;
	bra.uni 	$L__BB0_1024;
$L__BB0_19:
	add.s32 	%r515, %r2, 1009;
	cvt.rn.f32.s32 	%f20, %r515;
	setp.leu.f32 	%p1012, %f1, %f20;
	@%p1012 bra 	$L__BB0_21;
	setp.eq.f32 	%p1014, %f1, %f16;
	selp.f32 	%f2566, 0f447CC000, 0f447C8000, %p1014;
	bra.uni 	$L__BB0_1024;
$L__BB0_21:
	setp.eq.f32 	%p1013, %f1, %f20;
	selp.f32 	%f2566, 0f447C4000, 0f447C0000, %p1013;
	bra.uni 	$L__BB0_1024;
$L__BB0_22:
	add.s32 	%r506, %r2, 999;
	cvt.rn.f32.s32 	%f23, %r506;
	setp.leu.f32 	%p995, %f1, %f23;
	@%p995 bra 	$L__BB0_30;
	add.s32 	%r510, %r2, 1003;
	cvt.rn.f32.s32 	%f24, %r510;
	setp.leu.f32 	%p1003, %f1, %f24;
	@%p1003 bra 	$L__BB0_27;
	add.s32 	%r512, %r2, 1005;
	cvt.rn.f32.s32 	%f25, %r512;
	setp.leu.f32 	%p1007, %f1, %f25;
	@%p1007 bra 	$L__BB0_26;
	setp.eq.f32 	%p1009, %f1, %f7;
	selp.f32 	%f2566, 0f447BC000, 0f447B8000, %p1009;
	bra.uni 	$L__BB0_1024;
$L__BB0_26:
	setp.eq.f32 	%p1008, %f1, %f25;
	selp.f32 	%f2566, 0f447B4000, 0f447B0000, %p1008;
	bra.uni 	$L__BB0_1024;
$L__BB0_27:
	add.s32 	%r511, %r2, 1001;
	cvt.rn.f32.s32 	%f28, %r511;
	setp.leu.f32 	%p1004, %f1, %f28;
	@%p1004 bra 	$L__BB0_29;
	setp.eq.f32 	%p1006, %f1, %f24;
	selp.f32 	%f2566, 0f447AC000, 0f447A8000, %p1006;
	bra.uni 	$L__BB0_1024;
$L__BB0_29:
	setp.eq.f32 	%p1005, %f1, %f28;
	selp.f32 	%f2566, 0f447A4000, 0f447A0000, %p1005;
	bra.uni 	$L__BB0_1024;
$L__BB0_30:
	add.s32 	%r507, %r2, 995;
	cvt.rn.f32.s32 	%f31, %r507;
	setp.leu.f32 	%p996, %f1, %f31;
	@%p996 bra 	$L__BB0_34;
	add.s32 	%r509, %r2, 997;
	cvt.rn.f32.s32 	%f32, %r509;
	setp.leu.f32 	%p1000, %f1, %f32;
	@%p1000 bra 	$L__BB0_33;
	setp.eq.f32 	%p1002, %f1, %f23;
	selp.f32 	%f2566, 0f4479C000, 0f44798000, %p1002;
	bra.uni 	$L__BB0_1024;
$L__BB0_33:
	setp.eq.f32 	%p1001, %f1, %f32;
	selp.f32 	%f2566, 0f44794000, 0f44790000, %p1001;
	bra.uni 	$L__BB0_1024;
$L__BB0_34:
	add.s32 	%r508, %r2, 993;
	cvt.rn.f32.s32 	%f35, %r508;
	setp.leu.f32 	%p997, %f1, %f35;
	@%p997 bra 	$L__BB0_36;
	setp.eq.f32 	%p999, %f1, %f31;
	selp.f32 	%f2566, 0f4478C000, 0f44788000, %p999;
	bra.uni 	$L__BB0_1024;
$L__BB0_36:
	setp.eq.f32 	%p998, %f1, %f35;
	selp.f32 	%f2566, 0f44784000, 0f44780000, %p998;
	bra.uni 	$L__BB0_1024;
$L__BB0_37:
	add.s32 	%r490, %r2, 975;
	cvt.rn.f32.s32 	%f38, %r490;
	setp.leu.f32 	%p963, %f1, %f38;
	@%p963 bra 	$L__BB0_53;
	add.s32 	%r498, %r2, 983;
	cvt.rn.f32.s32 	%f39, %r498;
	setp.leu.f32 	%p979, %f1, %f39;
	@%p979 bra 	$L__BB0_46;
	add.s32 	%r502, %r2, 987;
	cvt.rn.f32.s32 	%f40, %r502;
	setp.leu.f32 	%p987, %f1, %f40;
	@%p987 bra 	$L__BB0_43;
	add.s32 	%r504, %r2, 989;
	cvt.rn.f32.s32 	%f41, %r504;
	setp.leu.f32 	%p991, %f1, %f41;
	@%p991 bra 	$L__BB0_42;
	setp.eq.f32 	%p993, %f1, %f6;
	selp.f32 	%f2566, 0f4477C000, 0f44778000, %p993;
	bra.uni 	$L__BB0_1024;
$L__BB0_42:
	setp.eq.f32 	%p992, %f1, %f41;
	selp.f32 	%f2566, 0f44774000, 0f44770000, %p992;
	bra.uni 	$L__BB0_1024;
$L__BB0_43:
	add.s32 	%r503, %r2, 985;
	cvt.rn.f32.s32 	%f44, %r503;
	setp.leu.f32 	%p988, %f1, %f44;
	@%p988 bra 	$L__BB0_45;
	setp.eq.f32 	%p990, %f1, %f40;
	selp.f32 	%f2566, 0f4476C000, 0f44768000, %p990;
	bra.uni 	$L__BB0_1024;
$L__BB0_45:
	setp.eq.f32 	%p989, %f1, %f44;
	selp.f32 	%f2566, 0f44764000, 0f44760000, %p989;
	bra.uni 	$L__BB0_1024;
$L__BB0_46:
	add.s32 	%r499, %r2, 979;
	cvt.rn.f32.s32 	%f47, %r499;
	setp.leu.f32 	%p980, %f1, %f47;
	@%p980 bra 	$L__BB0_50;
	add.s32 	%r501, %r2, 981;
	cvt.rn.f32.s32 	%f48, %r501;
	setp.leu.f32 	%p984, %f1, %f48;
	@%p984 bra 	$L__BB0_49;
	setp.eq.f32 	%p986, %f1, %f39;
	selp.f32 	%f2566, 0f4475C000, 0f44758000, %p986;
	bra.uni 	$L__BB0_1024;
$L__BB0_49:
	setp.eq.f32 	%p985, %f1, %f48;
	selp.f32 	%f2566, 0f44754000, 0f44750000, %p985;
	bra.uni 	$L__BB0_1024;
$L__BB0_50:
	add.s32 	%r500, %r2, 977;
	cvt.rn.f32.s32 	%f51, %r500;
	setp.leu.f32 	%p981, %f1, %f51;
	@%p981 bra 	$L__BB0_52;
	setp.eq.f32 	%p983, %f1, %f47;
	selp.f32 	%f2566, 0f4474C000, 0f44748000, %p983;
	bra.uni 	$L__BB0_1024;
$L__BB0_52:
	setp.eq.f32 	%p982, %f1, %f51;
	selp.f32 	%f2566, 0f44744000, 0f44740000, %p982;
	bra.uni 	$L__BB0_1024;
$L__BB0_53:
	add.s32 	%r491, %r2, 967;
	cvt.rn.f32.s32 	%f54, %r491;
	setp.leu.f32 	%p964, %f1, %f54;
	@%p964 bra 	$L__BB0_61;
	add.s32 	%r495, %r2, 971;
	cvt.rn.f32.s32 	%f55, %r495;
	setp.leu.f32 	%p972, %f1, %f55;
	@%p972 bra 	$L__BB0_58;
	add.s32 	%r497, %r2, 973;
	cvt.rn.f32.s32 	%f56, %r497;
	setp.leu.f32 	%p976, %f1, %f56;
	@%p976 bra 	$L__BB0_57;
	setp.eq.f32 	%p978, %f1, %f38;
	selp.f32 	%f2566, 0f4473C000, 0f44738000, %p978;
	bra.uni 	$L__BB0_1024;
$L__BB0_57:
	setp.eq.f32 	%p977, %f1, %f56;
	selp.f32 	%f2566, 0f44734000, 0f44730000, %p977;
	bra.uni 	$L__BB0_1024;
$L__BB0_58:
	add.s32 	%r496, %r2, 969;
	cvt.rn.f32.s32 	%f59, %r496;
	setp.leu.f32 	%p973, %f1, %f59;
	@%p973 bra 	$L__BB0_60;
	setp.eq.f32 	%p975, %f1, %f55;
	selp.f32 	%f2566, 0f4472C000, 0f44728000, %p975;
	bra.uni 	$L__BB0_1024;
$L__BB0_60:
	setp.eq.f32 	%p974, %f1, %f59;
	selp.f32 	%f2566, 0f44724000, 0f44720000, %p974;
	bra.uni 	$L__BB0_1024;
$L__BB0_61:
	add.s32 	%r492, %r2, 963;
	cvt.rn.f32.s32 	%f62, %r492;
	setp.leu.f32 	%p965, %f1, %f62;
	@%p965 bra 	$L__BB0_65;
	add.s32 	%r494, %r2, 965;
	cvt.rn.f32.s32 	%f63, %r494;
	setp.leu.f32 	%p969, %f1, %f63;
	@%p969 bra 	$L__BB0_64;
	setp.eq.f32 	%p971, %f1, %f54;
	selp.f32 	%f2566, 0f4471C000, 0f44718000, %p971;
	bra.uni 	$L__BB0_1024;
$L__BB0_64:
	setp.eq.f32 	%p970, %f1, %f63;
	selp.f32 	%f2566, 0f44714000, 0f44710000, %p970;
	bra.uni 	$L__BB0_1024;
$L__BB0_65:
	add.s32 	%r493, %r2, 961;
	cvt.rn.f32.s32 	%f66, %r493;
	setp.leu.f32 	%p966, %f1, %f66;
	@%p966 bra 	$L__BB0_67;
	setp.eq.f32 	%p968, %f1, %f62;
	selp.f32 	%f2566, 0f4470C000, 0f44708000, %p968;
	bra.uni 	$L__BB0_1024;
$L__BB0_67:
	setp.eq.f32 	%p967, %f1, %f66;
	selp.f32 	%f2566, 0f44704000, 0f44700000, %p967;
	bra.uni 	$L__BB0_1024;
$L__BB0_68:
	add.s32 	%r458, %r2, 927;
	cvt.rn.f32.s32 	%f69, %r458;
	setp.leu.f32 	%p899, %f1, %f69;
	@%p899 bra 	$L__BB0_100;
	add.s32 	%r474, %r2, 943;
	cvt.rn.f32.s32 	%f70, %r474;
	setp.leu.f32 	%p931, %f1, %f70;
	@%p931 bra 	$L__BB0_85;
	add.s32 	%r482, %r2, 951;
	cvt.rn.f32.s32 	%f71, %r482;
	setp.leu.f32 	%p947, %f1, %f71;
	@%p947 bra 	$L__BB0_78;
	add.s32 	%r486, %r2, 955;
	cvt.rn.f32.s32 	%f72, %r486;
	setp.leu.f32 	%p955, %f1, %f72;
	@%p955 bra 	$L__BB0_75;
	add.s32 	%r488, %r2, 957;
	cvt.rn.f32.s32 	%f73, %r488;
	setp.leu.f32 	%p959, %f1, %f73;
	@%p959 bra 	$L__BB0_74;
	setp.eq.f32 	%p961, %f1, %f5;
	selp.f32 	%f2566, 0f446FC000, 0f446F8000, %p961;
	bra.uni 	$L__BB0_1024;
$L__BB0_74:
	setp.eq.f32 	%p960, %f1, %f73;
	selp.f32 	%f2566, 0f446F4000, 0f446F0000, %p960;
	bra.uni 	$L__BB0_1024;
$L__BB0_75:
	add.s32 	%r487, %r2, 953;
	cvt.rn.f32.s32 	%f76, %r487;
	setp.leu.f32 	%p956, %f1, %f76;
	@%p956 bra 	$L__BB0_77;
	setp.eq.f32 	%p958, %f1, %f72;
	selp.f32 	%f2566, 0f446EC000, 0f446E8000, %p958;
	bra.uni 	$L__BB0_1024;
$L__BB0_77:
	setp.eq.f32 	%p957, %f1, %f76;
	selp.f32 	%f2566, 0f446E4000, 0f446E0000, %p957;
	bra.uni 	$L__BB0_1024;
$L__BB0_78:
	add.s32 	%r483, %r2, 947;
	cvt.rn.f32.s32 	%f79, %r483;
	setp.leu.f32 	%p948, %f1, %f79;
	@%p948 bra 	$L__BB0_82;
	add.s32 	%r485, %r2, 949;
	cvt.rn.f32.s32 	%f80, %r485;
	setp.leu.f32 	%p952, %f1, %f80;
	@%p952 bra 	$L__BB0_81;
	setp.eq.f32 	%p954, %f1, %f71;
	selp.f32 	%f2566, 0f446DC000, 0f446D8000, %p954;
	bra.uni 	$L__BB0_1024;
$L__BB0_81:
	setp.eq.f32 	%p953, %f1, %f80;
	selp.f32 	%f2566, 0f446D4000, 0f446D0000, %p953;
	bra.uni 	$L__BB0_1024;
$L__BB0_82:
	add.s32 	%r484, %r2, 945;
	cvt.rn.f32.s32 	%f83, %r484;
	setp.leu.f32 	%p949, %f1, %f83;
	@%p949 bra 	$L__BB0_84;
	setp.eq.f32 	%p951, %f1, %f79;
	selp.f32 	%f2566, 0f446CC000, 0f446C8000, %p951;
	bra.uni 	$L__BB0_1024;
$L__BB0_84:
	setp.eq.f32 	%p950, %f1, %f83;
	selp.f32 	%f2566, 0f446C4000, 0f446C0000, %p950;
	bra.uni 	$L__BB0_1024;
$L__BB0_85:
	add.s32 	%r475, %r2, 935;
	cvt.rn.f32.s32 	%f86, %r475;
	setp.leu.f32 	%p932, %f1, %f86;
	@%p932 bra 	$L__BB0_93;
	add.s32 	%r479, %r2, 939;
	cvt.rn.f32.s32 	%f87, %r479;
	setp.leu.f32 	%p940, %f1, %f87;
	@%p940 bra 	$L__BB0_90;
	add.s32 	%r481, %r2, 941;
	cvt.rn.f32.s32 	%f88, %r481;
	setp.leu.f32 	%p944, %f1, %f88;
	@%p944 bra 	$L__BB0_89;
	setp.eq.f32 	%p946, %f1, %f70;
	selp.f32 	%f2566, 0f446BC000, 0f446B8000, %p946;
	bra.uni 	$L__BB0_1024;
$L__BB0_89:
	setp.eq.f32 	%p945, %f1, %f88;
	selp.f32 	%f2566, 0f446B4000, 0f446B0000, %p945;
	bra.uni 	$L__BB0_1024;
$L__BB0_90:
	add.s32 	%r480, %r2, 937;
	cvt.rn.f32.s32 	%f91, %r480;
	setp.leu.f32 	%p941, %f1, %f91;
	@%p941 bra 	$L__BB0_92;
	setp.eq.f32 	%p943, %f1, %f87;
	selp.f32 	%f2566, 0f446AC000, 0f446A8000, %p943;
	bra.uni 	$L__BB0_1024;
$L__BB0_92:
	setp.eq.f32 	%p942, %f1, %f91;
	selp.f32 	%f2566, 0f446A4000, 0f446A0000, %p942;
	bra.uni 	$L__BB0_1024;
$L__BB0_93:
	add.s32 	%r476, %r2, 931;
	cvt.rn.f32.s32 	%f94, %r476;
	setp.leu.f32 	%p933, %f1, %f94;
	@%p933 bra 	$L__BB0_97;
	add.s32 	%r478, %r2, 933;
	cvt.rn.f32.s32 	%f95, %r478;
	setp.leu.f32 	%p937, %f1, %f95;
	@%p937 bra 	$L__BB0_96;
	setp.eq.f32 	%p939, %f1, %f86;
	selp.f32 	%f2566, 0f4469C000, 0f44698000, %p939;
	bra.uni 	$L__BB0_1024;
$L__BB0_96:
	setp.eq.f32 	%p938, %f1, %f95;
	selp.f32 	%f2566, 0f44694000, 0f44690000, %p938;
	bra.uni 	$L__BB0_1024;
$L__BB0_97:
	add.s32 	%r477, %r2, 929;
	cvt.rn.f32.s32 	%f98, %r477;
	setp.leu.f32 	%p934, %f1, %f98;
	@%p934 bra 	$L__BB0_99;
	setp.eq.f32 	%p936, %f1, %f94;
	selp.f32 	%f2566, 0f4468C000, 0f44688000, %p936;
	bra.uni 	$L__BB0_1024;
$L__BB0_99:
	setp.eq.f32 	%p935, %f1, %f98;
	selp.f32 	%f2566, 0f44684000, 0f44680000, %p935;
	bra.uni 	$L__BB0_1024;
$L__BB0_100:
	add.s32 	%r459, %r2, 911;
	cvt.rn.f32.s32 	%f101, %r459;
	setp.leu.f32 	%p900, %f1, %f101;
	@%p900 bra 	$L__BB0_116;
	add.s32 	%r467, %r2, 919;
	cvt.rn.f32.s32 	%f102, %r467;
	setp.leu.f32 	%p916, %f1, %f102;
	@%p916 bra 	$L__BB0_109;
	add.s32 	%r471, %r2, 923;
	cvt.rn.f32.s32 	%f103, %r471;
	setp.leu.f32 	%p924, %f1, %f103;
	@%p924 bra 	$L__BB0_106;
	add.s32 	%r473, %r2, 925;
	cvt.rn.f32.s32 	%f104, %r473;
	setp.leu.f32 	%p928, %f1, %f104;
	@%p928 bra 	$L__BB0_105;
	setp.eq.f32 	%p930, %f1, %f69;
	selp.f32 	%f2566, 0f4467C000, 0f44678000, %p930;
	bra.uni 	$L__BB0_1024;
$L__BB0_105:
	setp.eq.f32 	%p929, %f1, %f104;
	selp.f32 	%f2566, 0f44674000, 0f44670000, %p929;
	bra.uni 	$L__BB0_1024;
$L__BB0_106:
	add.s32 	%r472, %r2, 921;
	cvt.rn.f32.s32 	%f107, %r472;
	setp.leu.f32 	%p925, %f1, %f107;
	@%p925 bra 	$L__BB0_108;
	setp.eq.f32 	%p927, %f1, %f103;
	selp.f32 	%f2566, 0f4466C000, 0f44668000, %p927;
	bra.uni 	$L__BB0_1024;
$L__BB0_108:
	setp.eq.f32 	%p926, %f1, %f107;
	selp.f32 	%f2566, 0f44664000, 0f44660000, %p926;
	bra.uni 	$L__BB0_1024;
$L__BB0_109:
	add.s32 	%r468, %r2, 915;
	cvt.rn.f32.s32 	%f110, %r468;
	setp.leu.f32 	%p917, %f1, %f110;
	@%p917 bra 	$L__BB0_113;
	add.s32 	%r470, %r2, 917;
	cvt.rn.f32.s32 	%f111, %r470;
	setp.leu.f32 	%p921, %f1, %f111;
	@%p921 bra 	$L__BB0_112;
	setp.eq.f32 	%p923, %f1, %f102;
	selp.f32 	%f2566, 0f4465C000, 0f44658000, %p923;
	bra.uni 	$L__BB0_1024;
$L__BB0_112:
	setp.eq.f32 	%p922, %f1, %f111;
	selp.f32 	%f2566, 0f44654000, 0f44650000, %p922;
	bra.uni 	$L__BB0_1024;
$L__BB0_113:
	add.s32 	%r469, %r2, 913;
	cvt.rn.f32.s32 	%f114, %r469;
	setp.leu.f32 	%p918, %f1, %f114;
	@%p918 bra 	$L__BB0_115;
	setp.eq.f32 	%p920, %f1, %f110;
	selp.f32 	%f2566, 0f4464C000, 0f44648000, %p920;
	bra.uni 	$L__BB0_1024;
$L__BB0_115:
	setp.eq.f32 	%p919, %f1, %f114;
	selp.f32 	%f2566, 0f44644000, 0f44640000, %p919;
	bra.uni 	$L__BB0_1024;
$L__BB0_116:
	add.s32 	%r460, %r2, 903;
	cvt.rn.f32.s32 	%f117, %r460;
	setp.leu.f32 	%p901, %f1, %f117;
	@%p901 bra 	$L__BB0_124;
	add.s32 	%r464, %r2, 907;
	cvt.rn.f32.s32 	%f118, %r464;
	setp.leu.f32 	%p909, %f1, %f118;
	@%p909 bra 	$L__BB0_121;
	add.s32 	%r466, %r2, 909;
	cvt.rn.f32.s32 	%f119, %r466;
	setp.leu.f32 	%p913, %f1, %f119;
	@%p913 bra 	$L__BB0_120;
	setp.eq.f32 	%p915, %f1, %f101;
	selp.f32 	%f2566, 0f4463C000, 0f44638000, %p915;
	bra.uni 	$L__BB0_1024;
$L__BB0_120:
	setp.eq.f32 	%p914, %f1, %f119;
	selp.f32 	%f2566, 0f44634000, 0f44630000, %p914;
	bra.uni 	$L__BB0_1024;
$L__BB0_121:
	add.s32 	%r465, %r2, 905;
	cvt.rn.f32.s32 	%f122, %r465;
	setp.leu.f32 	%p910, %f1, %f122;
	@%p910 bra 	$L__BB0_123;
	setp.eq.f32 	%p912, %f1, %f118;
	selp.f32 	%f2566, 0f4462C000, 0f44628000, %p912;
	bra.uni 	$L__BB0_1024;
$L__BB0_123:
	setp.eq.f32 	%p911, %f1, %f122;
	selp.f32 	%f2566, 0f44624000, 0f44620000, %p911;
	bra.uni 	$L__BB0_1024;
$L__BB0_124:
	add.s32 	%r461, %r2, 899;
	cvt.rn.f32.s32 	%f125, %r461;
	setp.leu.f32 	%p902, %f1, %f125;
	@%p902 bra 	$L__BB0_128;
	add.s32 	%r463, %r2, 901;
	cvt.rn.f32.s32 	%f126, %r463;
	setp.leu.f32 	%p906, %f1, %f126;
	@%p906 bra 	$L__BB0_127;
	setp.eq.f32 	%p908, %f1, %f117;
	selp.f32 	%f2566, 0f4461C000, 0f44618000, %p908;
	bra.uni 	$L__BB0_1024;
$L__BB0_127:
	setp.eq.f32 	%p907, %f1, %f126;
	selp.f32 	%f2566, 0f44614000, 0f44610000, %p907;
	bra.uni 	$L__BB0_1024;
$L__BB0_128:
	add.s32 	%r462, %r2, 897;
	cvt.rn.f32.s32 	%f129, %r462;
	setp.leu.f32 	%p903, %f1, %f129;
	@%p903 bra 	$L__BB0_130;
	setp.eq.f32 	%p905, %f1, %f125;
	selp.f32 	%f2566, 0f4460C000, 0f44608000, %p905;
	bra.uni 	$L__BB0_1024;
$L__BB0_130:
	setp.eq.f32 	%p904, %f1, %f129;
	selp.f32 	%f2566, 0f44604000, 0f44600000, %p904;
	bra.uni 	$L__BB0_1024;
$L__BB0_131:
	add.s32 	%r394, %r2, 831;
	cvt.rn.f32.s32 	%f132, %r394;
	setp.leu.f32 	%p771, %f1, %f132;
	@%p771 bra 	$L__BB0_195;
	add.s32 	%r426, %r2, 863;
	cvt.rn.f32.s32 	%f133, %r426;
	setp.leu.f32 	%p835, %f1, %f133;
	@%p835 bra 	$L__BB0_164;
	add.s32 	%r442, %r2, 879;
	cvt.rn.f32.s32 	%f134, %r442;
	setp.leu.f32 	%p867, %f1, %f134;
	@%p867 bra 	$L__BB0_149;
	add.s32 	%r450, %r2, 887;
	cvt.rn.f32.s32 	%f135, %r450;
	setp.leu.f32 	%p883, %f1, %f135;
	@%p883 bra 	$L__BB0_142;
	add.s32 	%r454, %r2, 891;
	cvt.rn.f32.s32 	%f136, %r454;
	setp.leu.f32 	%p891, %f1, %f136;
	@%p891 bra 	$L__BB0_139;
	add.s32 	%r456, %r2, 893;
	cvt.rn.f32.s32 	%f137, %r456;
	setp.leu.f32 	%p895, %f1, %f137;
	@%p895 bra 	$L__BB0_138;
	setp.eq.f32 	%p897, %f1, %f4;
	selp.f32 	%f2566, 0f445FC000, 0f445F8000, %p897;
	bra.uni 	$L__BB0_1024;
$L__BB0_138:
	setp.eq.f32 	%p896, %f1, %f137;
	selp.f32 	%f2566, 0f445F4000, 0f445F0000, %p896;
	bra.uni 	$L__BB0_1024;
$L__BB0_139:
	add.s32 	%r455, %r2, 889;
	cvt.rn.f32.s32 	%f140, %r455;
	setp.leu.f32 	%p892, %f1, %f140;
	@%p892 bra 	$L__BB0_141;
	setp.eq.f32 	%p894, %f1, %f136;
	selp.f32 	%f2566, 0f445EC000, 0f445E8000, %p894;
	bra.uni 	$L__BB0_1024;
$L__BB0_141:
	setp.eq.f32 	%p893, %f1, %f140;
	selp.f32 	%f2566, 0f445E4000, 0f445E0000, %p893;
	bra.uni 	$L__BB0_1024;
$L__BB0_142:
	add.s32 	%r451, %r2, 883;
	cvt.rn.f32.s32 	%f143, %r451;
	setp.leu.f32 	%p884, %f1, %f143;
	@%p884 bra 	$L__BB0_146;
	add.s32 	%r453, %r2, 885;
	cvt.rn.f32.s32 	%f144, %r453;
	setp.leu.f32 	%p888, %f1, %f144;
	@%p888 bra 	$L__BB0_145;
	setp.eq.f32 	%p890, %f1, %f135;
	selp.f32 	%f2566, 0f445DC000, 0f445D8000, %p890;
	bra.uni 	$L__BB0_1024;
$L__BB0_145:
	setp.eq.f32 	%p889, %f1, %f144;
	selp.f32 	%f2566, 0f445D4000, 0f445D0000, %p889;
	bra.uni 	$L__BB0_1024;
$L__BB0_146:
	add.s32 	%r452, %r2, 881;
	cvt.rn.f32.s32 	%f147, %r452;
	setp.leu.f32 	%p885, %f1, %f147;
	@%p885 bra 	$L__BB0_148;
	setp.eq.f32 	%p887, %f1, %f143;
	selp.f32 	%f2566, 0f445CC000, 0f445C8000, %p887;
	bra.uni 	$L__BB0_1024;
$L__BB0_148:
	setp.eq.f32 	%p886, %f1, %f147;
	selp.f32 	%f2566, 0f445C4000, 0f445C0000, %p886;
	bra.uni 	$L__BB0_1024;
$L__BB0_149:
	add.s32 	%r443, %r2, 871;
	cvt.rn.f32.s32 	%f150, %r443;
	setp.leu.f32 	%p868, %f1, %f150;
	@%p868 bra 	$L__BB0_157;
	add.s32 	%r447, %r2, 875;
	cvt.rn.f32.s32 	%f151, %r447;
	setp.leu.f32 	%p876, %f1, %f151;
	@%p876 bra 	$L__BB0_154;
	add.s32 	%r449, %r2, 877;
	cvt.rn.f32.s32 	%f152, %r449;
	setp.leu.f32 	%p880, %f1, %f152;
	@%p880 bra 	$L__BB0_153;
	setp.eq.f32 	%p882, %f1, %f134;
	selp.f32 	%f2566, 0f445BC000, 0f445B8000, %p882;
	bra.uni 	$L__BB0_1024;
$L__BB0_153:
	setp.eq.f32 	%p881, %f1, %f152;
	selp.f32 	%f2566, 0f445B4000, 0f445B0000, %p881;
	bra.uni 	$L__BB0_1024;
$L__BB0_154:
	add.s32 	%r448, %r2, 873;
	cvt.rn.f32.s32 	%f155, %r448;
	setp.leu.f32 	%p877, %f1, %f155;
	@%p877 bra 	$L__BB0_156;
	setp.eq.f32 	%p879, %f1, %f151;
	selp.f32 	%f2566, 0f445AC000, 0f445A8000, %p879;
	bra.uni 	$L__BB0_1024;
$L__BB0_156:
	setp.eq.f32 	%p878, %f1, %f155;
	selp.f32 	%f2566, 0f445A4000, 0f445A0000, %p878;
	bra.uni 	$L__BB0_1024;
$L__BB0_157:
	add.s32 	%r444, %r2, 867;
	cvt.rn.f32.s32 	%f158, %r444;
	setp.leu.f32 	%p869, %f1, %f158;
	@%p869 bra 	$L__BB0_161;
	add.s32 	%r446, %r2, 869;
	cvt.rn.f32.s32 	%f159, %r446;
	setp.leu.f32 	%p873, %f1, %f159;
	@%p873 bra 	$L__BB0_160;
	setp.eq.f32 	%p875, %f1, %f150;
	selp.f32 	%f2566, 0f4459C000, 0f44598000, %p875;
	bra.uni 	$L__BB0_1024;
$L__BB0_160:
	setp.eq.f32 	%p874, %f1, %f159;
	selp.f32 	%f2566, 0f44594000, 0f44590000, %p874;
	bra.uni 	$L__BB0_1024;
$L__BB0_161:
	add.s32 	%r445, %r2, 865;
	cvt.rn.f32.s32 	%f162, %r445;
	setp.leu.f32 	%p870, %f1, %f162;
	@%p870 bra 	$L__BB0_163;
	setp.eq.f32 	%p872, %f1, %f158;
	selp.f32 	%f2566, 0f4458C000, 0f44588000, %p872;
	bra.uni 	$L__BB0_1024;
$L__BB0_163:
	setp.eq.f32 	%p871, %f1, %f162;
	selp.f32 	%f2566, 0f44584000, 0f44580000, %p871;
	bra.uni 	$L__BB0_1024;
$L__BB0_164:
	add.s32 	%r427, %r2, 847;
	cvt.rn.f32.s32 	%f165, %r427;
	setp.leu.f32 	%p836, %f1, %f165;
	@%p836 bra 	$L__BB0_180;
	add.s32 	%r435, %r2, 855;
	cvt.rn.f32.s32 	%f166, %r435;
	setp.leu.f32 	%p852, %f1, %f166;
	@%p852 bra 	$L__BB0_173;
	add.s32 	%r439, %r2, 859;
	cvt.rn.f32.s32 	%f167, %r439;
	setp.leu.f32 	%p860, %f1, %f167;
	@%p860 bra 	$L__BB0_170;
	add.s32 	%r441, %r2, 861;
	cvt.rn.f32.s32 	%f168, %r441;
	setp.leu.f32 	%p864, %f1, %f168;
	@%p864 bra 	$L__BB0_169;
	setp.eq.f32 	%p866, %f1, %f133;
	selp.f32 	%f2566, 0f4457C000, 0f44578000, %p866;
	bra.uni 	$L__BB0_1024;
$L__BB0_169:
	setp.eq.f32 	%p865, %f1, %f168;
	selp.f32 	%f2566, 0f44574000, 0f44570000, %p865;
	bra.uni 	$L__BB0_1024;
$L__BB0_170:
	add.s32 	%r440, %r2, 857;
	cvt.rn.f32.s32 	%f171, %r440;
	setp.leu.f32 	%p861, %f1, %f171;
	@%p861 bra 	$L__BB0_172;
	setp.eq.f32 	%p863, %f1, %f167;
	selp.f32 	%f2566, 0f4456C000, 0f44568000, %p863;
	bra.uni 	$L__BB0_1024;
$L__BB0_172:
	setp.eq.f32 	%p862, %f1, %f171;
	selp.f32 	%f2566, 0f44564000, 0f44560000, %p862;
	bra.uni 	$L__BB0_1024;
$L__BB0_173:
	add.s32 	%r436, %r2, 851;
	cvt.rn.f32.s32 	%f174, %r436;
	setp.leu.f32 	%p853, %f1, %f174;
	@%p853 bra 	$L__BB0_177;
	add.s32 	%r438, %r2, 853;
	cvt.rn.f32.s32 	%f175, %r438;
	setp.leu.f32 	%p857, %f1, %f175;
	@%p857 bra 	$L__BB0_176;
	setp.eq.f32 	%p859, %f1, %f166;
	selp.f32 	%f2566, 0f4455C000, 0f44558000, %p859;
	bra.uni 	$L__BB0_1024;
$L__BB0_176:
	setp.eq.f32 	%p858, %f1, %f175;
	selp.f32 	%f2566, 0f44554000, 0f44550000, %p858;
	bra.uni 	$L__BB0_1024;
$L__BB0_177:
	add.s32 	%r437, %r2, 849;
	cvt.rn.f32.s32 	%f178, %r437;
	setp.leu.f32 	%p854, %f1, %f178;
	@%p854 bra 	$L__BB0_179;
	setp.eq.f32 	%p856, %f1, %f174;
	selp.f32 	%f2566, 0f4454C000, 0f44548000, %p856;
	bra.uni 	$L__BB0_1024;
$L__BB0_179:
	setp.eq.f32 	%p855, %f1, %f178;
	selp.f32 	%f2566, 0f44544000, 0f44540000, %p855;
	bra.uni 	$L__BB0_1024;
$L__BB0_180:
	add.s32 	%r428, %r2, 839;
	cvt.rn.f32.s32 	%f181, %r428;
	setp.leu.f32 	%p837, %f1, %f181;
	@%p837 bra 	$L__BB0_188;
	add.s32 	%r432, %r2, 843;
	cvt.rn.f32.s32 	%f182, %r432;
	setp.leu.f32 	%p845, %f1, %f182;
	@%p845 bra 	$L__BB0_185;
	add.s32 	%r434, %r2, 845;
	cvt.rn.f32.s32 	%f183, %r434;
	setp.leu.f32 	%p849, %f1, %f183;
	@%p849 bra 	$L__BB0_184;
	setp.eq.f32 	%p851, %f1, %f165;
	selp.f32 	%f2566, 0f4453C000, 0f44538000, %p851;
	bra.uni 	$L__BB0_1024;
$L__BB0_184:
	setp.eq.f32 	%p850, %f1, %f183;
	selp.f32 	%f2566, 0f44534000, 0f44530000, %p850;
	bra.uni 	$L__BB0_1024;
$L__BB0_185:
	add.s32 	%r433, %r2, 841;
	cvt.rn.f32.s32 	%f186, %r433;
	setp.leu.f32 	%p846, %f1, %f186;
	@%p846 bra 	$L__BB0_187;
	setp.eq.f32 	%p848, %f1, %f182;
	selp.f32 	%f2566, 0f4452C000, 0f44528000, %p848;
	bra.uni 	$L__BB0_1024;
$L__BB0_187:
	setp.eq.f32 	%p847, %f1, %f186;
	selp.f32 	%f2566, 0f44524000, 0f44520000, %p847;
	bra.uni 	$L__BB0_1024;
$L__BB0_188:
	add.s32 	%r429, %r2, 835;
	cvt.rn.f32.s32 	%f189, %r429;
	setp.leu.f32 	%p838, %f1, %f189;
	@%p838 bra 	$L__BB0_192;
	add.s32 	%r431, %r2, 837;
	cvt.rn.f32.s32 	%f190, %r431;
	setp.leu.f32 	%p842, %f1, %f190;
	@%p842 bra 	$L__BB0_191;
	setp.eq.f32 	%p844, %f1, %f181;
	selp.f32 	%f2566, 0f4451C000, 0f44518000, %p844;
	bra.uni 	$L__BB0_1024;
$L__BB0_191:
	setp.eq.f32 	%p843, %f1, %f190;
	selp.f32 	%f2566, 0f44514000, 0f44510000, %p843;
	bra.uni 	$L__BB0_1024;
$L__BB0_192:
	add.s32 	%r430, %r2, 833;
	cvt.rn.f32.s32 	%f193, %r430;
	setp.leu.f32 	%p839, %f1, %f193;
	@%p839 bra 	$L__BB0_194;
	setp.eq.f32 	%p841, %f1, %f189;
	selp.f32 	%f2566, 0f4450C000, 0f44508000, %p841;
	bra.uni 	$L__BB0_1024;
$L__BB0_194:
	setp.eq.f32 	%p840, %f1, %f193;
	selp.f32 	%f2566, 0f44504000, 0f44500000, %p840;
	bra.uni 	$L__BB0_1024;
$L__BB0_195:
	add.s32 	%r395, %r2, 799;
	cvt.rn.f32.s32 	%f196, %r395;
	setp.leu.f32 	%p772, %f1, %f196;
	@%p772 bra 	$L__BB0_227;
	add.s32 	%r411, %r2, 815;
	cvt.rn.f32.s32 	%f197, %r411;
	setp.leu.f32 	%p804, %f1, %f197;
	@%p804 bra 	$L__BB0_212;
	add.s32 	%r419, %r2, 823;
	cvt.rn.f32.s32 	%f198, %r419;
	setp.leu.f32 	%p820, %f1, %f198;
	@%p820 bra 	$L__BB0_205;
	add.s32 	%r423, %r2, 827;
	cvt.rn.f32.s32 	%f199, %r423;
	setp.leu.f32 	%p828, %f1, %f199;
	@%p828 bra 	$L__BB0_202;
	add.s32 	%r425, %r2, 829;
	cvt.rn.f32.s32 	%f200, %r425;
	setp.leu.f32 	%p832, %f1, %f200;
	@%p832 bra 	$L__BB0_201;
	setp.eq.f32 	%p834, %f1, %f132;
	selp.f32 	%f2566, 0f444FC000, 0f444F8000, %p834;
	bra.uni 	$L__BB0_1024;
$L__BB0_201:
	setp.eq.f32 	%p833, %f1, %f200;
	selp.f32 	%f2566, 0f444F4000, 0f444F0000, %p833;
	bra.uni 	$L__BB0_1024;
$L__BB0_202:
	add.s32 	%r424, %r2, 825;
	cvt.rn.f32.s32 	%f203, %r424;
	setp.leu.f32 	%p829, %f1, %f203;
	@%p829 bra 	$L__BB0_204;
	setp.eq.f32 	%p831, %f1, %f199;
	selp.f32 	%f2566, 0f444EC000, 0f444E8000, %p831;
	bra.uni 	$L__BB0_1024;
$L__BB0_204:
	setp.eq.f32 	%p830, %f1, %f203;
	selp.f32 	%f2566, 0f444E4000, 0f444E0000, %p830;
	bra.uni 	$L__BB0_1024;
$L__BB0_205:
	add.s32 	%r420, %r2, 819;
	cvt.rn.f32.s32 	%f206, %r420;
	setp.leu.f32 	%p821, %f1, %f206;
	@%p821 bra 	$L__BB0_209;
	add.s32 	%r422, %r2, 821;
	cvt.rn.f32.s32 	%f207, %r422;
	setp.leu.f32 	%p825, %f1, %f207;
	@%p825 bra 	$L__BB0_208;
	setp.eq.f32 	%p827, %f1, %f198;
	selp.f32 	%f2566, 0f444DC000, 0f444D8000, %p827;
	bra.uni 	$L__BB0_1024;
$L__BB0_208:
	setp.eq.f32 	%p826, %f1, %f207;
	selp.f32 	%f2566, 0f444D4000, 0f444D0000, %p826;
	bra.uni 	$L__BB0_1024;
$L__BB0_209:
	add.s32 	%r421, %r2, 817;
	cvt.rn.f32.s32 	%f210, %r421;
	setp.leu.f32 	%p822, %f1, %f210;
	@%p822 bra 	$L__BB0_211;
	setp.eq.f32 	%p824, %f1, %f206;
	selp.f32 	%f2566, 0f444CC000, 0f444C8000, %p824;
	bra.uni 	$L__BB0_1024;
$L__BB0_211:
	setp.eq.f32 	%p823, %f1, %f210;
	selp.f32 	%f2566, 0f444C4000, 0f444C0000, %p823;
	bra.uni 	$L__BB0_1024;
$L__BB0_212:
	add.s32 	%r412, %r2, 807;
	cvt.rn.f32.s32 	%f213, %r412;
	setp.leu.f32 	%p805, %f1, %f213;
	@%p805 bra 	$L__BB0_220;
	add.s32 	%r416, %r2, 811;
	cvt.rn.f32.s32 	%f214, %r416;
	setp.leu.f32 	%p813, %f1, %f214;
	@%p813 bra 	$L__BB0_217;
	add.s32 	%r418, %r2, 813;
	cvt.rn.f32.s32 	%f215, %r418;
	setp.leu.f32 	%p817, %f1, %f215;
	@%p817 bra 	$L__BB0_216;
	setp.eq.f32 	%p819, %f1, %f197;
	selp.f32 	%f2566, 0f444BC000, 0f444B8000, %p819;
	bra.uni 	$L__BB0_1024;
$L__BB0_216:
	setp.eq.f32 	%p818, %f1, %f215;
	selp.f32 	%f2566, 0f444B4000, 0f444B0000, %p818;
	bra.uni 	$L__BB0_1024;
$L__BB0_217:
	add.s32 	%r417, %r2, 809;
	cvt.rn.f32.s32 	%f218, %r417;
	setp.leu.f32 	%p814, %f1, %f218;
	@%p814 bra 	$L__BB0_219;
	setp.eq.f32 	%p816, %f1, %f214;
	selp.f32 	%f2566, 0f444AC000, 0f444A8000, %p816;
	bra.uni 	$L__BB0_1024;
$L__BB0_219:
	setp.eq.f32 	%p815, %f1, %f218;
	selp.f32 	%f2566, 0f444A4000, 0f444A0000, %p815;
	bra.uni 	$L__BB0_1024;
$L__BB0_220:
	add.s32 	%r413, %r2, 803;
	cvt.rn.f32.s32 	%f221, %r413;
	setp.leu.f32 	%p806, %f1, %f221;
	@%p806 bra 	$L__BB0_224;
	add.s32 	%r415, %r2, 805;
	cvt.rn.f32.s32 	%f222, %r415;
	setp.leu.f32 	%p810, %f1, %f222;
	@%p810 bra 	$L__BB0_223;
	setp.eq.f32 	%p812, %f1, %f213;
	selp.f32 	%f2566, 0f4449C000, 0f44498000, %p812;
	bra.uni 	$L__BB0_1024;
$L__BB0_223:
	setp.eq.f32 	%p811, %f1, %f222;
	selp.f32 	%f2566, 0f44494000, 0f44490000, %p811;
	bra.uni 	$L__BB0_1024;
$L__BB0_224:
	add.s32 	%r414, %r2, 801;
	cvt.rn.f32.s32 	%f225, %r414;
	setp.leu.f32 	%p807, %f1, %f225;
	@%p807 bra 	$L__BB0_226;
	setp.eq.f32 	%p809, %f1, %f221;
	selp.f32 	%f2566, 0f4448C000, 0f44488000, %p809;
	bra.uni 	$L__BB0_1024;
$L__BB0_226:
	setp.eq.f32 	%p808, %f1, %f225;
	selp.f32 	%f2566, 0f44484000, 0f44480000, %p808;
	bra.uni 	$L__BB0_1024;
$L__BB0_227:
	add.s32 	%r396, %r2, 783;
	cvt.rn.f32.s32 	%f228, %r396;
	setp.leu.f32 	%p773, %f1, %f228;
	@%p773 bra 	$L__BB0_243;
	add.s32 	%r404, %r2, 791;
	cvt.rn.f32.s32 	%f229, %r404;
	setp.leu.f32 	%p789, %f1, %f229;
	@%p789 bra 	$L__BB0_236;
	add.s32 	%r408, %r2, 795;
	cvt.rn.f32.s32 	%f230, %r408;
	setp.leu.f32 	%p797, %f1, %f230;
	@%p797 bra 	$L__BB0_233;
	add.s32 	%r410, %r2, 797;
	cvt.rn.f32.s32 	%f231, %r410;
	setp.leu.f32 	%p801, %f1, %f231;
	@%p801 bra 	$L__BB0_232;
	setp.eq.f32 	%p803, %f1, %f196;
	selp.f32 	%f2566, 0f4447C000, 0f44478000, %p803;
	bra.uni 	$L__BB0_1024;
$L__BB0_232:
	setp.eq.f32 	%p802, %f1, %f231;
	selp.f32 	%f2566, 0f44474000, 0f44470000, %p802;
	bra.uni 	$L__BB0_1024;
$L__BB0_233:
	add.s32 	%r409, %r2, 793;
	cvt.rn.f32.s32 	%f234, %r409;
	setp.leu.f32 	%p798, %f1, %f234;
	@%p798 bra 	$L__BB0_235;
	setp.eq.f32 	%p800, %f1, %f230;
	selp.f32 	%f2566, 0f4446C000, 0f44468000, %p800;
	bra.uni 	$L__BB0_1024;
$L__BB0_235:
	setp.eq.f32 	%p799, %f1, %f234;
	selp.f32 	%f2566, 0f44464000, 0f44460000, %p799;
	bra.uni 	$L__BB0_1024;
$L__BB0_236:
	add.s32 	%r405, %r2, 787;
	cvt.rn.f32.s32 	%f237, %r405;
	setp.leu.f32 	%p790, %f1, %f237;
	@%p790 bra 	$L__BB0_240;
	add.s32 	%r407, %r2, 789;
	cvt.rn.f32.s32 	%f238, %r407;
	setp.leu.f32 	%p794, %f1, %f238;
	@%p794 bra 	$L__BB0_239;
	setp.eq.f32 	%p796, %f1, %f229;
	selp.f32 	%f2566, 0f4445C000, 0f44458000, %p796;
	bra.uni 	$L__BB0_1024;
$L__BB0_239:
	setp.eq.f32 	%p795, %f1, %f238;
	selp.f32 	%f2566, 0f44454000, 0f44450000, %p795;
	bra.uni 	$L__BB0_1024;
$L__BB0_240:
	add.s32 	%r406, %r2, 785;
	cvt.rn.f32.s32 	%f241, %r406;
	setp.leu.f32 	%p791, %f1, %f241;
	@%p791 bra 	$L__BB0_242;
	setp.eq.f32 	%p793, %f1, %f237;
	selp.f32 	%f2566, 0f4444C000, 0f44448000, %p793;
	bra.uni 	$L__BB0_1024;
$L__BB0_242:
	setp.eq.f32 	%p792, %f1, %f241;
	selp.f32 	%f2566, 0f44444000, 0f44440000, %p792;
	bra.uni 	$L__BB0_1024;
$L__BB0_243:
	add.s32 	%r397, %r2, 775;
	cvt.rn.f32.s32 	%f244, %r397;
	setp.leu.f32 	%p774, %f1, %f244;
	@%p774 bra 	$L__BB0_251;
	add.s32 	%r401, %r2, 779;
	cvt.rn.f32.s32 	%f245, %r401;
	setp.leu.f32 	%p782, %f1, %f245;
	@%p782 bra 	$L__BB0_248;
	add.s32 	%r403, %r2, 781;
	cvt.rn.f32.s32 	%f246, %r403;
	setp.leu.f32 	%p786, %f1, %f246;
	@%p786 bra 	$L__BB0_247;
	setp.eq.f32 	%p788, %f1, %f228;
	selp.f32 	%f2566, 0f4443C000, 0f44438000, %p788;
	bra.uni 	$L__BB0_1024;
$L__BB0_247:
	setp.eq.f32 	%p787, %f1, %f246;
	selp.f32 	%f2566, 0f44434000, 0f44430000, %p787;
	bra.uni 	$L__BB0_1024;
$L__BB0_248:
	add.s32 	%r402, %r2, 777;
	cvt.rn.f32.s32 	%f249, %r402;
	setp.leu.f32 	%p783, %f1, %f249;
	@%p783 bra 	$L__BB0_250;
	setp.eq.f32 	%p785, %f1, %f245;
	selp.f32 	%f2566, 0f4442C000, 0f44428000, %p785;
	bra.uni 	$L__BB0_1024;
$L__BB0_250:
	setp.eq.f32 	%p784, %f1, %f249;
	selp.f32 	%f2566, 0f44424000, 0f44420000, %p784;
	bra.uni 	$L__BB0_1024;
$L__BB0_251:
	add.s32 	%r398, %r2, 771;
	cvt.rn.f32.s32 	%f252, %r398;
	setp.leu.f32 	%p775, %f1, %f252;
	@%p775 bra 	$L__BB0_255;
	add.s32 	%r400, %r2, 773;
	cvt.rn.f32.s32 	%f253, %r400;
	setp.leu.f32 	%p779, %f1, %f253;
	@%p779 bra 	$L__BB0_254;
	setp.eq.f32 	%p781, %f1, %f244;
	selp.f32 	%f2566, 0f4441C000, 0f44418000, %p781;
	bra.uni 	$L__BB0_1024;
$L__BB0_254:
	setp.eq.f32 	%p780, %f1, %f253;
	selp.f32 	%f2566, 0f44414000, 0f44410000, %p780;
	bra.uni 	$L__BB0_1024;
$L__BB0_255:
	add.s32 	%r399, %r2, 769;
	cvt.rn.f32.s32 	%f256, %r399;
	setp.leu.f32 	%p776, %f1, %f256;
	@%p776 bra 	$L__BB0_257;
	setp.eq.f32 	%p778, %f1, %f252;
	selp.f32 	%f2566, 0f4440C000, 0f44408000, %p778;
	bra.uni 	$L__BB0_1024;
$L__BB0_257:
	setp.eq.f32 	%p777, %f1, %f256;
	selp.f32 	%f2566, 0f44404000, 0f44400000, %p777;
	bra.uni 	$L__BB0_1024;
$L__BB0_258:
	add.s32 	%r266, %r2, 639;
	cvt.rn.f32.s32 	%f259, %r266;
	setp.leu.f32 	%p515, %f1, %f259;
	@%p515 bra 	$L__BB0_386;
	add.s32 	%r330, %r2, 703;
	cvt.rn.f32.s32 	%f260, %r330;
	setp.leu.f32 	%p643, %f1, %f260;
	@%p643 bra 	$L__BB0_323;
	add.s32 	%r362, %r2, 735;
	cvt.rn.f32.s32 	%f261, %r362;
	setp.leu.f32 	%p707, %f1, %f261;
	@%p707 bra 	$L__BB0_292;
	add.s32 	%r378, %r2, 751;
	cvt.rn.f32.s32 	%f262, %r378;
	setp.leu.f32 	%p739, %f1, %f262;
	@%p739 bra 	$L__BB0_277;
	add.s32 	%r386, %r2, 759;
	cvt.rn.f32.s32 	%f263, %r386;
	setp.leu.f32 	%p755, %f1, %f263;
	@%p755 bra 	$L__BB0_270;
	add.s32 	%r390, %r2, 763;
	cvt.rn.f32.s32 	%f264, %r390;
	setp.leu.f32 	%p763, %f1, %f264;
	@%p763 bra 	$L__BB0_267;
	add.s32 	%r392, %r2, 765;
	cvt.rn.f32.s32 	%f265, %r392;
	setp.leu.f32 	%p767, %f1, %f265;
	@%p767 bra 	$L__BB0_266;
	setp.eq.f32 	%p769, %f1, %f3;
	selp.f32 	%f2566, 0f443FC000, 0f443F8000, %p769;
	bra.uni 	$L__BB0_1024;
$L__BB0_266:
	setp.eq.f32 	%p768, %f1, %f265;
	selp.f32 	%f2566, 0f443F4000, 0f443F0000, %p768;
	bra.uni 	$L__BB0_1024;
$L__BB0_267:
	add.s32 	%r391, %r2, 761;
	cvt.rn.f32.s32 	%f268, %r391;
	setp.leu.f32 	%p764, %f1, %f268;
	@%p764 bra 	$L__BB0_269;
	setp.eq.f32 	%p766, %f1, %f264;
	selp.f32 	%f2566, 0f443EC000, 0f443E8000, %p766;
	bra.uni 	$L__BB0_1024;
$L__BB0_269:
	setp.eq.f32 	%p765, %f1, %f268;
	selp.f32 	%f2566, 0f443E4000, 0f443E0000, %p765;
	bra.uni 	$L__BB0_1024;
$L__BB0_270:
	add.s32 	%r387, %r2, 755;
	cvt.rn.f32.s32 	%f271, %r387;
	setp.leu.f32 	%p756, %f1, %f271;
	@%p756 bra 	$L__BB0_274;
	add.s32 	%r389, %r2, 757;
	cvt.rn.f32.s32 	%f272, %r389;
	setp.leu.f32 	%p760, %f1, %f272;
	@%p760 bra 	$L__BB0_273;
	setp.eq.f32 	%p762, %f1, %f263;
	selp.f32 	%f2566, 0f443DC000, 0f443D8000, %p762;
	bra.uni 	$L__BB0_1024;
$L__BB0_273:
	setp.eq.f32 	%p761, %f1, %f272;
	selp.f32 	%f2566, 0f443D4000, 0f443D0000, %p761;
	bra.uni 	$L__BB0_1024;
$L__BB0_274:
	add.s32 	%r388, %r2, 753;
	cvt.rn.f32.s32 	%f275, %r388;
	setp.leu.f32 	%p757, %f1, %f275;
	@%p757 bra 	$L__BB0_276;
	setp.eq.f32 	%p759, %f1, %f271;
	selp.f32 	%f2566, 0f443CC000, 0f443C8000, %p759;
	bra.uni 	$L__BB0_1024;
$L__BB0_276:
	setp.eq.f32 	%p758, %f1, %f275;
	selp.f32 	%f2566, 0f443C4000, 0f443C0000, %p758;
	bra.uni 	$L__BB0_1024;
$L__BB0_277:
	add.s32 	%r379, %r2, 743;
	cvt.rn.f32.s32 	%f278, %r379;
	setp.leu.f32 	%p740, %f1, %f278;
	@%p740 bra 	$L__BB0_285;
	add.s32 	%r383, %r2, 747;
	cvt.rn.f32.s32 	%f279, %r383;
	setp.leu.f32 	%p748, %f1, %f279;
	@%p748 bra 	$L__BB0_282;
	add.s32 	%r385, %r2, 749;
	cvt.rn.f32.s32 	%f280, %r385;
	setp.leu.f32 	%p752, %f1, %f280;
	@%p752 bra 	$L__BB0_281;
	setp.eq.f32 	%p754, %f1, %f262;
	selp.f32 	%f2566, 0f443BC000, 0f443B8000, %p754;
	bra.uni 	$L__BB0_1024;
$L__BB0_281:
	setp.eq.f32 	%p753, %f1, %f280;
	selp.f32 	%f2566, 0f443B4000, 0f443B0000, %p753;
	bra.uni 	$L__BB0_1024;
$L__BB0_282:
	add.s32 	%r384, %r2, 745;
	cvt.rn.f32.s32 	%f283, %r384;
	setp.leu.f32 	%p749, %f1, %f283;
	@%p749 bra 	$L__BB0_284;
	setp.eq.f32 	%p751, %f1, %f279;
	selp.f32 	%f2566, 0f443AC000, 0f443A8000, %p751;
	bra.uni 	$L__BB0_1024;
$L__BB0_284:
	setp.eq.f32 	%p750, %f1, %f283;
	selp.f32 	%f2566, 0f443A4000, 0f443A0000, %p750;
	bra.uni 	$L__BB0_1024;
$L__BB0_285:
	add.s32 	%r380, %r2, 739;
	cvt.rn.f32.s32 	%f286, %r380;
	setp.leu.f32 	%p741, %f1, %f286;
	@%p741 bra 	$L__BB0_289;
	add.s32 	%r382, %r2, 741;
	cvt.rn.f32.s32 	%f287, %r382;
	setp.leu.f32 	%p745, %f1, %f287;
	@%p745 bra 	$L__BB0_288;
	setp.eq.f32 	%p747, %f1, %f278;
	selp.f32 	%f2566, 0f4439C000, 0f44398000, %p747;
	bra.uni 	$L__BB0_1024;
$L__BB0_288:
	setp.eq.f32 	%p746, %f1, %f287;
	selp.f32 	%f2566, 0f44394000, 0f44390000, %p746;
	bra.uni 	$L__BB0_1024;
$L__BB0_289:
	add.s32 	%r381, %r2, 737;
	cvt.rn.f32.s32 	%f290, %r381;
	setp.leu.f32 	%p742, %f1, %f290;
	@%p742 bra 	$L__BB0_291;
	setp.eq.f32 	%p744, %f1, %f286;
	selp.f32 	%f2566, 0f4438C000, 0f44388000, %p744;
	bra.uni 	$L__BB0_1024;
$L__BB0_291:
	setp.eq.f32 	%p743, %f1, %f290;
	selp.f32 	%f2566, 0f44384000, 0f44380000, %p743;
	bra.uni 	$L__BB0_1024;
$L__BB0_292:
	add.s32 	%r363, %r2, 719;
	cvt.rn.f32.s32 	%f293, %r363;
	setp.leu.f32 	%p708, %f1, %f293;
	@%p708 bra 	$L__BB0_308;
	add.s32 	%r371, %r2, 727;
	cvt.rn.f32.s32 	%f294, %r371;
	setp.leu.f32 	%p724, %f1, %f294;
	@%p724 bra 	$L__BB0_301;
	add.s32 	%r375, %r2, 731;
	cvt.rn.f32.s32 	%f295, %r375;
	setp.leu.f32 	%p732, %f1, %f295;
	@%p732 bra 	$L__BB0_298;
	add.s32 	%r377, %r2, 733;
	cvt.rn.f32.s32 	%f296, %r377;
	setp.leu.f32 	%p736, %f1, %f296;
	@%p736 bra 	$L__BB0_297;
	setp.eq.f32 	%p738, %f1, %f261;
	selp.f32 	%f2566, 0f4437C000, 0f44378000, %p738;
	bra.uni 	$L__BB0_1024;
$L__BB0_297:
	setp.eq.f32 	%p737, %f1, %f296;
	selp.f32 	%f2566, 0f44374000, 0f44370000, %p737;
	bra.uni 	$L__BB0_1024;
$L__BB0_298:
	add.s32 	%r376, %r2, 729;
	cvt.rn.f32.s32 	%f299, %r376;
	setp.leu.f32 	%p733, %f1, %f299;
	@%p733 bra 	$L__BB0_300;
	setp.eq.f32 	%p735, %f1, %f295;
	selp.f32 	%f2566, 0f4436C000, 0f44368000, %p735;
	bra.uni 	$L__BB0_1024;
$L__BB0_300:
	setp.eq.f32 	%p734, %f1, %f299;
	selp.f32 	%f2566, 0f44364000, 0f44360000, %p734;
	bra.uni 	$L__BB0_1024;
$L__BB0_301:
	add.s32 	%r372, %r2, 723;
	cvt.rn.f32.s32 	%f302, %r372;
	setp.leu.f32 	%p725, %f1, %f302;
	@%p725 bra 	$L__BB0_305;
	add.s32 	%r374, %r2, 725;
	cvt.rn.f32.s32 	%f303, %r374;
	setp.leu.f32 	%p729, %f1, %f303;
	@%p729 bra 	$L__BB0_304;
	setp.eq.f32 	%p731, %f1, %f294;
	selp.f32 	%f2566, 0f4435C000, 0f44358000, %p731;
	bra.uni 	$L__BB0_1024;
$L__BB0_304:
	setp.eq.f32 	%p730, %f1, %f303;
	selp.f32 	%f2566, 0f44354000, 0f44350000, %p730;
	bra.uni 	$L__BB0_1024;
$L__BB0_305:
	add.s32 	%r373, %r2, 721;
	cvt.rn.f32.s32 	%f306, %r373;
	setp.leu.f32 	%p726, %f1, %f306;
	@%p726 bra 	$L__BB0_307;
	setp.eq.f32 	%p728, %f1, %f302;
	selp.f32 	%f2566, 0f4434C000, 0f44348000, %p728;
	bra.uni 	$L__BB0_1024;
$L__BB0_307:
	setp.eq.f32 	%p727, %f1, %f306;
	selp.f32 	%f2566, 0f44344000, 0f44340000, %p727;
	bra.uni 	$L__BB0_1024;
$L__BB0_308:
	add.s32 	%r364, %r2, 711;
	cvt.rn.f32.s32 	%f309, %r364;
	setp.leu.f32 	%p709, %f1, %f309;
	@%p709 bra 	$L__BB0_316;
	add.s32 	%r368, %r2, 715;
	cvt.rn.f32.s32 	%f310, %r368;
	setp.leu.f32 	%p717, %f1, %f310;
	@%p717 bra 	$L__BB0_313;
	add.s32 	%r370, %r2, 717;
	cvt.rn.f32.s32 	%f311, %r370;
	setp.leu.f32 	%p721, %f1, %f311;
	@%p721 bra 	$L__BB0_312;
	setp.eq.f32 	%p723, %f1, %f293;
	selp.f32 	%f2566, 0f4433C000, 0f44338000, %p723;
	bra.uni 	$L__BB0_1024;
$L__BB0_312:
	setp.eq.f32 	%p722, %f1, %f311;
	selp.f32 	%f2566, 0f44334000, 0f44330000, %p722;
	bra.uni 	$L__BB0_1024;
$L__BB0_313:
	add.s32 	%r369, %r2, 713;
	cvt.rn.f32.s32 	%f314, %r369;
	setp.leu.f32 	%p718, %f1, %f314;
	@%p718 bra 	$L__BB0_315;
	setp.eq.f32 	%p720, %f1, %f310;
	selp.f32 	%f2566, 0f4432C000, 0f44328000, %p720;
	bra.uni 	$L__BB0_1024;
$L__BB0_315:
	setp.eq.f32 	%p719, %f1, %f314;
	selp.f32 	%f2566, 0f44324000, 0f44320000, %p719;
	bra.uni 	$L__BB0_1024;
$L__BB0_316:
	add.s32 	%r365, %r2, 707;
	cvt.rn.f32.s32 	%f317, %r365;
	setp.leu.f32 	%p710, %f1, %f317;
	@%p710 bra 	$L__BB0_320;
	add.s32 	%r367, %r2, 709;
	cvt.rn.f32.s32 	%f318, %r367;
	setp.leu.f32 	%p714, %f1, %f318;
	@%p714 bra 	$L__BB0_319;
	setp.eq.f32 	%p716, %f1, %f309;
	selp.f32 	%f2566, 0f4431C000, 0f44318000, %p716;
	bra.uni 	$L__BB0_1024;
$L__BB0_319:
	setp.eq.f32 	%p715, %f1, %f318;
	selp.f32 	%f2566, 0f44314000, 0f44310000, %p715;
	bra.uni 	$L__BB0_1024;
$L__BB0_320:
	add.s32 	%r366, %r2, 705;
	cvt.rn.f32.s32 	%f321, %r366;
	setp.leu.f32 	%p711, %f1, %f321;
	@%p711 bra 	$L__BB0_322;
	setp.eq.f32 	%p713, %f1, %f317;
	selp.f32 	%f2566, 0f4430C000, 0f44308000, %p713;
	bra.uni 	$L__BB0_1024;
$L__BB0_322:
	setp.eq.f32 	%p712, %f1, %f321;
	selp.f32 	%f2566, 0f44304000, 0f44300000, %p712;
	bra.uni 	$L__BB0_1024;
$L__BB0_323:
	add.s32 	%r331, %r2, 671;
	cvt.rn.f32.s32 	%f324, %r331;
	setp.leu.f32 	%p644, %f1, %f324;
	@%p644 bra 	$L__BB0_355;
	add.s32 	%r347, %r2, 687;
	cvt.rn.f32.s32 	%f325, %r347;
	setp.leu.f32 	%p676, %f1, %f325;
	@%p676 bra 	$L__BB0_340;
	add.s32 	%r355, %r2, 695;
	cvt.rn.f32.s32 	%f326, %r355;
	setp.leu.f32 	%p692, %f1, %f326;
	@%p692 bra 	$L__BB0_333;
	add.s32 	%r359, %r2, 699;
	cvt.rn.f32.s32 	%f327, %r359;
	setp.leu.f32 	%p700, %f1, %f327;
	@%p700 bra 	$L__BB0_330;
	add.s32 	%r361, %r2, 701;
	cvt.rn.f32.s32 	%f328, %r361;
	setp.leu.f32 	%p704, %f1, %f328;
	@%p704 bra 	$L__BB0_329;
	setp.eq.f32 	%p706, %f1, %f260;
	selp.f32 	%f2566, 0f442FC000, 0f442F8000, %p706;
	bra.uni 	$L__BB0_1024;
$L__BB0_329:
	setp.eq.f32 	%p705, %f1, %f328;
	selp.f32 	%f2566, 0f442F4000, 0f442F0000, %p705;
	bra.uni 	$L__BB0_1024;
$L__BB0_330:
	add.s32 	%r360, %r2, 697;
	cvt.rn.f32.s32 	%f331, %r360;
	setp.leu.f32 	%p701, %f1, %f331;
	@%p701 bra 	$L__BB0_332;
	setp.eq.f32 	%p703, %f1, %f327;
	selp.f32 	%f2566, 0f442EC000, 0f442E8000, %p703;
	bra.uni 	$L__BB0_1024;
$L__BB0_332:
	setp.eq.f32 	%p702, %f1, %f331;
	selp.f32 	%f2566, 0f442E4000, 0f442E0000, %p702;
	bra.uni 	$L__BB0_1024;
$L__BB0_333:
	add.s32 	%r356, %r2, 691;
	cvt.rn.f32.s32 	%f334, %r356;
	setp.leu.f32 	%p693, %f1, %f334;
	@%p693 bra 	$L__BB0_337;
	add.s32 	%r358, %r2, 693;
	cvt.rn.f32.s32 	%f335, %r358;
	setp.leu.f32 	%p697, %f1, %f335;
	@%p697 bra 	$L__BB0_336;
	setp.eq.f32 	%p699, %f1, %f326;
	selp.f32 	%f2566, 0f442DC000, 0f442D8000, %p699;
	bra.uni 	$L__BB0_1024;
$L__BB0_336:
	setp.eq.f32 	%p698, %f1, %f335;
	selp.f32 	%f2566, 0f442D4000, 0f442D0000, %p698;
	bra.uni 	$L__BB0_1024;
$L__BB0_337:
	add.s32 	%r357, %r2, 689;
	cvt.rn.f32.s32 	%f338, %r357;
	setp.leu.f32 	%p694, %f1, %f338;
	@%p694 bra 	$L__BB0_339;
	setp.eq.f32 	%p696, %f1, %f334;
	selp.f32 	%f2566, 0f442CC000, 0f442C8000, %p696;
	bra.uni 	$L__BB0_1024;
$L__BB0_339:
	setp.eq.f32 	%p695, %f1, %f338;
	selp.f32 	%f2566, 0f442C4000, 0f442C0000, %p695;
	bra.uni 	$L__BB0_1024;
$L__BB0_340:
	add.s32 	%r348, %r2, 679;
	cvt.rn.f32.s32 	%f341, %r348;
	setp.leu.f32 	%p677, %f1, %f341;
	@%p677 bra 	$L__BB0_348;
	add.s32 	%r352, %r2, 683;
	cvt.rn.f32.s32 	%f342, %r352;
	setp.leu.f32 	%p685, %f1, %f342;
	@%p685 bra 	$L__BB0_345;
	add.s32 	%r354, %r2, 685;
	cvt.rn.f32.s32 	%f343, %r354;
	setp.leu.f32 	%p689, %f1, %f343;
	@%p689 bra 	$L__BB0_344;
	setp.eq.f32 	%p691, %f1, %f325;
	selp.f32 	%f2566, 0f442BC000, 0f442B8000, %p691;
	bra.uni 	$L__BB0_1024;
$L__BB0_344:
	setp.eq.f32 	%p690, %f1, %f343;
	selp.f32 	%f2566, 0f442B4000, 0f442B0000, %p690;
	bra.uni 	$L__BB0_1024;
$L__BB0_345:
	add.s32 	%r353, %r2, 681;
	cvt.rn.f32.s32 	%f346, %r353;
	setp.leu.f32 	%p686, %f1, %f346;
	@%p686 bra 	$L__BB0_347;
	setp.eq.f32 	%p688, %f1, %f342;
	selp.f32 	%f2566, 0f442AC000, 0f442A8000, %p688;
	bra.uni 	$L__BB0_1024;
$L__BB0_347:
	setp.eq.f32 	%p687, %f1, %f346;
	selp.f32 	%f2566, 0f442A4000, 0f442A0000, %p687;
	bra.uni 	$L__BB0_1024;
$L__BB0_348:
	add.s32 	%r349, %r2, 675;
	cvt.rn.f32.s32 	%f349, %r349;
	setp.leu.f32 	%p678, %f1, %f349;
	@%p678 bra 	$L__BB0_352;
	add.s32 	%r351, %r2, 677;
	cvt.rn.f32.s32 	%f350, %r351;
	setp.leu.f32 	%p682, %f1, %f350;
	@%p682 bra 	$L__BB0_351;
	setp.eq.f32 	%p684, %f1, %f341;
	selp.f32 	%f2566, 0f4429C000, 0f44298000, %p684;
	bra.uni 	$L__BB0_1024;
$L__BB0_351:
	setp.eq.f32 	%p683, %f1, %f350;
	selp.f32 	%f2566, 0f44294000, 0f44290000, %p683;
	bra.uni 	$L__BB0_1024;
$L__BB0_352:
	add.s32 	%r350, %r2, 673;
	cvt.rn.f32.s32 	%f353, %r350;
	setp.leu.f32 	%p679, %f1, %f353;
	@%p679 bra 	$L__BB0_354;
	setp.eq.f32 	%p681, %f1, %f349;
	selp.f32 	%f2566, 0f4428C000, 0f44288000, %p681;
	bra.uni 	$L__BB0_1024;
$L__BB0_354:
	setp.eq.f32 	%p680, %f1, %f353;
	selp.f32 	%f2566, 0f44284000, 0f44280000, %p680;
	bra.uni 	$L__BB0_1024;
$L__BB0_355:
	add.s32 	%r332, %r2, 655;
	cvt.rn.f32.s32 	%f356, %r332;
	setp.leu.f32 	%p645, %f1, %f356;
	@%p645 bra 	$L__BB0_371;
	add.s32 	%r340, %r2, 663;
	cvt.rn.f32.s32 	%f357, %r340;
	setp.leu.f32 	%p661, %f1, %f357;
	@%p661 bra 	$L__BB0_364;
	add.s32 	%r344, %r2, 667;
	cvt.rn.f32.s32 	%f358, %r344;
	setp.leu.f32 	%p669, %f1, %f358;
	@%p669 bra 	$L__BB0_361;
	add.s32 	%r346, %r2, 669;
	cvt.rn.f32.s32 	%f359, %r346;
	setp.leu.f32 	%p673, %f1, %f359;
	@%p673 bra 	$L__BB0_360;
	setp.eq.f32 	%p675, %f1, %f324;
	selp.f32 	%f2566, 0f4427C000, 0f44278000, %p675;
	bra.uni 	$L__BB0_1024;
$L__BB0_360:
	setp.eq.f32 	%p674, %f1, %f359;
	selp.f32 	%f2566, 0f44274000, 0f44270000, %p674;
	bra.uni 	$L__BB0_1024;
$L__BB0_361:
	add.s32 	%r345, %r2, 665;
	cvt.rn.f32.s32 	%f362, %r345;
	setp.leu.f32 	%p670, %f1, %f362;
	@%p670 bra 	$L__BB0_363;
	setp.eq.f32 	%p672, %f1, %f358;
	selp.f32 	%f2566, 0f4426C000, 0f44268000, %p672;
	bra.uni 	$L__BB0_1024;
$L__BB0_363:
	setp.eq.f32 	%p671, %f1, %f362;
	selp.f32 	%f2566, 0f44264000, 0f44260000, %p671;
	bra.uni 	$L__BB0_1024;
$L__BB0_364:
	add.s32 	%r341, %r2, 659;
	cvt.rn.f32.s32 	%f365, %r341;
	setp.leu.f32 	%p662, %f1, %f365;
	@%p662 bra 	$L__BB0_368;
	add.s32 	%r343, %r2, 661;
	cvt.rn.f32.s32 	%f366, %r343;
	setp.leu.f32 	%p666, %f1, %f366;
	@%p666 bra 	$L__BB0_367;
	setp.eq.f32 	%p668, %f1, %f357;
	selp.f32 	%f2566, 0f4425C000, 0f44258000, %p668;
	bra.uni 	$L__BB0_1024;
$L__BB0_367:
	setp.eq.f32 	%p667, %f1, %f366;
	selp.f32 	%f2566, 0f44254000, 0f44250000, %p667;
	bra.uni 	$L__BB0_1024;
$L__BB0_368:
	add.s32 	%r342, %r2, 657;
	cvt.rn.f32.s32 	%f369, %r342;
	setp.leu.f32 	%p663, %f1, %f369;
	@%p663 bra 	$L__BB0_370;
	setp.eq.f32 	%p665, %f1, %f365;
	selp.f32 	%f2566, 0f4424C000, 0f44248000, %p665;
	bra.uni 	$L__BB0_1024;
$L__BB0_370:
	setp.eq.f32 	%p664, %f1, %f369;
	selp.f32 	%f2566, 0f44244000, 0f44240000, %p664;
	bra.uni 	$L__BB0_1024;
$L__BB0_371:
	add.s32 	%r333, %r2, 647;
	cvt.rn.f32.s32 	%f372, %r333;
	setp.leu.f32 	%p646, %f1, %f372;
	@%p646 bra 	$L__BB0_379;
	add.s32 	%r337, %r2, 651;
	cvt.rn.f32.s32 	%f373, %r337;
	setp.leu.f32 	%p654, %f1, %f373;
	@%p654 bra 	$L__BB0_376;
	add.s32 	%r339, %r2, 653;
	cvt.rn.f32.s32 	%f374, %r339;
	setp.leu.f32 	%p658, %f1, %f374;
	@%p658 bra 	$L__BB0_375;
	setp.eq.f32 	%p660, %f1, %f356;
	selp.f32 	%f2566, 0f4423C000, 0f44238000, %p660;
	bra.uni 	$L__BB0_1024;
$L__BB0_375:
	setp.eq.f32 	%p659, %f1, %f374;
	selp.f32 	%f2566, 0f44234000, 0f44230000, %p659;
	bra.uni 	$L__BB0_1024;
$L__BB0_376:
	add.s32 	%r338, %r2, 649;
	cvt.rn.f32.s32 	%f377, %r338;
	setp.leu.f32 	%p655, %f1, %f377;
	@%p655 bra 	$L__BB0_378;
	setp.eq.f32 	%p657, %f1, %f373;
	selp.f32 	%f2566, 0f4422C000, 0f44228000, %p657;
	bra.uni 	$L__BB0_1024;
$L__BB0_378:
	setp.eq.f32 	%p656, %f1, %f377;
	selp.f32 	%f2566, 0f44224000, 0f44220000, %p656;
	bra.uni 	$L__BB0_1024;
$L__BB0_379:
	add.s32 	%r334, %r2, 643;
	cvt.rn.f32.s32 	%f380, %r334;
	setp.leu.f32 	%p647, %f1, %f380;
	@%p647 bra 	$L__BB0_383;
	add.s32 	%r336, %r2, 645;
	cvt.rn.f32.s32 	%f381, %r336;
	setp.leu.f32 	%p651, %f1, %f381;
	@%p651 bra 	$L__BB0_382;
	setp.eq.f32 	%p653, %f1, %f372;
	selp.f32 	%f2566, 0f4421C000, 0f44218000, %p653;
	bra.uni 	$L__BB0_1024;
$L__BB0_382:
	setp.eq.f32 	%p652, %f1, %f381;
	selp.f32 	%f2566, 0f44214000, 0f44210000, %p652;
	bra.uni 	$L__BB0_1024;
$L__BB0_383:
	add.s32 	%r335, %r2, 641;
	cvt.rn.f32.s32 	%f384, %r335;
	setp.leu.f32 	%p648, %f1, %f384;
	@%p648 bra 	$L__BB0_385;
	setp.eq.f32 	%p650, %f1, %f380;
	selp.f32 	%f2566, 0f4420C000, 0f44208000, %p650;
	bra.uni 	$L__BB0_1024;
$L__BB0_385:
	setp.eq.f32 	%p649, %f1, %f384;
	selp.f32 	%f2566, 0f44204000, 0f44200000, %p649;
	bra.uni 	$L__BB0_1024;
$L__BB0_386:
	add.s32 	%r267, %r2, 575;
	cvt.rn.f32.s32 	%f387, %r267;
	setp.leu.f32 	%p516, %f1, %f387;
	@%p516 bra 	$L__BB0_450;
	add.s32 	%r299, %r2, 607;
	cvt.rn.f32.s32 	%f388, %r299;
	setp.leu.f32 	%p580, %f1, %f388;
	@%p580 bra 	$L__BB0_419;
	add.s32 	%r315, %r2, 623;
	cvt.rn.f32.s32 	%f389, %r315;
	setp.leu.f32 	%p612, %f1, %f389;
	@%p612 bra 	$L__BB0_404;
	add.s32 	%r323, %r2, 631;
	cvt.rn.f32.s32 	%f390, %r323;
	setp.leu.f32 	%p628, %f1, %f390;
	@%p628 bra 	$L__BB0_397;
	add.s32 	%r327, %r2, 635;
	cvt.rn.f32.s32 	%f391, %r327;
	setp.leu.f32 	%p636, %f1, %f391;
	@%p636 bra 	$L__BB0_394;
	add.s32 	%r329, %r2, 637;
	cvt.rn.f32.s32 	%f392, %r329;
	setp.leu.f32 	%p640, %f1, %f392;
	@%p640 bra 	$L__BB0_393;
	setp.eq.f32 	%p642, %f1, %f259;
	selp.f32 	%f2566, 0f441FC000, 0f441F8000, %p642;
	bra.uni 	$L__BB0_1024;
$L__BB0_393:
	setp.eq.f32 	%p641, %f1, %f392;
	selp.f32 	%f2566, 0f441F4000, 0f441F0000, %p641;
	bra.uni 	$L__BB0_1024;
$L__BB0_394:
	add.s32 	%r328, %r2, 633;
	cvt.rn.f32.s32 	%f395, %r328;
	setp.leu.f32 	%p637, %f1, %f395;
	@%p637 bra 	$L__BB0_396;
	setp.eq.f32 	%p639, %f1, %f391;
	selp.f32 	%f2566, 0f441EC000, 0f441E8000, %p639;
	bra.uni 	$L__BB0_1024;
$L__BB0_396:
	setp.eq.f32 	%p638, %f1, %f395;
	selp.f32 	%f2566, 0f441E4000, 0f441E0000, %p638;
	bra.uni 	$L__BB0_1024;
$L__BB0_397:
	add.s32 	%r324, %r2, 627;
	cvt.rn.f32.s32 	%f398, %r324;
	setp.leu.f32 	%p629, %f1, %f398;
	@%p629 bra 	$L__BB0_401;
	add.s32 	%r326, %r2, 629;
	cvt.rn.f32.s32 	%f399, %r326;
	setp.leu.f32 	%p633, %f1, %f399;
	@%p633 bra 	$L__BB0_400;
	setp.eq.f32 	%p635, %f1, %f390;
	selp.f32 	%f2566, 0f441DC000, 0f441D8000, %p635;
	bra.uni 	$L__BB0_1024;
$L__BB0_400:
	setp.eq.f32 	%p634, %f1, %f399;
	selp.f32 	%f2566, 0f441D4000, 0f441D0000, %p634;
	bra.uni 	$L__BB0_1024;
$L__BB0_401:
	add.s32 	%r325, %r2, 625;
	cvt.rn.f32.s32 	%f402, %r325;
	setp.leu.f32 	%p630, %f1, %f402;
	@%p630 bra 	$L__BB0_403;
	setp.eq.f32 	%p632, %f1, %f398;
	selp.f32 	%f2566, 0f441CC000, 0f441C8000, %p632;
	bra.uni 	$L__BB0_1024;
$L__BB0_403:
	setp.eq.f32 	%p631, %f1, %f402;
	selp.f32 	%f2566, 0f441C4000, 0f441C0000, %p631;
	bra.uni 	$L__BB0_1024;
$L__BB0_404:
	add.s32 	%r316, %r2, 615;
	cvt.rn.f32.s32 	%f405, %r316;
	setp.leu.f32 	%p613, %f1, %f405;
	@%p613 bra 	$L__BB0_412;
	add.s32 	%r320, %r2, 619;
	cvt.rn.f32.s32 	%f406, %r320;
	setp.leu.f32 	%p621, %f1, %f406;
	@%p621 bra 	$L__BB0_409;
	add.s32 	%r322, %r2, 621;
	cvt.rn.f32.s32 	%f407, %r322;
	setp.leu.f32 	%p625, %f1, %f407;
	@%p625 bra 	$L__BB0_408;
	setp.eq.f32 	%p627, %f1, %f389;
	selp.f32 	%f2566, 0f441BC000, 0f441B8000, %p627;
	bra.uni 	$L__BB0_1024;
$L__BB0_408:
	setp.eq.f32 	%p626, %f1, %f407;
	selp.f32 	%f2566, 0f441B4000, 0f441B0000, %p626;
	bra.uni 	$L__BB0_1024;
$L__BB0_409:
	add.s32 	%r321, %r2, 617;
	cvt.rn.f32.s32 	%f410, %r321;
	setp.leu.f32 	%p622, %f1, %f410;
	@%p622 bra 	$L__BB0_411;
	setp.eq.f32 	%p624, %f1, %f406;
	selp.f32 	%f2566, 0f441AC000, 0f441A8000, %p624;
	bra.uni 	$L__BB0_1024;
$L__BB0_411:
	setp.eq.f32 	%p623, %f1, %f410;
	selp.f32 	%f2566, 0f441A4000, 0f441A0000, %p623;
	bra.uni 	$L__BB0_1024;
$L__BB0_412:
	add.s32 	%r317, %r2, 611;
	cvt.rn.f32.s32 	%f413, %r317;
	setp.leu.f32 	%p614, %f1, %f413;
	@%p614 bra 	$L__BB0_416;
	add.s32 	%r319, %r2, 613;
	cvt.rn.f32.s32 	%f414, %r319;
	setp.leu.f32 	%p618, %f1, %f414;
	@%p618 bra 	$L__BB0_415;
	setp.eq.f32 	%p620, %f1, %f405;
	selp.f32 	%f2566, 0f4419C000, 0f44198000, %p620;
	bra.uni 	$L__BB0_1024;
$L__BB0_415:
	setp.eq.f32 	%p619, %f1, %f414;
	selp.f32 	%f2566, 0f44194000, 0f44190000, %p619;
	bra.uni 	$L__BB0_1024;
$L__BB0_416:
	add.s32 	%r318, %r2, 609;
	cvt.rn.f32.s32 	%f417, %r318;
	setp.leu.f32 	%p615, %f1, %f417;
	@%p615 bra 	$L__BB0_418;
	setp.eq.f32 	%p617, %f1, %f413;
	selp.f32 	%f2566, 0f4418C000, 0f44188000, %p617;
	bra.uni 	$L__BB0_1024;
$L__BB0_418:
	setp.eq.f32 	%p616, %f1, %f417;
	selp.f32 	%f2566, 0f44184000, 0f44180000, %p616;
	bra.uni 	$L__BB0_1024;
$L__BB0_419:
	add.s32 	%r300, %r2, 591;
	cvt.rn.f32.s32 	%f420, %r300;
	setp.leu.f32 	%p581, %f1, %f420;
	@%p581 bra 	$L__BB0_435;
	add.s32 	%r308, %r2, 599;
	cvt.rn.f32.s32 	%f421, %r308;
	setp.leu.f32 	%p597, %f1, %f421;
	@%p597 bra 	$L__BB0_428;
	add.s32 	%r312, %r2, 603;
	cvt.rn.f32.s32 	%f422, %r312;
	setp.leu.f32 	%p605, %f1, %f422;
	@%p605 bra 	$L__BB0_425;
	add.s32 	%r314, %r2, 605;
	cvt.rn.f32.s32 	%f423, %r314;
	setp.leu.f32 	%p609, %f1, %f423;
	@%p609 bra 	$L__BB0_424;
	setp.eq.f32 	%p611, %f1, %f388;
	selp.f32 	%f2566, 0f4417C000, 0f44178000, %p611;
	bra.uni 	$L__BB0_1024;
$L__BB0_424:
	setp.eq.f32 	%p610, %f1, %f423;
	selp.f32 	%f2566, 0f44174000, 0f44170000, %p610;
	bra.uni 	$L__BB0_1024;
$L__BB0_425:
	add.s32 	%r313, %r2, 601;
	cvt.rn.f32.s32 	%f426, %r313;
	setp.leu.f32 	%p606, %f1, %f426;
	@%p606 bra 	$L__BB0_427;
	setp.eq.f32 	%p608, %f1, %f422;
	selp.f32 	%f2566, 0f4416C000, 0f44168000, %p608;
	bra.uni 	$L__BB0_1024;
$L__BB0_427:
	setp.eq.f32 	%p607, %f1, %f426;
	selp.f32 	%f2566, 0f44164000, 0f44160000, %p607;
	bra.uni 	$L__BB0_1024;
$L__BB0_428:
	add.s32 	%r309, %r2, 595;
	cvt.rn.f32.s32 	%f429, %r309;
	setp.leu.f32 	%p598, %f1, %f429;
	@%p598 bra 	$L__BB0_432;
	add.s32 	%r311, %r2, 597;
	cvt.rn.f32.s32 	%f430, %r311;
	setp.leu.f32 	%p602, %f1, %f430;
	@%p602 bra 	$L__BB0_431;
	setp.eq.f32 	%p604, %f1, %f421;
	selp.f32 	%f2566, 0f4415C000, 0f44158000, %p604;
	bra.uni 	$L__BB0_1024;
$L__BB0_431:
	setp.eq.f32 	%p603, %f1, %f430;
	selp.f32 	%f2566, 0f44154000, 0f44150000, %p603;
	bra.uni 	$L__BB0_1024;
$L__BB0_432:
	add.s32 	%r310, %r2, 593;
	cvt.rn.f32.s32 	%f433, %r310;
	setp.leu.f32 	%p599, %f1, %f433;
	@%p599 bra 	$L__BB0_434;
	setp.eq.f32 	%p601, %f1, %f429;
	selp.f32 	%f2566, 0f4414C000, 0f44148000, %p601;
	bra.uni 	$L__BB0_1024;
$L__BB0_434:
	setp.eq.f32 	%p600, %f1, %f433;
	selp.f32 	%f2566, 0f44144000, 0f44140000, %p600;
	bra.uni 	$L__BB0_1024;
$L__BB0_435:
	add.s32 	%r301, %r2, 583;
	cvt.rn.f32.s32 	%f436, %r301;
	setp.leu.f32 	%p582, %f1, %f436;
	@%p582 bra 	$L__BB0_443;
	add.s32 	%r305, %r2, 587;
	cvt.rn.f32.s32 	%f437, %r305;
	setp.leu.f32 	%p590, %f1, %f437;
	@%p590 bra 	$L__BB0_440;
	add.s32 	%r307, %r2, 589;
	cvt.rn.f32.s32 	%f438, %r307;
	setp.leu.f32 	%p594, %f1, %f438;
	@%p594 bra 	$L__BB0_439;
	setp.eq.f32 	%p596, %f1, %f420;
	selp.f32 	%f2566, 0f4413C000, 0f44138000, %p596;
	bra.uni 	$L__BB0_1024;
$L__BB0_439:
	setp.eq.f32 	%p595, %f1, %f438;
	selp.f32 	%f2566, 0f44134000, 0f44130000, %p595;
	bra.uni 	$L__BB0_1024;
$L__BB0_440:
	add.s32 	%r306, %r2, 585;
	cvt.rn.f32.s32 	%f441, %r306;
	setp.leu.f32 	%p591, %f1, %f441;
	@%p591 bra 	$L__BB0_442;
	setp.eq.f32 	%p593, %f1, %f437;
	selp.f32 	%f2566, 0f4412C000, 0f44128000, %p593;
	bra.uni 	$L__BB0_1024;
$L__BB0_442:
	setp.eq.f32 	%p592, %f1, %f441;
	selp.f32 	%f2566, 0f44124000, 0f44120000, %p592;
	bra.uni 	$L__BB0_1024;
$L__BB0_443:
	add.s32 	%r302, %r2, 579;
	cvt.rn.f32.s32 	%f444, %r302;
	setp.leu.f32 	%p583, %f1, %f444;
	@%p583 bra 	$L__BB0_447;
	add.s32 	%r304, %r2, 581;
	cvt.rn.f32.s32 	%f445, %r304;
	setp.leu.f32 	%p587, %f1, %f445;
	@%p587 bra 	$L__BB0_446;
	setp.eq.f32 	%p589, %f1, %f436;
	selp.f32 	%f2566, 0f4411C000, 0f44118000, %p589;
	bra.uni 	$L__BB0_1024;
$L__BB0_446:
	setp.eq.f32 	%p588, %f1, %f445;
	selp.f32 	%f2566, 0f44114000, 0f44110000, %p588;
	bra.uni 	$L__BB0_1024;
$L__BB0_447:
	add.s32 	%r303, %r2, 577;
	cvt.rn.f32.s32 	%f448, %r303;
	setp.leu.f32 	%p584, %f1, %f448;
	@%p584 bra 	$L__BB0_449;
	setp.eq.f32 	%p586, %f1, %f444;
	selp.f32 	%f2566, 0f4410C000, 0f44108000, %p586;
	bra.uni 	$L__BB0_1024;
$L__BB0_449:
	setp.eq.f32 	%p585, %f1, %f448;
	selp.f32 	%f2566, 0f44104000, 0f44100000, %p585;
	bra.uni 	$L__BB0_1024;
$L__BB0_450:
	add.s32 	%r268, %r2, 543;
	cvt.rn.f32.s32 	%f451, %r268;
	setp.leu.f32 	%p517, %f1, %f451;
	@%p517 bra 	$L__BB0_482;
	add.s32 	%r284, %r2, 559;
	cvt.rn.f32.s32 	%f452, %r284;
	setp.leu.f32 	%p549, %f1, %f452;
	@%p549 bra 	$L__BB0_467;
	add.s32 	%r292, %r2, 567;
	cvt.rn.f32.s32 	%f453, %r292;
	setp.leu.f32 	%p565, %f1, %f453;
	@%p565 bra 	$L__BB0_460;
	add.s32 	%r296, %r2, 571;
	cvt.rn.f32.s32 	%f454, %r296;
	setp.leu.f32 	%p573, %f1, %f454;
	@%p573 bra 	$L__BB0_457;
	add.s32 	%r298, %r2, 573;
	cvt.rn.f32.s32 	%f455, %r298;
	setp.leu.f32 	%p577, %f1, %f455;
	@%p577 bra 	$L__BB0_456;
	setp.eq.f32 	%p579, %f1, %f387;
	selp.f32 	%f2566, 0f440FC000, 0f440F8000, %p579;
	bra.uni 	$L__BB0_1024;
$L__BB0_456:
	setp.eq.f32 	%p578, %f1, %f455;
	selp.f32 	%f2566, 0f440F4000, 0f440F0000, %p578;
	bra.uni 	$L__BB0_1024;
$L__BB0_457:
	add.s32 	%r297, %r2, 569;
	cvt.rn.f32.s32 	%f458, %r297;
	setp.leu.f32 	%p574, %f1, %f458;
	@%p574 bra 	$L__BB0_459;
	setp.eq.f32 	%p576, %f1, %f454;
	selp.f32 	%f2566, 0f440EC000, 0f440E8000, %p576;
	bra.uni 	$L__BB0_1024;
$L__BB0_459:
	setp.eq.f32 	%p575, %f1, %f458;
	selp.f32 	%f2566, 0f440E4000, 0f440E0000, %p575;
	bra.uni 	$L__BB0_1024;
$L__BB0_460:
	add.s32 	%r293, %r2, 563;
	cvt.rn.f32.s32 	%f461, %r293;
	setp.leu.f32 	%p566, %f1, %f461;
	@%p566 bra 	$L__BB0_464;
	add.s32 	%r295, %r2, 565;
	cvt.rn.f32.s32 	%f462, %r295;
	setp.leu.f32 	%p570, %f1, %f462;
	@%p570 bra 	$L__BB0_463;
	setp.eq.f32 	%p572, %f1, %f453;
	selp.f32 	%f2566, 0f440DC000, 0f440D8000, %p572;
	bra.uni 	$L__BB0_1024;
$L__BB0_463:
	setp.eq.f32 	%p571, %f1, %f462;
	selp.f32 	%f2566, 0f440D4000, 0f440D0000, %p571;
	bra.uni 	$L__BB0_1024;
$L__BB0_464:
	add.s32 	%r294, %r2, 561;
	cvt.rn.f32.s32 	%f465, %r294;
	setp.leu.f32 	%p567, %f1, %f465;
	@%p567 bra 	$L__BB0_466;
	setp.eq.f32 	%p569, %f1, %f461;
	selp.f32 	%f2566, 0f440CC000, 0f440C8000, %p569;
	bra.uni 	$L__BB0_1024;
$L__BB0_466:
	setp.eq.f32 	%p568, %f1, %f465;
	selp.f32 	%f2566, 0f440C4000, 0f440C0000, %p568;
	bra.uni 	$L__BB0_1024;
$L__BB0_467:
	add.s32 	%r285, %r2, 551;
	cvt.rn.f32.s32 	%f468, %r285;
	setp.leu.f32 	%p550, %f1, %f468;
	@%p550 bra 	$L__BB0_475;
	add.s32 	%r289, %r2, 555;
	cvt.rn.f32.s32 	%f469, %r289;
	setp.leu.f32 	%p558, %f1, %f469;
	@%p558 bra 	$L__BB0_472;
	add.s32 	%r291, %r2, 557;
	cvt.rn.f32.s32 	%f470, %r291;
	setp.leu.f32 	%p562, %f1, %f470;
	@%p562 bra 	$L__BB0_471;
	setp.eq.f32 	%p564, %f1, %f452;
	selp.f32 	%f2566, 0f440BC000, 0f440B8000, %p564;
	bra.uni 	$L__BB0_1024;
$L__BB0_471:
	setp.eq.f32 	%p563, %f1, %f470;
	selp.f32 	%f2566, 0f440B4000, 0f440B0000, %p563;
	bra.uni 	$L__BB0_1024;
$L__BB0_472:
	add.s32 	%r290, %r2, 553;
	cvt.rn.f32.s32 	%f473, %r290;
	setp.leu.f32 	%p559, %f1, %f473;
	@%p559 bra 	$L__BB0_474;
	setp.eq.f32 	%p561, %f1, %f469;
	selp.f32 	%f2566, 0f440AC000, 0f440A8000, %p561;
	bra.uni 	$L__BB0_1024;
$L__BB0_474:
	setp.eq.f32 	%p560, %f1, %f473;
	selp.f32 	%f2566, 0f440A4000, 0f440A0000, %p560;
	bra.uni 	$L__BB0_1024;
$L__BB0_475:
	add.s32 	%r286, %r2, 547;
	cvt.rn.f32.s32 	%f476, %r286;
	setp.leu.f32 	%p551, %f1, %f476;
	@%p551 bra 	$L__BB0_479;
	add.s32 	%r288, %r2, 549;
	cvt.rn.f32.s32 	%f477, %r288;
	setp.leu.f32 	%p555, %f1, %f477;
	@%p555 bra 	$L__BB0_478;
	setp.eq.f32 	%p557, %f1, %f468;
	selp.f32 	%f2566, 0f4409C000, 0f44098000, %p557;
	bra.uni 	$L__BB0_1024;
$L__BB0_478:
	setp.eq.f32 	%p556, %f1, %f477;
	selp.f32 	%f2566, 0f44094000, 0f44090000, %p556;
	bra.uni 	$L__BB0_1024;
$L__BB0_479:
	add.s32 	%r287, %r2, 545;
	cvt.rn.f32.s32 	%f480, %r287;
	setp.leu.f32 	%p552, %f1, %f480;
	@%p552 bra 	$L__BB0_481;
	setp.eq.f32 	%p554, %f1, %f476;
	selp.f32 	%f2566, 0f4408C000, 0f44088000, %p554;
	bra.uni 	$L__BB0_1024;
$L__BB0_481:
	setp.eq.f32 	%p553, %f1, %f480;
	selp.f32 	%f2566, 0f44084000, 0f44080000, %p553;
	bra.uni 	$L__BB0_1024;
$L__BB0_482:
	add.s32 	%r269, %r2, 527;
	cvt.rn.f32.s32 	%f483, %r269;
	setp.leu.f32 	%p518, %f1, %f483;
	@%p518 bra 	$L__BB0_498;
	add.s32 	%r277, %r2, 535;
	cvt.rn.f32.s32 	%f484, %r277;
	setp.leu.f32 	%p534, %f1, %f484;
	@%p534 bra 	$L__BB0_491;
	add.s32 	%r281, %r2, 539;
	cvt.rn.f32.s32 	%f485, %r281;
	setp.leu.f32 	%p542, %f1, %f485;
	@%p542 bra 	$L__BB0_488;
	add.s32 	%r283, %r2, 541;
	cvt.rn.f32.s32 	%f486, %r283;
	setp.leu.f32 	%p546, %f1, %f486;
	@%p546 bra 	$L__BB0_487;
	setp.eq.f32 	%p548, %f1, %f451;
	selp.f32 	%f2566, 0f4407C000, 0f44078000, %p548;
	bra.uni 	$L__BB0_1024;
$L__BB0_487:
	setp.eq.f32 	%p547, %f1, %f486;
	selp.f32 	%f2566, 0f44074000, 0f44070000, %p547;
	bra.uni 	$L__BB0_1024;
$L__BB0_488:
	add.s32 	%r282, %r2, 537;
	cvt.rn.f32.s32 	%f489, %r282;
	setp.leu.f32 	%p543, %f1, %f489;
	@%p543 bra 	$L__BB0_490;
	setp.eq.f32 	%p545, %f1, %f485;
	selp.f32 	%f2566, 0f4406C000, 0f44068000, %p545;
	bra.uni 	$L__BB0_1024;
$L__BB0_490:
	setp.eq.f32 	%p544, %f1, %f489;
	selp.f32 	%f2566, 0f44064000, 0f44060000, %p544;
	bra.uni 	$L__BB0_1024;
$L__BB0_491:
	add.s32 	%r278, %r2, 531;
	cvt.rn.f32.s32 	%f492, %r278;
	setp.leu.f32 	%p535, %f1, %f492;
	@%p535 bra 	$L__BB0_495;
	add.s32 	%r280, %r2, 533;
	cvt.rn.f32.s32 	%f493, %r280;
	setp.leu.f32 	%p539, %f1, %f493;
	@%p539 bra 	$L__BB0_494;
	setp.eq.f32 	%p541, %f1, %f484;
	selp.f32 	%f2566, 0f4405C000, 0f44058000, %p541;
	bra.uni 	$L__BB0_1024;
$L__BB0_494:
	setp.eq.f32 	%p540, %f1, %f493;
	selp.f32 	%f2566, 0f44054000, 0f44050000, %p540;
	bra.uni 	$L__BB0_1024;
$L__BB0_495:
	add.s32 	%r279, %r2, 529;
	cvt.rn.f32.s32 	%f496, %r279;
	setp.leu.f32 	%p536, %f1, %f496;
	@%p536 bra 	$L__BB0_497;
	setp.eq.f32 	%p538, %f1, %f492;
	selp.f32 	%f2566, 0f4404C000, 0f44048000, %p538;
	bra.uni 	$L__BB0_1024;
$L__BB0_497:
	setp.eq.f32 	%p537, %f1, %f496;
	selp.f32 	%f2566, 0f44044000, 0f44040000, %p537;
	bra.uni 	$L__BB0_1024;
$L__BB0_498:
	add.s32 	%r270, %r2, 519;
	cvt.rn.f32.s32 	%f499, %r270;
	setp.leu.f32 	%p519, %f1, %f499;
	@%p519 bra 	$L__BB0_506;
	add.s32 	%r274, %r2, 523;
	cvt.rn.f32.s32 	%f500, %r274;
	setp.leu.f32 	%p527, %f1, %f500;
	@%p527 bra 	$L__BB0_503;
	add.s32 	%r276, %r2, 525;
	cvt.rn.f32.s32 	%f501, %r276;
	setp.leu.f32 	%p531, %f1, %f501;
	@%p531 bra 	$L__BB0_502;
	setp.eq.f32 	%p533, %f1, %f483;
	selp.f32 	%f2566, 0f4403C000, 0f44038000, %p533;
	bra.uni 	$L__BB0_1024;
$L__BB0_502:
	setp.eq.f32 	%p532, %f1, %f501;
	selp.f32 	%f2566, 0f44034000, 0f44030000, %p532;
	bra.uni 	$L__BB0_1024;
$L__BB0_503:
	add.s32 	%r275, %r2, 521;
	cvt.rn.f32.s32 	%f504, %r275;
	setp.leu.f32 	%p528, %f1, %f504;
	@%p528 bra 	$L__BB0_505;
	setp.eq.f32 	%p530, %f1, %f500;
	selp.f32 	%f2566, 0f4402C000, 0f44028000, %p530;
	bra.uni 	$L__BB0_1024;
$L__BB0_505:
	setp.eq.f32 	%p529, %f1, %f504;
	selp.f32 	%f2566, 0f44024000, 0f44020000, %p529;
	bra.uni 	$L__BB0_1024;
$L__BB0_506:
	add.s32 	%r271, %r2, 515;
	cvt.rn.f32.s32 	%f507, %r271;
	setp.leu.f32 	%p520, %f1, %f507;
	@%p520 bra 	$L__BB0_510;
	add.s32 	%r273, %r2, 517;
	cvt.rn.f32.s32 	%f508, %r273;
	setp.leu.f32 	%p524, %f1, %f508;
	@%p524 bra 	$L__BB0_509;
	setp.eq.f32 	%p526, %f1, %f499;
	selp.f32 	%f2566, 0f4401C000, 0f44018000, %p526;
	bra.uni 	$L__BB0_1024;
$L__BB0_509:
	setp.eq.f32 	%p525, %f1, %f508;
	selp.f32 	%f2566, 0f44014000, 0f44010000, %p525;
	bra.uni 	$L__BB0_1024;
$L__BB0_510:
	add.s32 	%r272, %r2, 513;
	cvt.rn.f32.s32 	%f511, %r272;
	setp.leu.f32 	%p521, %f1, %f511;
	@%p521 bra 	$L__BB0_512;
	setp.eq.f32 	%p523, %f1, %f507;
	selp.f32 	%f2566, 0f4400C000, 0f44008000, %p523;
	bra.uni 	$L__BB0_1024;
$L__BB0_512:
	setp.eq.f32 	%p522, %f1, %f511;
	selp.f32 	%f513, 0f44004000, 0f44000000, %p522;
	mov.f32 	%f2566, %f513;
	bra.uni 	$L__BB0_1024;
$L__BB0_513:
	add.s32 	%r10, %r2, 255;
	cvt.rn.f32.s32 	%f514, %r10;
	setp.leu.f32 	%p3, %f1, %f514;
	@%p3 bra 	$L__BB0_769;
	add.s32 	%r138, %r2, 383;
	cvt.rn.f32.s32 	%f515, %r138;
	setp.leu.f32 	%p259, %f1, %f515;
	@%p259 bra 	$L__BB0_642;
	add.s32 	%r202, %r2, 447;
	cvt.rn.f32.s32 	%f516, %r202;
	setp.leu.f32 	%p387, %f1, %f516;
	@%p387 bra 	$L__BB0_579;
	add.s32 	%r234, %r2, 479;
	cvt.rn.f32.s32 	%f517, %r234;
	setp.leu.f32 	%p451, %f1, %f517;
	@%p451 bra 	$L__BB0_548;
	add.s32 	%r250, %r2, 495;
	cvt.rn.f32.s32 	%f518, %r250;
	setp.leu.f32 	%p483, %f1, %f518;
	@%p483 bra 	$L__BB0_533;
	add.s32 	%r258, %r2, 503;
	cvt.rn.f32.s32 	%f519, %r258;
	setp.leu.f32 	%p499, %f1, %f519;
	@%p499 bra 	$L__BB0_526;
	add.s32 	%r262, %r2, 507;
	cvt.rn.f32.s32 	%f520, %r262;
	setp.leu.f32 	%p507, %f1, %f520;
	@%p507 bra 	$L__BB0_523;
	add.s32 	%r264, %r2, 509;
	cvt.rn.f32.s32 	%f521, %r264;
	setp.leu.f32 	%p511, %f1, %f521;
	@%p511 bra 	$L__BB0_522;
	setp.eq.f32 	%p513, %f1, %f2;
	selp.f32 	%f522, 0f43FF8000, 0f43FF0000, %p513;
	mov.f32 	%f2566, %f522;
	bra.uni 	$L__BB0_1024;
$L__BB0_522:
	setp.eq.f32 	%p512, %f1, %f521;
	selp.f32 	%f523, 0f43FE8000, 0f43FE0000, %p512;
	mov.f32 	%f2566, %f523;
	bra.uni 	$L__BB0_1024;
$L__BB0_523:
	add.s32 	%r263, %r2, 505;
	cvt.rn.f32.s32 	%f524, %r263;
	setp.leu.f32 	%p508, %f1, %f524;
	@%p508 bra 	$L__BB0_525;
	setp.eq.f32 	%p510, %f1, %f520;
	selp.f32 	%f525, 0f43FD8000, 0f43FD0000, %p510;
	mov.f32 	%f2566, %f525;
	bra.uni 	$L__BB0_1024;
$L__BB0_525:
	setp.eq.f32 	%p509, %f1, %f524;
	selp.f32 	%f526, 0f43FC8000, 0f43FC0000, %p509;
	mov.f32 	%f2566, %f526;
	bra.uni 	$L__BB0_1024;
$L__BB0_526:
	add.s32 	%r259, %r2, 499;
	cvt.rn.f32.s32 	%f527, %r259;
	setp.leu.f32 	%p500, %f1, %f527;
	@%p500 bra 	$L__BB0_530;
	add.s32 	%r261, %r2, 501;
	cvt.rn.f32.s32 	%f528, %r261;
	setp.leu.f32 	%p504, %f1, %f528;
	@%p504 bra 	$L__BB0_529;
	setp.eq.f32 	%p506, %f1, %f519;
	selp.f32 	%f529, 0f43FB8000, 0f43FB0000, %p506;
	mov.f32 	%f2566, %f529;
	bra.uni 	$L__BB0_1024;
$L__BB0_529:
	setp.eq.f32 	%p505, %f1, %f528;
	selp.f32 	%f530, 0f43FA8000, 0f43FA0000, %p505;
	mov.f32 	%f2566, %f530;
	bra.uni 	$L__BB0_1024;
$L__BB0_530:
	add.s32 	%r260, %r2, 497;
	cvt.rn.f32.s32 	%f531, %r260;
	setp.leu.f32 	%p501, %f1, %f531;
	@%p501 bra 	$L__BB0_532;
	setp.eq.f32 	%p503, %f1, %f527;
	selp.f32 	%f532, 0f43F98000, 0f43F90000, %p503;
	mov.f32 	%f2566, %f532;
	bra.uni 	$L__BB0_1024;
$L__BB0_532:
	setp.eq.f32 	%p502, %f1, %f531;
	selp.f32 	%f533, 0f43F88000, 0f43F80000, %p502;
	mov.f32 	%f2566, %f533;
	bra.uni 	$L__BB0_1024;
$L__BB0_533:
	add.s32 	%r251, %r2, 487;
	cvt.rn.f32.s32 	%f534, %r251;
	setp.leu.f32 	%p484, %f1, %f534;
	@%p484 bra 	$L__BB0_541;
	add.s32 	%r255, %r2, 491;
	cvt.rn.f32.s32 	%f535, %r255;
	setp.leu.f32 	%p492, %f1, %f535;
	@%p492 bra 	$L__BB0_538;
	add.s32 	%r257, %r2, 493;
	cvt.rn.f32.s32 	%f536, %r257;
	setp.leu.f32 	%p496, %f1, %f536;
	@%p496 bra 	$L__BB0_537;
	setp.eq.f32 	%p498, %f1, %f518;
	selp.f32 	%f537, 0f43F78000, 0f43F70000, %p498;
	mov.f32 	%f2566, %f537;
	bra.uni 	$L__BB0_1024;
$L__BB0_537:
	setp.eq.f32 	%p497, %f1, %f536;
	selp.f32 	%f538, 0f43F68000, 0f43F60000, %p497;
	mov.f32 	%f2566, %f538;
	bra.uni 	$L__BB0_1024;
$L__BB0_538:
	add.s32 	%r256, %r2, 489;
	cvt.rn.f32.s32 	%f539, %r256;
	setp.leu.f32 	%p493, %f1, %f539;
	@%p493 bra 	$L__BB0_540;
	setp.eq.f32 	%p495, %f1, %f535;
	selp.f32 	%f540, 0f43F58000, 0f43F50000, %p495;
	mov.f32 	%f2566, %f540;
	bra.uni 	$L__BB0_1024;
$L__BB0_540:
	setp.eq.f32 	%p494, %f1, %f539;
	selp.f32 	%f541, 0f43F48000, 0f43F40000, %p494;
	mov.f32 	%f2566, %f541;
	bra.uni 	$L__BB0_1024;
$L__BB0_541:
	add.s32 	%r252, %r2, 483;
	cvt.rn.f32.s32 	%f542, %r252;
	setp.leu.f32 	%p485, %f1, %f542;
	@%p485 bra 	$L__BB0_545;
	add.s32 	%r254, %r2, 485;
	cvt.rn.f32.s32 	%f543, %r254;
	setp.leu.f32 	%p489, %f1, %f543;
	@%p489 bra 	$L__BB0_544;
	setp.eq.f32 	%p491, %f1, %f534;
	selp.f32 	%f544, 0f43F38000, 0f43F30000, %p491;
	mov.f32 	%f2566, %f544;
	bra.uni 	$L__BB0_1024;
$L__BB0_544:
	setp.eq.f32 	%p490, %f1, %f543;
	selp.f32 	%f545, 0f43F28000, 0f43F20000, %p490;
	mov.f32 	%f2566, %f545;
	bra.uni 	$L__BB0_1024;
$L__BB0_545:
	add.s32 	%r253, %r2, 481;
	cvt.rn.f32.s32 	%f546, %r253;
	setp.leu.f32 	%p486, %f1, %f546;
	@%p486 bra 	$L__BB0_547;
	setp.eq.f32 	%p488, %f1, %f542;
	selp.f32 	%f547, 0f43F18000, 0f43F10000, %p488;
	mov.f32 	%f2566, %f547;
	bra.uni 	$L__BB0_1024;
$L__BB0_547:
	setp.eq.f32 	%p487, %f1, %f546;
	selp.f32 	%f548, 0f43F08000, 0f43F00000, %p487;
	mov.f32 	%f2566, %f548;
	bra.uni 	$L__BB0_1024;
$L__BB0_548:
	add.s32 	%r235, %r2, 463;
	cvt.rn.f32.s32 	%f549, %r235;
	setp.leu.f32 	%p452, %f1, %f549;
	@%p452 bra 	$L__BB0_564;
	add.s32 	%r243, %r2, 471;
	cvt.rn.f32.s32 	%f550, %r243;
	setp.leu.f32 	%p468, %f1, %f550;
	@%p468 bra 	$L__BB0_557;
	add.s32 	%r247, %r2, 475;
	cvt.rn.f32.s32 	%f551, %r247;
	setp.leu.f32 	%p476, %f1, %f551;
	@%p476 bra 	$L__BB0_554;
	add.s32 	%r249, %r2, 477;
	cvt.rn.f32.s32 	%f552, %r249;
	setp.leu.f32 	%p480, %f1, %f552;
	@%p480 bra 	$L__BB0_553;
	setp.eq.f32 	%p482, %f1, %f517;
	selp.f32 	%f553, 0f43EF8000, 0f43EF0000, %p482;
	mov.f32 	%f2566, %f553;
	bra.uni 	$L__BB0_1024;
$L__BB0_553:
	setp.eq.f32 	%p481, %f1, %f552;
	selp.f32 	%f554, 0f43EE8000, 0f43EE0000, %p481;
	mov.f32 	%f2566, %f554;
	bra.uni 	$L__BB0_1024;
$L__BB0_554:
	add.s32 	%r248, %r2, 473;
	cvt.rn.f32.s32 	%f555, %r248;
	setp.leu.f32 	%p477, %f1, %f555;
	@%p477 bra 	$L__BB0_556;
	setp.eq.f32 	%p479, %f1, %f551;
	selp.f32 	%f556, 0f43ED8000, 0f43ED0000, %p479;
	mov.f32 	%f2566, %f556;
	bra.uni 	$L__BB0_1024;
$L__BB0_556:
	setp.eq.f32 	%p478, %f1, %f555;
	selp.f32 	%f557, 0f43EC8000, 0f43EC0000, %p478;
	mov.f32 	%f2566, %f557;
	bra.uni 	$L__BB0_1024;
$L__BB0_557:
	add.s32 	%r244, %r2, 467;
	cvt.rn.f32.s32 	%f558, %r244;
	setp.leu.f32 	%p469, %f1, %f558;
	@%p469 bra 	$L__BB0_561;
	add.s32 	%r246, %r2, 469;
	cvt.rn.f32.s32 	%f559, %r246;
	setp.leu.f32 	%p473, %f1, %f559;
	@%p473 bra 	$L__BB0_560;
	setp.eq.f32 	%p475, %f1, %f550;
	selp.f32 	%f560, 0f43EB8000, 0f43EB0000, %p475;
	mov.f32 	%f2566, %f560;
	bra.uni 	$L__BB0_1024;
$L__BB0_560:
	setp.eq.f32 	%p474, %f1, %f559;
	selp.f32 	%f561, 0f43EA8000, 0f43EA0000, %p474;
	mov.f32 	%f2566, %f561;
	bra.uni 	$L__BB0_1024;
$L__BB0_561:
	add.s32 	%r245, %r2, 465;
	cvt.rn.f32.s32 	%f562, %r245;
	setp.leu.f32 	%p470, %f1, %f562;
	@%p470 bra 	$L__BB0_563;
	setp.eq.f32 	%p472, %f1, %f558;
	selp.f32 	%f563, 0f43E98000, 0f43E90000, %p472;
	mov.f32 	%f2566, %f563;
	bra.uni 	$L__BB0_1024;
$L__BB0_563:
	setp.eq.f32 	%p471, %f1, %f562;
	selp.f32 	%f564, 0f43E88000, 0f43E80000, %p471;
	mov.f32 	%f2566, %f564;
	bra.uni 	$L__BB0_1024;
$L__BB0_564:
	add.s32 	%r236, %r2, 455;
	cvt.rn.f32.s32 	%f565, %r236;
	setp.leu.f32 	%p453, %f1, %f565;
	@%p453 bra 	$L__BB0_572;
	add.s32 	%r240, %r2, 459;
	cvt.rn.f32.s32 	%f566, %r240;
	setp.leu.f32 	%p461, %f1, %f566;
	@%p461 bra 	$L__BB0_569;
	add.s32 	%r242, %r2, 461;
	cvt.rn.f32.s32 	%f567, %r242;
	setp.leu.f32 	%p465, %f1, %f567;
	@%p465 bra 	$L__BB0_568;
	setp.eq.f32 	%p467, %f1, %f549;
	selp.f32 	%f568, 0f43E78000, 0f43E70000, %p467;
	mov.f32 	%f2566, %f568;
	bra.uni 	$L__BB0_1024;
$L__BB0_568:
	setp.eq.f32 	%p466, %f1, %f567;
	selp.f32 	%f569, 0f43E68000, 0f43E60000, %p466;
	mov.f32 	%f2566, %f569;
	bra.uni 	$L__BB0_1024;
$L__BB0_569:
	add.s32 	%r241, %r2, 457;
	cvt.rn.f32.s32 	%f570, %r241;
	setp.leu.f32 	%p462, %f1, %f570;
	@%p462 bra 	$L__BB0_571;
	setp.eq.f32 	%p464, %f1, %f566;
	selp.f32 	%f571, 0f43E58000, 0f43E50000, %p464;
	mov.f32 	%f2566, %f571;
	bra.uni 	$L__BB0_1024;
$L__BB0_571:
	setp.eq.f32 	%p463, %f1, %f570;
	selp.f32 	%f572, 0f43E48000, 0f43E40000, %p463;
	mov.f32 	%f2566, %f572;
	bra.uni 	$L__BB0_1024;
$L__BB0_572:
	add.s32 	%r237, %r2, 451;
	cvt.rn.f32.s32 	%f573, %r237;
	setp.leu.f32 	%p454, %f1, %f573;
	@%p454 bra 	$L__BB0_576;
	add.s32 	%r239, %r2, 453;
	cvt.rn.f32.s32 	%f574, %r239;
	setp.leu.f32 	%p458, %f1, %f574;
	@%p458 bra 	$L__BB0_575;
	setp.eq.f32 	%p460, %f1, %f565;
	selp.f32 	%f575, 0f43E38000, 0f43E30000, %p460;
	mov.f32 	%f2566, %f575;
	bra.uni 	$L__BB0_1024;
$L__BB0_575:
	setp.eq.f32 	%p459, %f1, %f574;
	selp.f32 	%f576, 0f43E28000, 0f43E20000, %p459;
	mov.f32 	%f2566, %f576;
	bra.uni 	$L__BB0_1024;
$L__BB0_576:
	add.s32 	%r238, %r2, 449;
	cvt.rn.f32.s32 	%f577, %r238;
	setp.leu.f32 	%p455, %f1, %f577;
	@%p455 bra 	$L__BB0_578;
	setp.eq.f32 	%p457, %f1, %f573;
	selp.f32 	%f578, 0f43E18000, 0f43E10000, %p457;
	mov.f32 	%f2566, %f578;
	bra.uni 	$L__BB0_1024;
$L__BB0_578:
	setp.eq.f32 	%p456, %f1, %f577;
	selp.f32 	%f579, 0f43E08000, 0f43E00000, %p456;
	mov.f32 	%f2566, %f579;
	bra.uni 	$L__BB0_1024;
$L__BB0_579:
	add.s32 	%r203, %r2, 415;
	cvt.rn.f32.s32 	%f580, %r203;
	setp.leu.f32 	%p388, %f1, %f580;
	@%p388 bra 	$L__BB0_611;
	add.s32 	%r219, %r2, 431;
	cvt.rn.f32.s32 	%f581, %r219;
	setp.leu.f32 	%p420, %f1, %f581;
	@%p420 bra 	$L__BB0_596;
	add.s32 	%r227, %r2, 439;
	cvt.rn.f32.s32 	%f582, %r227;
	setp.leu.f32 	%p436, %f1, %f582;
	@%p436 bra 	$L__BB0_589;
	add.s32 	%r231, %r2, 443;
	cvt.rn.f32.s32 	%f583, %r231;
	setp.leu.f32 	%p444, %f1, %f583;
	@%p444 bra 	$L__BB0_586;
	add.s32 	%r233, %r2, 445;
	cvt.rn.f32.s32 	%f584, %r233;
	setp.leu.f32 	%p448, %f1, %f584;
	@%p448 bra 	$L__BB0_585;
	setp.eq.f32 	%p450, %f1, %f516;
	selp.f32 	%f585, 0f43DF8000, 0f43DF0000, %p450;
	mov.f32 	%f2566, %f585;
	bra.uni 	$L__BB0_1024;
$L__BB0_585:
	setp.eq.f32 	%p449, %f1, %f584;
	selp.f32 	%f586, 0f43DE8000, 0f43DE0000, %p449;
	mov.f32 	%f2566, %f586;
	bra.uni 	$L__BB0_1024;
$L__BB0_586:
	add.s32 	%r232, %r2, 441;
	cvt.rn.f32.s32 	%f587, %r232;
	setp.leu.f32 	%p445, %f1, %f587;
	@%p445 bra 	$L__BB0_588;
	setp.eq.f32 	%p447, %f1, %f583;
	selp.f32 	%f588, 0f43DD8000, 0f43DD0000, %p447;
	mov.f32 	%f2566, %f588;
	bra.uni 	$L__BB0_1024;
$L__BB0_588:
	setp.eq.f32 	%p446, %f1, %f587;
	selp.f32 	%f589, 0f43DC8000, 0f43DC0000, %p446;
	mov.f32 	%f2566, %f589;
	bra.uni 	$L__BB0_1024;
$L__BB0_589:
	add.s32 	%r228, %r2, 435;
	cvt.rn.f32.s32 	%f590, %r228;
	setp.leu.f32 	%p437, %f1, %f590;
	@%p437 bra 	$L__BB0_593;
	add.s32 	%r230, %r2, 437;
	cvt.rn.f32.s32 	%f591, %r230;
	setp.leu.f32 	%p441, %f1, %f591;
	@%p441 bra 	$L__BB0_592;
	setp.eq.f32 	%p443, %f1, %f582;
	selp.f32 	%f592, 0f43DB8000, 0f43DB0000, %p443;
	mov.f32 	%f2566, %f592;
	bra.uni 	$L__BB0_1024;
$L__BB0_592:
	setp.eq.f32 	%p442, %f1, %f591;
	selp.f32 	%f593, 0f43DA8000, 0f43DA0000, %p442;
	mov.f32 	%f2566, %f593;
	bra.uni 	$L__BB0_1024;
$L__BB0_593:
	add.s32 	%r229, %r2, 433;
	cvt.rn.f32.s32 	%f594, %r229;
	setp.leu.f32 	%p438, %f1, %f594;
	@%p438 bra 	$L__BB0_595;
	setp.eq.f32 	%p440, %f1, %f590;
	selp.f32 	%f595, 0f43D98000, 0f43D90000, %p440;
	mov.f32 	%f2566, %f595;
	bra.uni 	$L__BB0_1024;
$L__BB0_595:
	setp.eq.f32 	%p439, %f1, %f594;
	selp.f32 	%f596, 0f43D88000, 0f43D80000, %p439;
	mov.f32 	%f2566, %f596;
	bra.uni 	$L__BB0_1024;
$L__BB0_596:
	add.s32 	%r220, %r2, 423;
	cvt.rn.f32.s32 	%f597, %r220;
	setp.leu.f32 	%p421, %f1, %f597;
	@%p421 bra 	$L__BB0_604;
	add.s32 	%r224, %r2, 427;
	cvt.rn.f32.s32 	%f598, %r224;
	setp.leu.f32 	%p429, %f1, %f598;
	@%p429 bra 	$L__BB0_601;
	add.s32 	%r226, %r2, 429;
	cvt.rn.f32.s32 	%f599, %r226;
	setp.leu.f32 	%p433, %f1, %f599;
	@%p433 bra 	$L__BB0_600;
	setp.eq.f32 	%p435, %f1, %f581;
	selp.f32 	%f600, 0f43D78000, 0f43D70000, %p435;
	mov.f32 	%f2566, %f600;
	bra.uni 	$L__BB0_1024;
$L__BB0_600:
	setp.eq.f32 	%p434, %f1, %f599;
	selp.f32 	%f601, 0f43D68000, 0f43D60000, %p434;
	mov.f32 	%f2566, %f601;
	bra.uni 	$L__BB0_1024;
$L__BB0_601:
	add.s32 	%r225, %r2, 425;
	cvt.rn.f32.s32 	%f602, %r225;
	setp.leu.f32 	%p430, %f1, %f602;
	@%p430 bra 	$L__BB0_603;
	setp.eq.f32 	%p432, %f1, %f598;
	selp.f32 	%f603, 0f43D58000, 0f43D50000, %p432;
	mov.f32 	%f2566, %f603;
	bra.uni 	$L__BB0_1024;
$L__BB0_603:
	setp.eq.f32 	%p431, %f1, %f602;
	selp.f32 	%f604, 0f43D48000, 0f43D40000, %p431;
	mov.f32 	%f2566, %f604;
	bra.uni 	$L__BB0_1024;
$L__BB0_604:
	add.s32 	%r221, %r2, 419;
	cvt.rn.f32.s32 	%f605, %r221;
	setp.leu.f32 	%p422, %f1, %f605;
	@%p422 bra 	$L__BB0_608;
	add.s32 	%r223, %r2, 421;
	cvt.rn.f32.s32 	%f606, %r223;
	setp.leu.f32 	%p426, %f1, %f606;
	@%p426 bra 	$L__BB0_607;
	setp.eq.f32 	%p428, %f1, %f597;
	selp.f32 	%f607, 0f43D38000, 0f43D30000, %p428;
	mov.f32 	%f2566, %f607;
	bra.uni 	$L__BB0_1024;
$L__BB0_607:
	setp.eq.f32 	%p427, %f1, %f606;
	selp.f32 	%f608, 0f43D28000, 0f43D20000, %p427;
	mov.f32 	%f2566, %f608;
	bra.uni 	$L__BB0_1024;
$L__BB0_608:
	add.s32 	%r222, %r2, 417;
	cvt.rn.f32.s32 	%f609, %r222;
	setp.leu.f32 	%p423, %f1, %f609;
	@%p423 bra 	$L__BB0_610;
	setp.eq.f32 	%p425, %f1, %f605;
	selp.f32 	%f610, 0f43D18000, 0f43D10000, %p425;
	mov.f32 	%f2566, %f610;
	bra.uni 	$L__BB0_1024;
$L__BB0_610:
	setp.eq.f32 	%p424, %f1, %f609;
	selp.f32 	%f611, 0f43D08000, 0f43D00000, %p424;
	mov.f32 	%f2566, %f611;
	bra.uni 	$L__BB0_1024;
$L__BB0_611:
	add.s32 	%r204, %r2, 399;
	cvt.rn.f32.s32 	%f612, %r204;
	setp.leu.f32 	%p389, %f1, %f612;
	@%p389 bra 	$L__BB0_627;
	add.s32 	%r212, %r2, 407;
	cvt.rn.f32.s32 	%f613, %r212;
	setp.leu.f32 	%p405, %f1, %f613;
	@%p405 bra 	$L__BB0_620;
	add.s32 	%r216, %r2, 411;
	cvt.rn.f32.s32 	%f614, %r216;
	setp.leu.f32 	%p413, %f1, %f614;
	@%p413 bra 	$L__BB0_617;
	add.s32 	%r218, %r2, 413;
	cvt.rn.f32.s32 	%f615, %r218;
	setp.leu.f32 	%p417, %f1, %f615;
	@%p417 bra 	$L__BB0_616;
	setp.eq.f32 	%p419, %f1, %f580;
	selp.f32 	%f616, 0f43CF8000, 0f43CF0000, %p419;
	mov.f32 	%f2566, %f616;
	bra.uni 	$L__BB0_1024;
$L__BB0_616:
	setp.eq.f32 	%p418, %f1, %f615;
	selp.f32 	%f617, 0f43CE8000, 0f43CE0000, %p418;
	mov.f32 	%f2566, %f617;
	bra.uni 	$L__BB0_1024;
$L__BB0_617:
	add.s32 	%r217, %r2, 409;
	cvt.rn.f32.s32 	%f618, %r217;
	setp.leu.f32 	%p414, %f1, %f618;
	@%p414 bra 	$L__BB0_619;
	setp.eq.f32 	%p416, %f1, %f614;
	selp.f32 	%f619, 0f43CD8000, 0f43CD0000, %p416;
	mov.f32 	%f2566, %f619;
	bra.uni 	$L__BB0_1024;
$L__BB0_619:
	setp.eq.f32 	%p415, %f1, %f618;
	selp.f32 	%f620, 0f43CC8000, 0f43CC0000, %p415;
	mov.f32 	%f2566, %f620;
	bra.uni 	$L__BB0_1024;
$L__BB0_620:
	add.s32 	%r213, %r2, 403;
	cvt.rn.f32.s32 	%f621, %r213;
	setp.leu.f32 	%p406, %f1, %f621;
	@%p406 bra 	$L__BB0_624;
	add.s32 	%r215, %r2, 405;
	cvt.rn.f32.s32 	%f622, %r215;
	setp.leu.f32 	%p410, %f1, %f622;
	@%p410 bra 	$L__BB0_623;
	setp.eq.f32 	%p412, %f1, %f613;
	selp.f32 	%f623, 0f43CB8000, 0f43CB0000, %p412;
	mov.f32 	%f2566, %f623;
	bra.uni 	$L__BB0_1024;
$L__BB0_623:
	setp.eq.f32 	%p411, %f1, %f622;
	selp.f32 	%f624, 0f43CA8000, 0f43CA0000, %p411;
	mov.f32 	%f2566, %f624;
	bra.uni 	$L__BB0_1024;
$L__BB0_624:
	add.s32 	%r214, %r2, 401;
	cvt.rn.f32.s32 	%f625, %r214;
	setp.leu.f32 	%p407, %f1, %f625;
	@%p407 bra 	$L__BB0_626;
	setp.eq.f32 	%p409, %f1, %f621;
	selp.f32 	%f626, 0f43C98000, 0f43C90000, %p409;
	mov.f32 	%f2566, %f626;
	bra.uni 	$L__BB0_1024;
$L__BB0_626:
	setp.eq.f32 	%p408, %f1, %f625;
	selp.f32 	%f627, 0f43C88000, 0f43C80000, %p408;
	mov.f32 	%f2566, %f627;
	bra.uni 	$L__BB0_1024;
$L__BB0_627:
	add.s32 	%r205, %r2, 391;
	cvt.rn.f32.s32 	%f628, %r205;
	setp.leu.f32 	%p390, %f1, %f628;
	@%p390 bra 	$L__BB0_635;
	add.s32 	%r209, %r2, 395;
	cvt.rn.f32.s32 	%f629, %r209;
	setp.leu.f32 	%p398, %f1, %f629;
	@%p398 bra 	$L__BB0_632;
	add.s32 	%r211, %r2, 397;
	cvt.rn.f32.s32 	%f630, %r211;
	setp.leu.f32 	%p402, %f1, %f630;
	@%p402 bra 	$L__BB0_631;
	setp.eq.f32 	%p404, %f1, %f612;
	selp.f32 	%f631, 0f43C78000, 0f43C70000, %p404;
	mov.f32 	%f2566, %f631;
	bra.uni 	$L__BB0_1024;
$L__BB0_631:
	setp.eq.f32 	%p403, %f1, %f630;
	selp.f32 	%f632, 0f43C68000, 0f43C60000, %p403;
	mov.f32 	%f2566, %f632;
	bra.uni 	$L__BB0_1024;
$L__BB0_632:
	add.s32 	%r210, %r2, 393;
	cvt.rn.f32.s32 	%f633, %r210;
	setp.leu.f32 	%p399, %f1, %f633;
	@%p399 bra 	$L__BB0_634;
	setp.eq.f32 	%p401, %f1, %f629;
	selp.f32 	%f634, 0f43C58000, 0f43C50000, %p401;
	mov.f32 	%f2566, %f634;
	bra.uni 	$L__BB0_1024;
$L__BB0_634:
	setp.eq.f32 	%p400, %f1, %f633;
	selp.f32 	%f635, 0f43C48000, 0f43C40000, %p400;
	mov.f32 	%f2566, %f635;
	bra.uni 	$L__BB0_1024;
$L__BB0_635:
	add.s32 	%r206, %r2, 387;
	cvt.rn.f32.s32 	%f636, %r206;
	setp.leu.f32 	%p391, %f1, %f636;
	@%p391 bra 	$L__BB0_639;
	add.s32 	%r208, %r2, 389;
	cvt.rn.f32.s32 	%f637, %r208;
	setp.leu.f32 	%p395, %f1, %f637;
	@%p395 bra 	$L__BB0_638;
	setp.eq.f32 	%p397, %f1, %f628;
	selp.f32 	%f638, 0f43C38000, 0f43C30000, %p397;
	mov.f32 	%f2566, %f638;
	bra.uni 	$L__BB0_1024;
$L__BB0_638:
	setp.eq.f32 	%p396, %f1, %f637;
	selp.f32 	%f639, 0f43C28000, 0f43C20000, %p396;
	mov.f32 	%f2566, %f639;
	bra.uni 	$L__BB0_1024;
$L__BB0_639:
	add.s32 	%r207, %r2, 385;
	cvt.rn.f32.s32 	%f640, %r207;
	setp.leu.f32 	%p392, %f1, %f640;
	@%p392 bra 	$L__BB0_641;
	setp.eq.f32 	%p394, %f1, %f636;
	selp.f32 	%f641, 0f43C18000, 0f43C10000, %p394;
	mov.f32 	%f2566, %f641;
	bra.uni 	$L__BB0_1024;
$L__BB0_641:
	setp.eq.f32 	%p393, %f1, %f640;
	selp.f32 	%f642, 0f43C08000, 0f43C00000, %p393;
	mov.f32 	%f2566, %f642;
	bra.uni 	$L__BB0_1024;
$L__BB0_642:
	add.s32 	%r139, %r2, 319;
	cvt.rn.f32.s32 	%f643, %r139;
	setp.leu.f32 	%p260, %f1, %f643;
	@%p260 bra 	$L__BB0_706;
	add.s32 	%r171, %r2, 351;
	cvt.rn.f32.s32 	%f644, %r171;
	setp.leu.f32 	%p324, %f1, %f644;
	@%p324 bra 	$L__BB0_675;
	add.s32 	%r187, %r2, 367;
	cvt.rn.f32.s32 	%f645, %r187;
	setp.leu.f32 	%p356, %f1, %f645;
	@%p356 bra 	$L__BB0_660;
	add.s32 	%r195, %r2, 375;
	cvt.rn.f32.s32 	%f646, %r195;
	setp.leu.f32 	%p372, %f1, %f646;
	@%p372 bra 	$L__BB0_653;
	add.s32 	%r199, %r2, 379;
	cvt.rn.f32.s32 	%f647, %r199;
	setp.leu.f32 	%p380, %f1, %f647;
	@%p380 bra 	$L__BB0_650;
	add.s32 	%r201, %r2, 381;
	cvt.rn.f32.s32 	%f648, %r201;
	setp.leu.f32 	%p384, %f1, %f648;
	@%p384 bra 	$L__BB0_649;
	setp.eq.f32 	%p386, %f1, %f515;
	selp.f32 	%f649, 0f43BF8000, 0f43BF0000, %p386;
	mov.f32 	%f2566, %f649;
	bra.uni 	$L__BB0_1024;
$L__BB0_649:
	setp.eq.f32 	%p385, %f1, %f648;
	selp.f32 	%f650, 0f43BE8000, 0f43BE0000, %p385;
	mov.f32 	%f2566, %f650;
	bra.uni 	$L__BB0_1024;
$L__BB0_650:
	add.s32 	%r200, %r2, 377;
	cvt.rn.f32.s32 	%f651, %r200;
	setp.leu.f32 	%p381, %f1, %f651;
	@%p381 bra 	$L__BB0_652;
	setp.eq.f32 	%p383, %f1, %f647;
	selp.f32 	%f652, 0f43BD8000, 0f43BD0000, %p383;
	mov.f32 	%f2566, %f652;
	bra.uni 	$L__BB0_1024;
$L__BB0_652:
	setp.eq.f32 	%p382, %f1, %f651;
	selp.f32 	%f653, 0f43BC8000, 0f43BC0000, %p382;
	mov.f32 	%f2566, %f653;
	bra.uni 	$L__BB0_1024;
$L__BB0_653:
	add.s32 	%r196, %r2, 371;
	cvt.rn.f32.s32 	%f654, %r196;
	setp.leu.f32 	%p373, %f1, %f654;
	@%p373 bra 	$L__BB0_657;
	add.s32 	%r198, %r2, 373;
	cvt.rn.f32.s32 	%f655, %r198;
	setp.leu.f32 	%p377, %f1, %f655;
	@%p377 bra 	$L__BB0_656;
	setp.eq.f32 	%p379, %f1, %f646;
	selp.f32 	%f656, 0f43BB8000, 0f43BB0000, %p379;
	mov.f32 	%f2566, %f656;
	bra.uni 	$L__BB0_1024;
$L__BB0_656:
	setp.eq.f32 	%p378, %f1, %f655;
	selp.f32 	%f657, 0f43BA8000, 0f43BA0000, %p378;
	mov.f32 	%f2566, %f657;
	bra.uni 	$L__BB0_1024;
$L__BB0_657:
	add.s32 	%r197, %r2, 369;
	cvt.rn.f32.s32 	%f658, %r197;
	setp.leu.f32 	%p374, %f1, %f658;
	@%p374 bra 	$L__BB0_659;
	setp.eq.f32 	%p376, %f1, %f654;
	selp.f32 	%f659, 0f43B98000, 0f43B90000, %p376;
	mov.f32 	%f2566, %f659;
	bra.uni 	$L__BB0_1024;
$L__BB0_659:
	setp.eq.f32 	%p375, %f1, %f658;
	selp.f32 	%f660, 0f43B88000, 0f43B80000, %p375;
	mov.f32 	%f2566, %f660;
	bra.uni 	$L__BB0_1024;
$L__BB0_660:
	add.s32 	%r188, %r2, 359;
	cvt.rn.f32.s32 	%f661, %r188;
	setp.leu.f32 	%p357, %f1, %f661;
	@%p357 bra 	$L__BB0_668;
	add.s32 	%r192, %r2, 363;
	cvt.rn.f32.s32 	%f662, %r192;
	setp.leu.f32 	%p365, %f1, %f662;
	@%p365 bra 	$L__BB0_665;
	add.s32 	%r194, %r2, 365;
	cvt.rn.f32.s32 	%f663, %r194;
	setp.leu.f32 	%p369, %f1, %f663;
	@%p369 bra 	$L__BB0_664;
	setp.eq.f32 	%p371, %f1, %f645;
	selp.f32 	%f664, 0f43B78000, 0f43B70000, %p371;
	mov.f32 	%f2566, %f664;
	bra.uni 	$L__BB0_1024;
$L__BB0_664:
	setp.eq.f32 	%p370, %f1, %f663;
	selp.f32 	%f665, 0f43B68000, 0f43B60000, %p370;
	mov.f32 	%f2566, %f665;
	bra.uni 	$L__BB0_1024;
$L__BB0_665:
	add.s32 	%r193, %r2, 361;
	cvt.rn.f32.s32 	%f666, %r193;
	setp.leu.f32 	%p366, %f1, %f666;
	@%p366 bra 	$L__BB0_667;
	setp.eq.f32 	%p368, %f1, %f662;
	selp.f32 	%f667, 0f43B58000, 0f43B50000, %p368;
	mov.f32 	%f2566, %f667;
	bra.uni 	$L__BB0_1024;
$L__BB0_667:
	setp.eq.f32 	%p367, %f1, %f666;
	selp.f32 	%f668, 0f43B48000, 0f43B40000, %p367;
	mov.f32 	%f2566, %f668;
	bra.uni 	$L__BB0_1024;
$L__BB0_668:
	add.s32 	%r189, %r2, 355;
	cvt.rn.f32.s32 	%f669, %r189;
	setp.leu.f32 	%p358, %f1, %f669;
	@%p358 bra 	$L__BB0_672;
	add.s32 	%r191, %r2, 357;
	cvt.rn.f32.s32 	%f670, %r191;
	setp.leu.f32 	%p362, %f1, %f670;
	@%p362 bra 	$L__BB0_671;
	setp.eq.f32 	%p364, %f1, %f661;
	selp.f32 	%f671, 0f43B38000, 0f43B30000, %p364;
	mov.f32 	%f2566, %f671;
	bra.uni 	$L__BB0_1024;
$L__BB0_671:
	setp.eq.f32 	%p363, %f1, %f670;
	selp.f32 	%f672, 0f43B28000, 0f43B20000, %p363;
	mov.f32 	%f2566, %f672;
	bra.uni 	$L__BB0_1024;
$L__BB0_672:
	add.s32 	%r190, %r2, 353;
	cvt.rn.f32.s32 	%f673, %r190;
	setp.leu.f32 	%p359, %f1, %f673;
	@%p359 bra 	$L__BB0_674;
	setp.eq.f32 	%p361, %f1, %f669;
	selp.f32 	%f674, 0f43B18000, 0f43B10000, %p361;
	mov.f32 	%f2566, %f674;
	bra.uni 	$L__BB0_1024;
$L__BB0_674:
	setp.eq.f32 	%p360, %f1, %f673;
	selp.f32 	%f675, 0f43B08000, 0f43B00000, %p360;
	mov.f32 	%f2566, %f675;
	bra.uni 	$L__BB0_1024;
$L__BB0_675:
	add.s32 	%r172, %r2, 335;
	cvt.rn.f32.s32 	%f676, %r172;
	setp.leu.f32 	%p325, %f1, %f676;
	@%p325 bra 	$L__BB0_691;
	add.s32 	%r180, %r2, 343;
	cvt.rn.f32.s32 	%f677, %r180;
	setp.leu.f32 	%p341, %f1, %f677;
	@%p341 bra 	$L__BB0_684;
	add.s32 	%r184, %r2, 347;
	cvt.rn.f32.s32 	%f678, %r184;
	setp.leu.f32 	%p349, %f1, %f678;
	@%p349 bra 	$L__BB0_681;
	add.s32 	%r186, %r2, 349;
	cvt.rn.f32.s32 	%f679, %r186;
	setp.leu.f32 	%p353, %f1, %f679;
	@%p353 bra 	$L__BB0_680;
	setp.eq.f32 	%p355, %f1, %f644;
	selp.f32 	%f680, 0f43AF8000, 0f43AF0000, %p355;
	mov.f32 	%f2566, %f680;
	bra.uni 	$L__BB0_1024;
$L__BB0_680:
	setp.eq.f32 	%p354, %f1, %f679;
	selp.f32 	%f681, 0f43AE8000, 0f43AE0000, %p354;
	mov.f32 	%f2566, %f681;
	bra.uni 	$L__BB0_1024;
$L__BB0_681:
	add.s32 	%r185, %r2, 345;
	cvt.rn.f32.s32 	%f682, %r185;
	setp.leu.f32 	%p350, %f1, %f682;
	@%p350 bra 	$L__BB0_683;
	setp.eq.f32 	%p352, %f1, %f678;
	selp.f32 	%f683, 0f43AD8000, 0f43AD0000, %p352;
	mov.f32 	%f2566, %f683;
	bra.uni 	$L__BB0_1024;
$L__BB0_683:
	setp.eq.f32 	%p351, %f1, %f682;
	selp.f32 	%f684, 0f43AC8000, 0f43AC0000, %p351;
	mov.f32 	%f2566, %f684;
	bra.uni 	$L__BB0_1024;
$L__BB0_684:
	add.s32 	%r181, %r2, 339;
	cvt.rn.f32.s32 	%f685, %r181;
	setp.leu.f32 	%p342, %f1, %f685;
	@%p342 bra 	$L__BB0_688;
	add.s32 	%r183, %r2, 341;
	cvt.rn.f32.s32 	%f686, %r183;
	setp.leu.f32 	%p346, %f1, %f686;
	@%p346 bra 	$L__BB0_687;
	setp.eq.f32 	%p348, %f1, %f677;
	selp.f32 	%f687, 0f43AB8000, 0f43AB0000, %p348;
	mov.f32 	%f2566, %f687;
	bra.uni 	$L__BB0_1024;
$L__BB0_687:
	setp.eq.f32 	%p347, %f1, %f686;
	selp.f32 	%f688, 0f43AA8000, 0f43AA0000, %p347;
	mov.f32 	%f2566, %f688;
	bra.uni 	$L__BB0_1024;
$L__BB0_688:
	add.s32 	%r182, %r2, 337;
	cvt.rn.f32.s32 	%f689, %r182;
	setp.leu.f32 	%p343, %f1, %f689;
	@%p343 bra 	$L__BB0_690;
	setp.eq.f32 	%p345, %f1, %f685;
	selp.f32 	%f690, 0f43A98000, 0f43A90000, %p345;
	mov.f32 	%f2566, %f690;
	bra.uni 	$L__BB0_1024;
$L__BB0_690:
	setp.eq.f32 	%p344, %f1, %f689;
	selp.f32 	%f691, 0f43A88000, 0f43A80000, %p344;
	mov.f32 	%f2566, %f691;
	bra.uni 	$L__BB0_1024;
$L__BB0_691:
	add.s32 	%r173, %r2, 327;
	cvt.rn.f32.s32 	%f692, %r173;
	setp.leu.f32 	%p326, %f1, %f692;
	@%p326 bra 	$L__BB0_699;
	add.s32 	%r177, %r2, 331;
	cvt.rn.f32.s32 	%f693, %r177;
	setp.leu.f32 	%p334, %f1, %f693;
	@%p334 bra 	$L__BB0_696;
	add.s32 	%r179, %r2, 333;
	cvt.rn.f32.s32 	%f694, %r179;
	setp.leu.f32 	%p338, %f1, %f694;
	@%p338 bra 	$L__BB0_695;
	setp.eq.f32 	%p340, %f1, %f676;
	selp.f32 	%f695, 0f43A78000, 0f43A70000, %p340;
	mov.f32 	%f2566, %f695;
	bra.uni 	$L__BB0_1024;
$L__BB0_695:
	setp.eq.f32 	%p339, %f1, %f694;
	selp.f32 	%f696, 0f43A68000, 0f43A60000, %p339;
	mov.f32 	%f2566, %f696;
	bra.uni 	$L__BB0_1024;
$L__BB0_696:
	add.s32 	%r178, %r2, 329;
	cvt.rn.f32.s32 	%f697, %r178;
	setp.leu.f32 	%p335, %f1, %f697;
	@%p335 bra 	$L__BB0_698;
	setp.eq.f32 	%p337, %f1, %f693;
	selp.f32 	%f698, 0f43A58000, 0f43A50000, %p337;
	mov.f32 	%f2566, %f698;
	bra.uni 	$L__BB0_1024;
$L__BB0_698:
	setp.eq.f32 	%p336, %f1, %f697;
	selp.f32 	%f699, 0f43A48000, 0f43A40000, %p336;
	mov.f32 	%f2566, %f699;
	bra.uni 	$L__BB0_1024;
$L__BB0_699:
	add.s32 	%r174, %r2, 323;
	cvt.rn.f32.s32 	%f700, %r174;
	setp.leu.f32 	%p327, %f1, %f700;
	@%p327 bra 	$L__BB0_703;
	add.s32 	%r176, %r2, 325;
	cvt.rn.f32.s32 	%f701, %r176;
	setp.leu.f32 	%p331, %f1, %f701;
	@%p331 bra 	$L__BB0_702;
	setp.eq.f32 	%p333, %f1, %f692;
	selp.f32 	%f702, 0f43A38000, 0f43A30000, %p333;
	mov.f32 	%f2566, %f702;
	bra.uni 	$L__BB0_1024;
$L__BB0_702:
	setp.eq.f32 	%p332, %f1, %f701;
	selp.f32 	%f703, 0f43A28000, 0f43A20000, %p332;
	mov.f32 	%f2566, %f703;
	bra.uni 	$L__BB0_1024;
$L__BB0_703:
	add.s32 	%r175, %r2, 321;
	cvt.rn.f32.s32 	%f704, %r175;
	setp.leu.f32 	%p328, %f1, %f704;
	@%p328 bra 	$L__BB0_705;
	setp.eq.f32 	%p330, %f1, %f700;
	selp.f32 	%f705, 0f43A18000, 0f43A10000, %p330;
	mov.f32 	%f2566, %f705;
	bra.uni 	$L__BB0_1024;
$L__BB0_705:
	setp.eq.f32 	%p329, %f1, %f704;
	selp.f32 	%f706, 0f43A08000, 0f43A00000, %p329;
	mov.f32 	%f2566, %f706;
	bra.uni 	$L__BB0_1024;
$L__BB0_706:
	add.s32 	%r140, %r2, 287;
	cvt.rn.f32.s32 	%f707, %r140;
	setp.leu.f32 	%p261, %f1, %f707;
	@%p261 bra 	$L__BB0_738;
	add.s32 	%r156, %r2, 303;
	cvt.rn.f32.s32 	%f708, %r156;
	setp.leu.f32 	%p293, %f1, %f708;
	@%p293 bra 	$L__BB0_723;
	add.s32 	%r164, %r2, 311;
	cvt.rn.f32.s32 	%f709, %r164;
	setp.leu.f32 	%p309, %f1, %f709;
	@%p309 bra 	$L__BB0_716;
	add.s32 	%r168, %r2, 315;
	cvt.rn.f32.s32 	%f710, %r168;
	setp.leu.f32 	%p317, %f1, %f710;
	@%p317 bra 	$L__BB0_713;
	add.s32 	%r170, %r2, 317;
	cvt.rn.f32.s32 	%f711, %r170;
	setp.leu.f32 	%p321, %f1, %f711;
	@%p321 bra 	$L__BB0_712;
	setp.eq.f32 	%p323, %f1, %f643;
	selp.f32 	%f712, 0f439F8000, 0f439F0000, %p323;
	mov.f32 	%f2566, %f712;
	bra.uni 	$L__BB0_1024;
$L__BB0_712:
	setp.eq.f32 	%p322, %f1, %f711;
	selp.f32 	%f713, 0f439E8000, 0f439E0000, %p322;
	mov.f32 	%f2566, %f713;
	bra.uni 	$L__BB0_1024;
$L__BB0_713:
	add.s32 	%r169, %r2, 313;
	cvt.rn.f32.s32 	%f714, %r169;
	setp.leu.f32 	%p318, %f1, %f714;
	@%p318 bra 	$L__BB0_715;
	setp.eq.f32 	%p320, %f1, %f710;
	selp.f32 	%f715, 0f439D8000, 0f439D0000, %p320;
	mov.f32 	%f2566, %f715;
	bra.uni 	$L__BB0_1024;
$L__BB0_715:
	setp.eq.f32 	%p319, %f1, %f714;
	selp.f32 	%f716, 0f439C8000, 0f439C0000, %p319;
	mov.f32 	%f2566, %f716;
	bra.uni 	$L__BB0_1024;
$L__BB0_716:
	add.s32 	%r165, %r2, 307;
	cvt.rn.f32.s32 	%f717, %r165;
	setp.leu.f32 	%p310, %f1, %f717;
	@%p310 bra 	$L__BB0_720;
	add.s32 	%r167, %r2, 309;
	cvt.rn.f32.s32 	%f718, %r167;
	setp.leu.f32 	%p314, %f1, %f718;
	@%p314 bra 	$L__BB0_719;
	setp.eq.f32 	%p316, %f1, %f709;
	selp.f32 	%f719, 0f439B8000, 0f439B0000, %p316;
	mov.f32 	%f2566, %f719;
	bra.uni 	$L__BB0_1024;
$L__BB0_719:
	setp.eq.f32 	%p315, %f1, %f718;
	selp.f32 	%f720, 0f439A8000, 0f439A0000, %p315;
	mov.f32 	%f2566, %f720;
	bra.uni 	$L__BB0_1024;
$L__BB0_720:
	add.s32 	%r166, %r2, 305;
	cvt.rn.f32.s32 	%f721, %r166;
	setp.leu.f32 	%p311, %f1, %f721;
	@%p311 bra 	$L__BB0_722;
	setp.eq.f32 	%p313, %f1, %f717;
	selp.f32 	%f722, 0f43998000, 0f43990000, %p313;
	mov.f32 	%f2566, %f722;
	bra.uni 	$L__BB0_1024;
$L__BB0_722:
	setp.eq.f32 	%p312, %f1, %f721;
	selp.f32 	%f723, 0f43988000, 0f43980000, %p312;
	mov.f32 	%f2566, %f723;
	bra.uni 	$L__BB0_1024;
$L__BB0_723:
	add.s32 	%r157, %r2, 295;
	cvt.rn.f32.s32 	%f724, %r157;
	setp.leu.f32 	%p294, %f1, %f724;
	@%p294 bra 	$L__BB0_731;
	add.s32 	%r161, %r2, 299;
	cvt.rn.f32.s32 	%f725, %r161;
	setp.leu.f32 	%p302, %f1, %f725;
	@%p302 bra 	$L__BB0_728;
	add.s32 	%r163, %r2, 301;
	cvt.rn.f32.s32 	%f726, %r163;
	setp.leu.f32 	%p306, %f1, %f726;
	@%p306 bra 	$L__BB0_727;
	setp.eq.f32 	%p308, %f1, %f708;
	selp.f32 	%f727, 0f43978000, 0f43970000, %p308;
	mov.f32 	%f2566, %f727;
	bra.uni 	$L__BB0_1024;
$L__BB0_727:
	setp.eq.f32 	%p307, %f1, %f726;
	selp.f32 	%f728, 0f43968000, 0f43960000, %p307;
	mov.f32 	%f2566, %f728;
	bra.uni 	$L__BB0_1024;
$L__BB0_728:
	add.s32 	%r162, %r2, 297;
	cvt.rn.f32.s32 	%f729, %r162;
	setp.leu.f32 	%p303, %f1, %f729;
	@%p303 bra 	$L__BB0_730;
	setp.eq.f32 	%p305, %f1, %f725;
	selp.f32 	%f730, 0f43958000, 0f43950000, %p305;
	mov.f32 	%f2566, %f730;
	bra.uni 	$L__BB0_1024;
$L__BB0_730:
	setp.eq.f32 	%p304, %f1, %f729;
	selp.f32 	%f731, 0f43948000, 0f43940000, %p304;
	mov.f32 	%f2566, %f731;
	bra.uni 	$L__BB0_1024;
$L__BB0_731:
	add.s32 	%r158, %r2, 291;
	cvt.rn.f32.s32 	%f732, %r158;
	setp.leu.f32 	%p295, %f1, %f732;
	@%p295 bra 	$L__BB0_735;
	add.s32 	%r160, %r2, 293;
	cvt.rn.f32.s32 	%f733, %r160;
	setp.leu.f32 	%p299, %f1, %f733;
	@%p299 bra 	$L__BB0_734;
	setp.eq.f32 	%p301, %f1, %f724;
	selp.f32 	%f734, 0f43938000, 0f43930000, %p301;
	mov.f32 	%f2566, %f734;
	bra.uni 	$L__BB0_1024;
$L__BB0_734:
	setp.eq.f32 	%p300, %f1, %f733;
	selp.f32 	%f735, 0f43928000, 0f43920000, %p300;
	mov.f32 	%f2566, %f735;
	bra.uni 	$L__BB0_1024;
$L__BB0_735:
	add.s32 	%r159, %r2, 289;
	cvt.rn.f32.s32 	%f736, %r159;
	setp.leu.f32 	%p296, %f1, %f736;
	@%p296 bra 	$L__BB0_737;
	setp.eq.f32 	%p298, %f1, %f732;
	selp.f32 	%f737, 0f43918000, 0f43910000, %p298;
	mov.f32 	%f2566, %f737;
	bra.uni 	$L__BB0_1024;
$L__BB0_737:
	setp.eq.f32 	%p297, %f1, %f736;
	selp.f32 	%f738, 0f43908000, 0f43900000, %p297;
	mov.f32 	%f2566, %f738;
	bra.uni 	$L__BB0_1024;
$L__BB0_738:
	add.s32 	%r141, %r2, 271;
	cvt.rn.f32.s32 	%f739, %r141;
	setp.leu.f32 	%p262, %f1, %f739;
	@%p262 bra 	$L__BB0_754;
	add.s32 	%r149, %r2, 279;
	cvt.rn.f32.s32 	%f740, %r149;
	setp.leu.f32 	%p278, %f1, %f740;
	@%p278 bra 	$L__BB0_747;
	add.s32 	%r153, %r2, 283;
	cvt.rn.f32.s32 	%f741, %r153;
	setp.leu.f32 	%p286, %f1, %f741;
	@%p286 bra 	$L__BB0_744;
	add.s32 	%r155, %r2, 285;
	cvt.rn.f32.s32 	%f742, %r155;
	setp.leu.f32 	%p290, %f1, %f742;
	@%p290 bra 	$L__BB0_743;
	setp.eq.f32 	%p292, %f1, %f707;
	selp.f32 	%f743, 0f438F8000, 0f438F0000, %p292;
	mov.f32 	%f2566, %f743;
	bra.uni 	$L__BB0_1024;
$L__BB0_743:
	setp.eq.f32 	%p291, %f1, %f742;
	selp.f32 	%f744, 0f438E8000, 0f438E0000, %p291;
	mov.f32 	%f2566, %f744;
	bra.uni 	$L__BB0_1024;
$L__BB0_744:
	add.s32 	%r154, %r2, 281;
	cvt.rn.f32.s32 	%f745, %r154;
	setp.leu.f32 	%p287, %f1, %f745;
	@%p287 bra 	$L__BB0_746;
	setp.eq.f32 	%p289, %f1, %f741;
	selp.f32 	%f746, 0f438D8000, 0f438D0000, %p289;
	mov.f32 	%f2566, %f746;
	bra.uni 	$L__BB0_1024;
$L__BB0_746:
	setp.eq.f32 	%p288, %f1, %f745;
	selp.f32 	%f747, 0f438C8000, 0f438C0000, %p288;
	mov.f32 	%f2566, %f747;
	bra.uni 	$L__BB0_1024;
$L__BB0_747:
	add.s32 	%r150, %r2, 275;
	cvt.rn.f32.s32 	%f748, %r150;
	setp.leu.f32 	%p279, %f1, %f748;
	@%p279 bra 	$L__BB0_751;
	add.s32 	%r152, %r2, 277;
	cvt.rn.f32.s32 	%f749, %r152;
	setp.leu.f32 	%p283, %f1, %f749;
	@%p283 bra 	$L__BB0_750;
	setp.eq.f32 	%p285, %f1, %f740;
	selp.f32 	%f750, 0f438B8000, 0f438B0000, %p285;
	mov.f32 	%f2566, %f750;
	bra.uni 	$L__BB0_1024;
$L__BB0_750:
	setp.eq.f32 	%p284, %f1, %f749;
	selp.f32 	%f751, 0f438A8000, 0f438A0000, %p284;
	mov.f32 	%f2566, %f751;
	bra.uni 	$L__BB0_1024;
$L__BB0_751:
	add.s32 	%r151, %r2, 273;
	cvt.rn.f32.s32 	%f752, %r151;
	setp.leu.f32 	%p280, %f1, %f752;
	@%p280 bra 	$L__BB0_753;
	setp.eq.f32 	%p282, %f1, %f748;
	selp.f32 	%f753, 0f43898000, 0f43890000, %p282;
	mov.f32 	%f2566, %f753;
	bra.uni 	$L__BB0_1024;
$L__BB0_753:
	setp.eq.f32 	%p281, %f1, %f752;
	selp.f32 	%f754, 0f43888000, 0f43880000, %p281;
	mov.f32 	%f2566, %f754;
	bra.uni 	$L__BB0_1024;
$L__BB0_754:
	add.s32 	%r142, %r2, 263;
	cvt.rn.f32.s32 	%f755, %r142;
	setp.leu.f32 	%p263, %f1, %f755;
	@%p263 bra 	$L__BB0_762;
	add.s32 	%r146, %r2, 267;
	cvt.rn.f32.s32 	%f756, %r146;
	setp.leu.f32 	%p271, %f1, %f756;
	@%p271 bra 	$L__BB0_759;
	add.s32 	%r148, %r2, 269;
	cvt.rn.f32.s32 	%f757, %r148;
	setp.leu.f32 	%p275, %f1, %f757;
	@%p275 bra 	$L__BB0_758;
	setp.eq.f32 	%p277, %f1, %f739;
	selp.f32 	%f758, 0f43878000, 0f43870000, %p277;
	mov.f32 	%f2566, %f758;
	bra.uni 	$L__BB0_1024;
$L__BB0_758:
	setp.eq.f32 	%p276, %f1, %f757;
	selp.f32 	%f759, 0f43868000, 0f43860000, %p276;
	mov.f32 	%f2566, %f759;
	bra.uni 	$L__BB0_1024;
$L__BB0_759:
	add.s32 	%r147, %r2, 265;
	cvt.rn.f32.s32 	%f760, %r147;
	setp.leu.f32 	%p272, %f1, %f760;
	@%p272 bra 	$L__BB0_761;
	setp.eq.f32 	%p274, %f1, %f756;
	selp.f32 	%f761, 0f43858000, 0f43850000, %p274;
	mov.f32 	%f2566, %f761;
	bra.uni 	$L__BB0_1024;
$L__BB0_761:
	setp.eq.f32 	%p273, %f1, %f760;
	selp.f32 	%f762, 0f43848000, 0f43840000, %p273;
	mov.f32 	%f2566, %f762;
	bra.uni 	$L__BB0_1024;
$L__BB0_762:
	add.s32 	%r143, %r2, 259;
	cvt.rn.f32.s32 	%f763, %r143;
	setp.leu.f32 	%p264, %f1, %f763;
	@%p264 bra 	$L__BB0_766;
	add.s32 	%r145, %r2, 261;
	cvt.rn.f32.s32 	%f764, %r145;
	setp.leu.f32 	%p268, %f1, %f764;
	@%p268 bra 	$L__BB0_765;
	setp.eq.f32 	%p270, %f1, %f755;
	selp.f32 	%f765, 0f43838000, 0f43830000, %p270;
	mov.f32 	%f2566, %f765;
	bra.uni 	$L__BB0_1024;
$L__BB0_765:
	setp.eq.f32 	%p269, %f1, %f764;
	selp.f32 	%f766, 0f43828000, 0f43820000, %p269;
	mov.f32 	%f2566, %f766;
	bra.uni 	$L__BB0_1024;
$L__BB0_766:
	add.s32 	%r144, %r2, 257;
	cvt.rn.f32.s32 	%f767, %r144;
	setp.leu.f32 	%p265, %f1, %f767;
	@%p265 bra 	$L__BB0_768;
	setp.eq.f32 	%p267, %f1, %f763;
	selp.f32 	%f768, 0f43818000, 0f43810000, %p267;
	mov.f32 	%f2566, %f768;
	bra.uni 	$L__BB0_1024;
$L__BB0_768:
	setp.eq.f32 	%p266, %f1, %f767;
	selp.f32 	%f769, 0f43808000, 0f43800000, %p266;
	mov.f32 	%f2566, %f769;
	bra.uni 	$L__BB0_1024;
$L__BB0_769:
	add.s32 	%r11, %r2, 127;
	cvt.rn.f32.s32 	%f770, %r11;
	setp.leu.f32 	%p4, %f1, %f770;
	@%p4 bra 	$L__BB0_897;
	add.s32 	%r75, %r2, 191;
	cvt.rn.f32.s32 	%f771, %r75;
	setp.leu.f32 	%p132, %f1, %f771;
	@%p132 bra 	$L__BB0_834;
	add.s32 	%r107, %r2, 223;
	cvt.rn.f32.s32 	%f772, %r107;
	setp.leu.f32 	%p196, %f1, %f772;
	@%p196 bra 	$L__BB0_803;
	add.s32 	%r123, %r2, 239;
	cvt.rn.f32.s32 	%f773, %r123;
	setp.leu.f32 	%p228, %f1, %f773;
	@%p228 bra 	$L__BB0_788;
	add.s32 	%r131, %r2, 247;
	cvt.rn.f32.s32 	%f774, %r131;
	setp.leu.f32 	%p244, %f1, %f774;
	@%p244 bra 	$L__BB0_781;
	add.s32 	%r135, %r2, 251;
	cvt.rn.f32.s32 	%f775, %r135;
	setp.leu.f32 	%p252, %f1, %f775;
	@%p252 bra 	$L__BB0_778;
	add.s32 	%r137, %r2, 253;
	cvt.rn.f32.s32 	%f776, %r137;
	setp.leu.f32 	%p256, %f1, %f776;
	@%p256 bra 	$L__BB0_777;
	setp.eq.f32 	%p258, %f1, %f514;
	selp.f32 	%f777, 0f437F0000, 0f437E0000, %p258;
	mov.f32 	%f2566, %f777;
	bra.uni 	$L__BB0_1024;
$L__BB0_777:
	setp.eq.f32 	%p257, %f1, %f776;
	selp.f32 	%f778, 0f437D0000, 0f437C0000, %p257;
	mov.f32 	%f2566, %f778;
	bra.uni 	$L__BB0_1024;
$L__BB0_778:
	add.s32 	%r136, %r2, 249;
	cvt.rn.f32.s32 	%f779, %r136;
	setp.leu.f32 	%p253, %f1, %f779;
	@%p253 bra 	$L__BB0_780;
	setp.eq.f32 	%p255, %f1, %f775;
	selp.f32 	%f780, 0f437B0000, 0f437A0000, %p255;
	mov.f32 	%f2566, %f780;
	bra.uni 	$L__BB0_1024;
$L__BB0_780:
	setp.eq.f32 	%p254, %f1, %f779;
	selp.f32 	%f781, 0f43790000, 0f43780000, %p254;
	mov.f32 	%f2566, %f781;
	bra.uni 	$L__BB0_1024;
$L__BB0_781:
	add.s32 	%r132, %r2, 243;
	cvt.rn.f32.s32 	%f782, %r132;
	setp.leu.f32 	%p245, %f1, %f782;
	@%p245 bra 	$L__BB0_785;
	add.s32 	%r134, %r2, 245;
	cvt.rn.f32.s32 	%f783, %r134;
	setp.leu.f32 	%p249, %f1, %f783;
	@%p249 bra 	$L__BB0_784;
	setp.eq.f32 	%p251, %f1, %f774;
	selp.f32 	%f784, 0f43770000, 0f43760000, %p251;
	mov.f32 	%f2566, %f784;
	bra.uni 	$L__BB0_1024;
$L__BB0_784:
	setp.eq.f32 	%p250, %f1, %f783;
	selp.f32 	%f785, 0f43750000, 0f43740000, %p250;
	mov.f32 	%f2566, %f785;
	bra.uni 	$L__BB0_1024;
$L__BB0_785:
	add.s32 	%r133, %r2, 241;
	cvt.rn.f32.s32 	%f786, %r133;
	setp.leu.f32 	%p246, %f1, %f786;
	@%p246 bra 	$L__BB0_787;
	setp.eq.f32 	%p248, %f1, %f782;
	selp.f32 	%f787, 0f43730000, 0f43720000, %p248;
	mov.f32 	%f2566, %f787;
	bra.uni 	$L__BB0_1024;
$L__BB0_787:
	setp.eq.f32 	%p247, %f1, %f786;
	selp.f32 	%f788, 0f43710000, 0f43700000, %p247;
	mov.f32 	%f2566, %f788;
	bra.uni 	$L__BB0_1024;
$L__BB0_788:
	add.s32 	%r124, %r2, 231;
	cvt.rn.f32.s32 	%f789, %r124;
	setp.leu.f32 	%p229, %f1, %f789;
	@%p229 bra 	$L__BB0_796;
	add.s32 	%r128, %r2, 235;
	cvt.rn.f32.s32 	%f790, %r128;
	setp.leu.f32 	%p237, %f1, %f790;
	@%p237 bra 	$L__BB0_793;
	add.s32 	%r130, %r2, 237;
	cvt.rn.f32.s32 	%f791, %r130;
	setp.leu.f32 	%p241, %f1, %f791;
	@%p241 bra 	$L__BB0_792;
	setp.eq.f32 	%p243, %f1, %f773;
	selp.f32 	%f792, 0f436F0000, 0f436E0000, %p243;
	mov.f32 	%f2566, %f792;
	bra.uni 	$L__BB0_1024;
$L__BB0_792:
	setp.eq.f32 	%p242, %f1, %f791;
	selp.f32 	%f793, 0f436D0000, 0f436C0000, %p242;
	mov.f32 	%f2566, %f793;
	bra.uni 	$L__BB0_1024;
$L__BB0_793:
	add.s32 	%r129, %r2, 233;
	cvt.rn.f32.s32 	%f794, %r129;
	setp.leu.f32 	%p238, %f1, %f794;
	@%p238 bra 	$L__BB0_795;
	setp.eq.f32 	%p240, %f1, %f790;
	selp.f32 	%f795, 0f436B0000, 0f436A0000, %p240;
	mov.f32 	%f2566, %f795;
	bra.uni 	$L__BB0_1024;
$L__BB0_795:
	setp.eq.f32 	%p239, %f1, %f794;
	selp.f32 	%f796, 0f43690000, 0f43680000, %p239;
	mov.f32 	%f2566, %f796;
	bra.uni 	$L__BB0_1024;
$L__BB0_796:
	add.s32 	%r125, %r2, 227;
	cvt.rn.f32.s32 	%f797, %r125;
	setp.leu.f32 	%p230, %f1, %f797;
	@%p230 bra 	$L__BB0_800;
	add.s32 	%r127, %r2, 229;
	cvt.rn.f32.s32 	%f798, %r127;
	setp.leu.f32 	%p234, %f1, %f798;
	@%p234 bra 	$L__BB0_799;
	setp.eq.f32 	%p236, %f1, %f789;
	selp.f32 	%f799, 0f43670000, 0f43660000, %p236;
	mov.f32 	%f2566, %f799;
	bra.uni 	$L__BB0_1024;
$L__BB0_799:
	setp.eq.f32 	%p235, %f1, %f798;
	selp.f32 	%f800, 0f43650000, 0f43640000, %p235;
	mov.f32 	%f2566, %f800;
	bra.uni 	$L__BB0_1024;
$L__BB0_800:
	add.s32 	%r126, %r2, 225;
	cvt.rn.f32.s32 	%f801, %r126;
	setp.leu.f32 	%p231, %f1, %f801;
	@%p231 bra 	$L__BB0_802;
	setp.eq.f32 	%p233, %f1, %f797;
	selp.f32 	%f802, 0f43630000, 0f43620000, %p233;
	mov.f32 	%f2566, %f802;
	bra.uni 	$L__BB0_1024;
$L__BB0_802:
	setp.eq.f32 	%p232, %f1, %f801;
	selp.f32 	%f803, 0f43610000, 0f43600000, %p232;
	mov.f32 	%f2566, %f803;
	bra.uni 	$L__BB0_1024;
$L__BB0_803:
	add.s32 	%r108, %r2, 207;
	cvt.rn.f32.s32 	%f804, %r108;
	setp.leu.f32 	%p197, %f1, %f804;
	@%p197 bra 	$L__BB0_819;
	add.s32 	%r116, %r2, 215;
	cvt.rn.f32.s32 	%f805, %r116;
	setp.leu.f32 	%p213, %f1, %f805;
	@%p213 bra 	$L__BB0_812;
	add.s32 	%r120, %r2, 219;
	cvt.rn.f32.s32 	%f806, %r120;
	setp.leu.f32 	%p221, %f1, %f806;
	@%p221 bra 	$L__BB0_809;
	add.s32 	%r122, %r2, 221;
	cvt.rn.f32.s32 	%f807, %r122;
	setp.leu.f32 	%p225, %f1, %f807;
	@%p225 bra 	$L__BB0_808;
	setp.eq.f32 	%p227, %f1, %f772;
	selp.f32 	%f808, 0f435F0000, 0f435E0000, %p227;
	mov.f32 	%f2566, %f808;
	bra.uni 	$L__BB0_1024;
$L__BB0_808:
	setp.eq.f32 	%p226, %f1, %f807;
	selp.f32 	%f809, 0f435D0000, 0f435C0000, %p226;
	mov.f32 	%f2566, %f809;
	bra.uni 	$L__BB0_1024;
$L__BB0_809:
	add.s32 	%r121, %r2, 217;
	cvt.rn.f32.s32 	%f810, %r121;
	setp.leu.f32 	%p222, %f1, %f810;
	@%p222 bra 	$L__BB0_811;
	setp.eq.f32 	%p224, %f1, %f806;
	selp.f32 	%f811, 0f435B0000, 0f435A0000, %p224;
	mov.f32 	%f2566, %f811;
	bra.uni 	$L__BB0_1024;
$L__BB0_811:
	setp.eq.f32 	%p223, %f1, %f810;
	selp.f32 	%f812, 0f43590000, 0f43580000, %p223;
	mov.f32 	%f2566, %f812;
	bra.uni 	$L__BB0_1024;
$L__BB0_812:
	add.s32 	%r117, %r2, 211;
	cvt.rn.f32.s32 	%f813, %r117;
	setp.leu.f32 	%p214, %f1, %f813;
	@%p214 bra 	$L__BB0_816;
	add.s32 	%r119, %r2, 213;
	cvt.rn.f32.s32 	%f814, %r119;
	setp.leu.f32 	%p218, %f1, %f814;
	@%p218 bra 	$L__BB0_815;
	setp.eq.f32 	%p220, %f1, %f805;
	selp.f32 	%f815, 0f43570000, 0f43560000, %p220;
	mov.f32 	%f2566, %f815;
	bra.uni 	$L__BB0_1024;
$L__BB0_815:
	setp.eq.f32 	%p219, %f1, %f814;
	selp.f32 	%f816, 0f43550000, 0f43540000, %p219;
	mov.f32 	%f2566, %f816;
	bra.uni 	$L__BB0_1024;
$L__BB0_816:
	add.s32 	%r118, %r2, 209;
	cvt.rn.f32.s32 	%f817, %r118;
	setp.leu.f32 	%p215, %f1, %f817;
	@%p215 bra 	$L__BB0_818;
	setp.eq.f32 	%p217, %f1, %f813;
	selp.f32 	%f818, 0f43530000, 0f43520000, %p217;
	mov.f32 	%f2566, %f818;
	bra.uni 	$L__BB0_1024;
$L__BB0_818:
	setp.eq.f32 	%p216, %f1, %f817;
	selp.f32 	%f819, 0f43510000, 0f43500000, %p216;
	mov.f32 	%f2566, %f819;
	bra.uni 	$L__BB0_1024;
$L__BB0_819:
	add.s32 	%r109, %r2, 199;
	cvt.rn.f32.s32 	%f820, %r109;
	setp.leu.f32 	%p198, %f1, %f820;
	@%p198 bra 	$L__BB0_827;
	add.s32 	%r113, %r2, 203;
	cvt.rn.f32.s32 	%f821, %r113;
	setp.leu.f32 	%p206, %f1, %f821;
	@%p206 bra 	$L__BB0_824;
	add.s32 	%r115, %r2, 205;
	cvt.rn.f32.s32 	%f822, %r115;
	setp.leu.f32 	%p210, %f1, %f822;
	@%p210 bra 	$L__BB0_823;
	setp.eq.f32 	%p212, %f1, %f804;
	selp.f32 	%f823, 0f434F0000, 0f434E0000, %p212;
	mov.f32 	%f2566, %f823;
	bra.uni 	$L__BB0_1024;
$L__BB0_823:
	setp.eq.f32 	%p211, %f1, %f822;
	selp.f32 	%f824, 0f434D0000, 0f434C0000, %p211;
	mov.f32 	%f2566, %f824;
	bra.uni 	$L__BB0_1024;
$L__BB0_824:
	add.s32 	%r114, %r2, 201;
	cvt.rn.f32.s32 	%f825, %r114;
	setp.leu.f32 	%p207, %f1, %f825;
	@%p207 bra 	$L__BB0_826;
	setp.eq.f32 	%p209, %f1, %f821;
	selp.f32 	%f826, 0f434B0000, 0f434A0000, %p209;
	mov.f32 	%f2566, %f826;
	bra.uni 	$L__BB0_1024;
$L__BB0_826:
	setp.eq.f32 	%p208, %f1, %f825;
	selp.f32 	%f827, 0f43490000, 0f43480000, %p208;
	mov.f32 	%f2566, %f827;
	bra.uni 	$L__BB0_1024;
$L__BB0_827:
	add.s32 	%r110, %r2, 195;
	cvt.rn.f32.s32 	%f828, %r110;
	setp.leu.f32 	%p199, %f1, %f828;
	@%p199 bra 	$L__BB0_831;
	add.s32 	%r112, %r2, 197;
	cvt.rn.f32.s32 	%f829, %r112;
	setp.leu.f32 	%p203, %f1, %f829;
	@%p203 bra 	$L__BB0_830;
	setp.eq.f32 	%p205, %f1, %f820;
	selp.f32 	%f830, 0f43470000, 0f43460000, %p205;
	mov.f32 	%f2566, %f830;
	bra.uni 	$L__BB0_1024;
$L__BB0_830:
	setp.eq.f32 	%p204, %f1, %f829;
	selp.f32 	%f831, 0f43450000, 0f43440000, %p204;
	mov.f32 	%f2566, %f831;
	bra.uni 	$L__BB0_1024;
$L__BB0_831:
	add.s32 	%r111, %r2, 193;
	cvt.rn.f32.s32 	%f832, %r111;
	setp.leu.f32 	%p200, %f1, %f832;
	@%p200 bra 	$L__BB0_833;
	setp.eq.f32 	%p202, %f1, %f828;
	selp.f32 	%f833, 0f43430000, 0f43420000, %p202;
	mov.f32 	%f2566, %f833;
	bra.uni 	$L__BB0_1024;
$L__BB0_833:
	setp.eq.f32 	%p201, %f1, %f832;
	selp.f32 	%f834, 0f43410000, 0f43400000, %p201;
	mov.f32 	%f2566, %f834;
	bra.uni 	$L__BB0_1024;
$L__BB0_834:
	add.s32 	%r76, %r2, 159;
	cvt.rn.f32.s32 	%f835, %r76;
	setp.leu.f32 	%p133, %f1, %f835;
	@%p133 bra 	$L__BB0_866;
	add.s32 	%r92, %r2, 175;
	cvt.rn.f32.s32 	%f836, %r92;
	setp.leu.f32 	%p165, %f1, %f836;
	@%p165 bra 	$L__BB0_851;
	add.s32 	%r100, %r2, 183;
	cvt.rn.f32.s32 	%f837, %r100;
	setp.leu.f32 	%p181, %f1, %f837;
	@%p181 bra 	$L__BB0_844;
	add.s32 	%r104, %r2, 187;
	cvt.rn.f32.s32 	%f838, %r104;
	setp.leu.f32 	%p189, %f1, %f838;
	@%p189 bra 	$L__BB0_841;
	add.s32 	%r106, %r2, 189;
	cvt.rn.f32.s32 	%f839, %r106;
	setp.leu.f32 	%p193, %f1, %f839;
	@%p193 bra 	$L__BB0_840;
	setp.eq.f32 	%p195, %f1, %f771;
	selp.f32 	%f840, 0f433F0000, 0f433E0000, %p195;
	mov.f32 	%f2566, %f840;
	bra.uni 	$L__BB0_1024;
$L__BB0_840:
	setp.eq.f32 	%p194, %f1, %f839;
	selp.f32 	%f841, 0f433D0000, 0f433C0000, %p194;
	mov.f32 	%f2566, %f841;
	bra.uni 	$L__BB0_1024;
$L__BB0_841:
	add.s32 	%r105, %r2, 185;
	cvt.rn.f32.s32 	%f842, %r105;
	setp.leu.f32 	%p190, %f1, %f842;
	@%p190 bra 	$L__BB0_843;
	setp.eq.f32 	%p192, %f1, %f838;
	selp.f32 	%f843, 0f433B0000, 0f433A0000, %p192;
	mov.f32 	%f2566, %f843;
	bra.uni 	$L__BB0_1024;
$L__BB0_843:
	setp.eq.f32 	%p191, %f1, %f842;
	selp.f32 	%f844, 0f43390000, 0f43380000, %p191;
	mov.f32 	%f2566, %f844;
	bra.uni 	$L__BB0_1024;
$L__BB0_844:
	add.s32 	%r101, %r2, 179;
	cvt.rn.f32.s32 	%f845, %r101;
	setp.leu.f32 	%p182, %f1, %f845;
	@%p182 bra 	$L__BB0_848;
	add.s32 	%r103, %r2, 181;
	cvt.rn.f32.s32 	%f846, %r103;
	setp.leu.f32 	%p186, %f1, %f846;
	@%p186 bra 	$L__BB0_847;
	setp.eq.f32 	%p188, %f1, %f837;
	selp.f32 	%f847, 0f43370000, 0f43360000, %p188;
	mov.f32 	%f2566, %f847;
	bra.uni 	$L__BB0_1024;
$L__BB0_847:
	setp.eq.f32 	%p187, %f1, %f846;
	selp.f32 	%f848, 0f43350000, 0f43340000, %p187;
	mov.f32 	%f2566, %f848;
	bra.uni 	$L__BB0_1024;
$L__BB0_848:
	add.s32 	%r102, %r2, 177;
	cvt.rn.f32.s32 	%f849, %r102;
	setp.leu.f32 	%p183, %f1, %f849;
	@%p183 bra 	$L__BB0_850;
	setp.eq.f32 	%p185, %f1, %f845;
	selp.f32 	%f850, 0f43330000, 0f43320000, %p185;
	mov.f32 	%f2566, %f850;
	bra.uni 	$L__BB0_1024;
$L__BB0_850:
	setp.eq.f32 	%p184, %f1, %f849;
	selp.f32 	%f851, 0f43310000, 0f43300000, %p184;
	mov.f32 	%f2566, %f851;
	bra.uni 	$L__BB0_1024;
$L__BB0_851:
	add.s32 	%r93, %r2, 167;
	cvt.rn.f32.s32 	%f852, %r93;
	setp.leu.f32 	%p166, %f1, %f852;
	@%p166 bra 	$L__BB0_859;
	add.s32 	%r97, %r2, 171;
	cvt.rn.f32.s32 	%f853, %r97;
	setp.leu.f32 	%p174, %f1, %f853;
	@%p174 bra 	$L__BB0_856;
	add.s32 	%r99, %r2, 173;
	cvt.rn.f32.s32 	%f854, %r99;
	setp.leu.f32 	%p178, %f1, %f854;
	@%p178 bra 	$L__BB0_855;
	setp.eq.f32 	%p180, %f1, %f836;
	selp.f32 	%f855, 0f432F0000, 0f432E0000, %p180;
	mov.f32 	%f2566, %f855;
	bra.uni 	$L__BB0_1024;
$L__BB0_855:
	setp.eq.f32 	%p179, %f1, %f854;
	selp.f32 	%f856, 0f432D0000, 0f432C0000, %p179;
	mov.f32 	%f2566, %f856;
	bra.uni 	$L__BB0_1024;
$L__BB0_856:
	add.s32 	%r98, %r2, 169;
	cvt.rn.f32.s32 	%f857, %r98;
	setp.leu.f32 	%p175, %f1, %f857;
	@%p175 bra 	$L__BB0_858;
	setp.eq.f32 	%p177, %f1, %f853;
	selp.f32 	%f858, 0f432B0000, 0f432A0000, %p177;
	mov.f32 	%f2566, %f858;
	bra.uni 	$L__BB0_1024;
$L__BB0_858:
	setp.eq.f32 	%p176, %f1, %f857;
	selp.f32 	%f859, 0f43290000, 0f43280000, %p176;
	mov.f32 	%f2566, %f859;
	bra.uni 	$L__BB0_1024;
$L__BB0_859:
	add.s32 	%r94, %r2, 163;
	cvt.rn.f32.s32 	%f860, %r94;
	setp.leu.f32 	%p167, %f1, %f860;
	@%p167 bra 	$L__BB0_863;
	add.s32 	%r96, %r2, 165;
	cvt.rn.f32.s32 	%f861, %r96;
	setp.leu.f32 	%p171, %f1, %f861;
	@%p171 bra 	$L__BB0_862;
	setp.eq.f32 	%p173, %f1, %f852;
	selp.f32 	%f862, 0f43270000, 0f43260000, %p173;
	mov.f32 	%f2566, %f862;
	bra.uni 	$L__BB0_1024;
$L__BB0_862:
	setp.eq.f32 	%p172, %f1, %f861;
	selp.f32 	%f863, 0f43250000, 0f43240000, %p172;
	mov.f32 	%f2566, %f863;
	bra.uni 	$L__BB0_1024;
$L__BB0_863:
	add.s32 	%r95, %r2, 161;
	cvt.rn.f32.s32 	%f864, %r95;
	setp.leu.f32 	%p168, %f1, %f864;
	@%p168 bra 	$L__BB0_865;
	setp.eq.f32 	%p170, %f1, %f860;
	selp.f32 	%f865, 0f43230000, 0f43220000, %p170;
	mov.f32 	%f2566, %f865;
	bra.uni 	$L__BB0_1024;
$L__BB0_865:
	setp.eq.f32 	%p169, %f1, %f864;
	selp.f32 	%f866, 0f43210000, 0f43200000, %p169;
	mov.f32 	%f2566, %f866;
	bra.uni 	$L__BB0_1024;
$L__BB0_866:
	add.s32 	%r77, %r2, 143;
	cvt.rn.f32.s32 	%f867, %r77;
	setp.leu.f32 	%p134, %f1, %f867;
	@%p134 bra 	$L__BB0_882;
	add.s32 	%r85, %r2, 151;
	cvt.rn.f32.s32 	%f868, %r85;
	setp.leu.f32 	%p150, %f1, %f868;
	@%p150 bra 	$L__BB0_875;
	add.s32 	%r89, %r2, 155;
	cvt.rn.f32.s32 	%f869, %r89;
	setp.leu.f32 	%p158, %f1, %f869;
	@%p158 bra 	$L__BB0_872;
	add.s32 	%r91, %r2, 157;
	cvt.rn.f32.s32 	%f870, %r91;
	setp.leu.f32 	%p162, %f1, %f870;
	@%p162 bra 	$L__BB0_871;
	setp.eq.f32 	%p164, %f1, %f835;
	selp.f32 	%f871, 0f431F0000, 0f431E0000, %p164;
	mov.f32 	%f2566, %f871;
	bra.uni 	$L__BB0_1024;
$L__BB0_871:
	setp.eq.f32 	%p163, %f1, %f870;
	selp.f32 	%f872, 0f431D0000, 0f431C0000, %p163;
	mov.f32 	%f2566, %f872;
	bra.uni 	$L__BB0_1024;
$L__BB0_872:
	add.s32 	%r90, %r2, 153;
	cvt.rn.f32.s32 	%f873, %r90;
	setp.leu.f32 	%p159, %f1, %f873;
	@%p159 bra 	$L__BB0_874;
	setp.eq.f32 	%p161, %f1, %f869;
	selp.f32 	%f874, 0f431B0000, 0f431A0000, %p161;
	mov.f32 	%f2566, %f874;
	bra.uni 	$L__BB0_1024;
$L__BB0_874:
	setp.eq.f32 	%p160, %f1, %f873;
	selp.f32 	%f875, 0f43190000, 0f43180000, %p160;
	mov.f32 	%f2566, %f875;
	bra.uni 	$L__BB0_1024;
$L__BB0_875:
	add.s32 	%r86, %r2, 147;
	cvt.rn.f32.s32 	%f876, %r86;
	setp.leu.f32 	%p151, %f1, %f876;
	@%p151 bra 	$L__BB0_879;
	add.s32 	%r88, %r2, 149;
	cvt.rn.f32.s32 	%f877, %r88;
	setp.leu.f32 	%p155, %f1, %f877;
	@%p155 bra 	$L__BB0_878;
	setp.eq.f32 	%p157, %f1, %f868;
	selp.f32 	%f878, 0f43170000, 0f43160000, %p157;
	mov.f32 	%f2566, %f878;
	bra.uni 	$L__BB0_1024;
$L__BB0_878:
	setp.eq.f32 	%p156, %f1, %f877;
	selp.f32 	%f879, 0f43150000, 0f43140000, %p156;
	mov.f32 	%f2566, %f879;
	bra.uni 	$L__BB0_1024;
$L__BB0_879:
	add.s32 	%r87, %r2, 145;
	cvt.rn.f32.s32 	%f880, %r87;
	setp.leu.f32 	%p152, %f1, %f880;
	@%p152 bra 	$L__BB0_881;
	setp.eq.f32 	%p154, %f1, %f876;
	selp.f32 	%f881, 0f43130000, 0f43120000, %p154;
	mov.f32 	%f2566, %f881;
	bra.uni 	$L__BB0_1024;
$L__BB0_881:
	setp.eq.f32 	%p153, %f1, %f880;
	selp.f32 	%f882, 0f43110000, 0f43100000, %p153;
	mov.f32 	%f2566, %f882;
	bra.uni 	$L__BB0_1024;
$L__BB0_882:
	add.s32 	%r78, %r2, 135;
	cvt.rn.f32.s32 	%f883, %r78;
	setp.leu.f32 	%p135, %f1, %f883;
	@%p135 bra 	$L__BB0_890;
	add.s32 	%r82, %r2, 139;
	cvt.rn.f32.s32 	%f884, %r82;
	setp.leu.f32 	%p143, %f1, %f884;
	@%p143 bra 	$L__BB0_887;
	add.s32 	%r84, %r2, 141;
	cvt.rn.f32.s32 	%f885, %r84;
	setp.leu.f32 	%p147, %f1, %f885;
	@%p147 bra 	$L__BB0_886;
	setp.eq.f32 	%p149, %f1, %f867;
	selp.f32 	%f886, 0f430F0000, 0f430E0000, %p149;
	mov.f32 	%f2566, %f886;
	bra.uni 	$L__BB0_1024;
$L__BB0_886:
	setp.eq.f32 	%p148, %f1, %f885;
	selp.f32 	%f887, 0f430D0000, 0f430C0000, %p148;
	mov.f32 	%f2566, %f887;
	bra.uni 	$L__BB0_1024;
$L__BB0_887:
	add.s32 	%r83, %r2, 137;
	cvt.rn.f32.s32 	%f888, %r83;
	setp.leu.f32 	%p144, %f1, %f888;
	@%p144 bra 	$L__BB0_889;
	setp.eq.f32 	%p146, %f1, %f884;
	selp.f32 	%f889, 0f430B0000, 0f430A0000, %p146;
	mov.f32 	%f2566, %f889;
	bra.uni 	$L__BB0_1024;
$L__BB0_889:
	setp.eq.f32 	%p145, %f1, %f888;
	selp.f32 	%f890, 0f43090000, 0f43080000, %p145;
	mov.f32 	%f2566, %f890;
	bra.uni 	$L__BB0_1024;
$L__BB0_890:
	add.s32 	%r79, %r2, 131;
	cvt.rn.f32.s32 	%f891, %r79;
	setp.leu.f32 	%p136, %f1, %f891;
	@%p136 bra 	$L__BB0_894;
	add.s32 	%r81, %r2, 133;
	cvt.rn.f32.s32 	%f892, %r81;
	setp.leu.f32 	%p140, %f1, %f892;
	@%p140 bra 	$L__BB0_893;
	setp.eq.f32 	%p142, %f1, %f883;
	selp.f32 	%f893, 0f43070000, 0f43060000, %p142;
	mov.f32 	%f2566, %f893;
	bra.uni 	$L__BB0_1024;
$L__BB0_893:
	setp.eq.f32 	%p141, %f1, %f892;
	selp.f32 	%f894, 0f43050000, 0f43040000, %p141;
	mov.f32 	%f2566, %f894;
	bra.uni 	$L__BB0_1024;
$L__BB0_894:
	add.s32 	%r80, %r2, 129;
	cvt.rn.f32.s32 	%f895, %r80;
	setp.leu.f32 	%p137, %f1, %f895;
	@%p137 bra 	$L__BB0_896;
	setp.eq.f32 	%p139, %f1, %f891;
	selp.f32 	%f896, 0f43030000, 0f43020000, %p139;
	mov.f32 	%f2566, %f896;
	bra.uni 	$L__BB0_1024;
$L__BB0_896:
	setp.eq.f32 	%p138, %f1, %f895;
	selp.f32 	%f897, 0f43010000, 0f43000000, %p138;
	mov.f32 	%f2566, %f897;
	bra.uni 	$L__BB0_1024;
$L__BB0_897:
	add.s32 	%r12, %r2, 63;
	cvt.rn.f32.s32 	%f898, %r12;
	setp.leu.f32 	%p5, %f1, %f898;
	@%p5 bra 	$L__BB0_961;
	add.s32 	%r44, %r2, 95;
	cvt.rn.f32.s32 	%f899, %r44;
	setp.leu.f32 	%p69, %f1, %f899;
	@%p69 bra 	$L__BB0_930;
	add.s32 	%r60, %r2, 111;
	cvt.rn.f32.s32 	%f900, %r60;
	setp.leu.f32 	%p101, %f1, %f900;
	@%p101 bra 	$L__BB0_915;
	add.s32 	%r68, %r2, 119;
	cvt.rn.f32.s32 	%f901, %r68;
	setp.leu.f32 	%p117, %f1, %f901;
	@%p117 bra 	$L__BB0_908;
	add.s32 	%r72, %r2, 123;
	cvt.rn.f32.s32 	%f902, %r72;
	setp.leu.f32 	%p125, %f1, %f902;
	@%p125 bra 	$L__BB0_905;
	add.s32 	%r74, %r2, 125;
	cvt.rn.f32.s32 	%f903, %r74;
	setp.leu.f32 	%p129, %f1, %f903;
	@%p129 bra 	$L__BB0_904;
	setp.eq.f32 	%p131, %f1, %f770;
	selp.f32 	%f904, 0f42FE0000, 0f42FC0000, %p131;
	mov.f32 	%f2566, %f904;
	bra.uni 	$L__BB0_1024;
$L__BB0_904:
	setp.eq.f32 	%p130, %f1, %f903;
	selp.f32 	%f905, 0f42FA0000, 0f42F80000, %p130;
	mov.f32 	%f2566, %f905;
	bra.uni 	$L__BB0_1024;
$L__BB0_905:
	add.s32 	%r73, %r2, 121;
	cvt.rn.f32.s32 	%f906, %r73;
	setp.leu.f32 	%p126, %f1, %f906;
	@%p126 bra 	$L__BB0_907;
	setp.eq.f32 	%p128, %f1, %f902;
	selp.f32 	%f907, 0f42F60000, 0f42F40000, %p128;
	mov.f32 	%f2566, %f907;
	bra.uni 	$L__BB0_1024;
$L__BB0_907:
	setp.eq.f32 	%p127, %f1, %f906;
	selp.f32 	%f908, 0f42F20000, 0f42F00000, %p127;
	mov.f32 	%f2566, %f908;
	bra.uni 	$L__BB0_1024;
$L__BB0_908:
	add.s32 	%r69, %r2, 115;
	cvt.rn.f32.s32 	%f909, %r69;
	setp.leu.f32 	%p118, %f1, %f909;
	@%p118 bra 	$L__BB0_912;
	add.s32 	%r71, %r2, 117;
	cvt.rn.f32.s32 	%f910, %r71;
	setp.leu.f32 	%p122, %f1, %f910;
	@%p122 bra 	$L__BB0_911;
	setp.eq.f32 	%p124, %f1, %f901;
	selp.f32 	%f911, 0f42EE0000, 0f42EC0000, %p124;
	mov.f32 	%f2566, %f911;
	bra.uni 	$L__BB0_1024;
$L__BB0_911:
	setp.eq.f32 	%p123, %f1, %f910;
	selp.f32 	%f912, 0f42EA0000, 0f42E80000, %p123;
	mov.f32 	%f2566, %f912;
	bra.uni 	$L__BB0_1024;
$L__BB0_912:
	add.s32 	%r70, %r2, 113;
	cvt.rn.f32.s32 	%f913, %r70;
	setp.leu.f32 	%p119, %f1, %f913;
	@%p119 bra 	$L__BB0_914;
	setp.eq.f32 	%p121, %f1, %f909;
	selp.f32 	%f914, 0f42E60000, 0f42E40000, %p121;
	mov.f32 	%f2566, %f914;
	bra.uni 	$L__BB0_1024;
$L__BB0_914:
	setp.eq.f32 	%p120, %f1, %f913;
	selp.f32 	%f915, 0f42E20000, 0f42E00000, %p120;
	mov.f32 	%f2566, %f915;
	bra.uni 	$L__BB0_1024;
$L__BB0_915:
	add.s32 	%r61, %r2, 103;
	cvt.rn.f32.s32 	%f916, %r61;
	setp.leu.f32 	%p102, %f1, %f916;
	@%p102 bra 	$L__BB0_923;
	add.s32 	%r65, %r2, 107;
	cvt.rn.f32.s32 	%f917, %r65;
	setp.leu.f32 	%p110, %f1, %f917;
	@%p110 bra 	$L__BB0_920;
	add.s32 	%r67, %r2, 109;
	cvt.rn.f32.s32 	%f918, %r67;
	setp.leu.f32 	%p114, %f1, %f918;
	@%p114 bra 	$L__BB0_919;
	setp.eq.f32 	%p116, %f1, %f900;
	selp.f32 	%f919, 0f42DE0000, 0f42DC0000, %p116;
	mov.f32 	%f2566, %f919;
	bra.uni 	$L__BB0_1024;
$L__BB0_919:
	setp.eq.f32 	%p115, %f1, %f918;
	selp.f32 	%f920, 0f42DA0000, 0f42D80000, %p115;
	mov.f32 	%f2566, %f920;
	bra.uni 	$L__BB0_1024;
$L__BB0_920:
	add.s32 	%r66, %r2, 105;
	cvt.rn.f32.s32 	%f921, %r66;
	setp.leu.f32 	%p111, %f1, %f921;
	@%p111 bra 	$L__BB0_922;
	setp.eq.f32 	%p113, %f1, %f917;
	selp.f32 	%f922, 0f42D60000, 0f42D40000, %p113;
	mov.f32 	%f2566, %f922;
	bra.uni 	$L__BB0_1024;
$L__BB0_922:
	setp.eq.f32 	%p112, %f1, %f921;
	selp.f32 	%f923, 0f42D20000, 0f42D00000, %p112;
	mov.f32 	%f2566, %f923;
	bra.uni 	$L__BB0_1024;
$L__BB0_923:
	add.s32 	%r62, %r2, 99;
	cvt.rn.f32.s32 	%f924, %r62;
	setp.leu.f32 	%p103, %f1, %f924;
	@%p103 bra 	$L__BB0_927;
	add.s32 	%r64, %r2, 101;
	cvt.rn.f32.s32 	%f925, %r64;
	setp.leu.f32 	%p107, %f1, %f925;
	@%p107 bra 	$L__BB0_926;
	setp.eq.f32 	%p109, %f1, %f916;
	selp.f32 	%f926, 0f42CE0000, 0f42CC0000, %p109;
	mov.f32 	%f2566, %f926;
	bra.uni 	$L__BB0_1024;
$L__BB0_926:
	setp.eq.f32 	%p108, %f1, %f925;
	selp.f32 	%f927, 0f42CA0000, 0f42C80000, %p108;
	mov.f32 	%f2566, %f927;
	bra.uni 	$L__BB0_1024;
$L__BB0_927:
	add.s32 	%r63, %r2, 97;
	cvt.rn.f32.s32 	%f928, %r63;
	setp.leu.f32 	%p104, %f1, %f928;
	@%p104 bra 	$L__BB0_929;
	setp.eq.f32 	%p106, %f1, %f924;
	selp.f32 	%f929, 0f42C60000, 0f42C40000, %p106;
	mov.f32 	%f2566, %f929;
	bra.uni 	$L__BB0_1024;
$L__BB0_929:
	setp.eq.f32 	%p105, %f1, %f928;
	selp.f32 	%f930, 0f42C20000, 0f42C00000, %p105;
	mov.f32 	%f2566, %f930;
	bra.uni 	$L__BB0_1024;
$L__BB0_930:
	add.s32 	%r45, %r2, 79;
	cvt.rn.f32.s32 	%f931, %r45;
	setp.leu.f32 	%p70, %f1, %f931;
	@%p70 bra 	$L__BB0_946;
	add.s32 	%r53, %r2, 87;
	cvt.rn.f32.s32 	%f932, %r53;
	setp.leu.f32 	%p86, %f1, %f932;
	@%p86 bra 	$L__BB0_939;
	add.s32 	%r57, %r2, 91;
	cvt.rn.f32.s32 	%f933, %r57;
	setp.leu.f32 	%p94, %f1, %f933;
	@%p94 bra 	$L__BB0_936;
	add.s32 	%r59, %r2, 93;
	cvt.rn.f32.s32 	%f934, %r59;
	setp.leu.f32 	%p98, %f1, %f934;
	@%p98 bra 	$L__BB0_935;
	setp.eq.f32 	%p100, %f1, %f899;
	selp.f32 	%f935, 0f42BE0000, 0f42BC0000, %p100;
	mov.f32 	%f2566, %f935;
	bra.uni 	$L__BB0_1024;
$L__BB0_935:
	setp.eq.f32 	%p99, %f1, %f934;
	selp.f32 	%f936, 0f42BA0000, 0f42B80000, %p99;
	mov.f32 	%f2566, %f936;
	bra.uni 	$L__BB0_1024;
$L__BB0_936:
	add.s32 	%r58, %r2, 89;
	cvt.rn.f32.s32 	%f937, %r58;
	setp.leu.f32 	%p95, %f1, %f937;
	@%p95 bra 	$L__BB0_938;
	setp.eq.f32 	%p97, %f1, %f933;
	selp.f32 	%f938, 0f42B60000, 0f42B40000, %p97;
	mov.f32 	%f2566, %f938;
	bra.uni 	$L__BB0_1024;
$L__BB0_938:
	setp.eq.f32 	%p96, %f1, %f937;
	selp.f32 	%f939, 0f42B20000, 0f42B00000, %p96;
	mov.f32 	%f2566, %f939;
	bra.uni 	$L__BB0_1024;
$L__BB0_939:
	add.s32 	%r54, %r2, 83;
	cvt.rn.f32.s32 	%f940, %r54;
	setp.leu.f32 	%p87, %f1, %f940;
	@%p87 bra 	$L__BB0_943;
	add.s32 	%r56, %r2, 85;
	cvt.rn.f32.s32 	%f941, %r56;
	setp.leu.f32 	%p91, %f1, %f941;
	@%p91 bra 	$L__BB0_942;
	setp.eq.f32 	%p93, %f1, %f932;
	selp.f32 	%f942, 0f42AE0000, 0f42AC0000, %p93;
	mov.f32 	%f2566, %f942;
	bra.uni 	$L__BB0_1024;
$L__BB0_942:
	setp.eq.f32 	%p92, %f1, %f941;
	selp.f32 	%f943, 0f42AA0000, 0f42A80000, %p92;
	mov.f32 	%f2566, %f943;
	bra.uni 	$L__BB0_1024;
$L__BB0_943:
	add.s32 	%r55, %r2, 81;
	cvt.rn.f32.s32 	%f944, %r55;
	setp.leu.f32 	%p88, %f1, %f944;
	@%p88 bra 	$L__BB0_945;
	setp.eq.f32 	%p90, %f1, %f940;
	selp.f32 	%f945, 0f42A60000, 0f42A40000, %p90;
	mov.f32 	%f2566, %f945;
	bra.uni 	$L__BB0_1024;
$L__BB0_945:
	setp.eq.f32 	%p89, %f1, %f944;
	selp.f32 	%f946, 0f42A20000, 0f42A00000, %p89;
	mov.f32 	%f2566, %f946;
	bra.uni 	$L__BB0_1024;
$L__BB0_946:
	add.s32 	%r46, %r2, 71;
	cvt.rn.f32.s32 	%f947, %r46;
	setp.leu.f32 	%p71, %f1, %f947;
	@%p71 bra 	$L__BB0_954;
	add.s32 	%r50, %r2, 75;
	cvt.rn.f32.s32 	%f948, %r50;
	setp.leu.f32 	%p79, %f1, %f948;
	@%p79 bra 	$L__BB0_951;
	add.s32 	%r52, %r2, 77;
	cvt.rn.f32.s32 	%f949, %r52;
	setp.leu.f32 	%p83, %f1, %f949;
	@%p83 bra 	$L__BB0_950;
	setp.eq.f32 	%p85, %f1, %f931;
	selp.f32 	%f950, 0f429E0000, 0f429C0000, %p85;
	mov.f32 	%f2566, %f950;
	bra.uni 	$L__BB0_1024;
$L__BB0_950:
	setp.eq.f32 	%p84, %f1, %f949;
	selp.f32 	%f951, 0f429A0000, 0f42980000, %p84;
	mov.f32 	%f2566, %f951;
	bra.uni 	$L__BB0_1024;
$L__BB0_951:
	add.s32 	%r51, %r2, 73;
	cvt.rn.f32.s32 	%f952, %r51;
	setp.leu.f32 	%p80, %f1, %f952;
	@%p80 bra 	$L__BB0_953;
	setp.eq.f32 	%p82, %f1, %f948;
	selp.f32 	%f953, 0f42960000, 0f42940000, %p82;
	mov.f32 	%f2566, %f953;
	bra.uni 	$L__BB0_1024;
$L__BB0_953:
	setp.eq.f32 	%p81, %f1, %f952;
	selp.f32 	%f954, 0f42920000, 0f42900000, %p81;
	mov.f32 	%f2566, %f954;
	bra.uni 	$L__BB0_1024;
$L__BB0_954:
	add.s32 	%r47, %r2, 67;
	cvt.rn.f32.s32 	%f955, %r47;
	setp.leu.f32 	%p72, %f1, %f955;
	@%p72 bra 	$L__BB0_958;
	add.s32 	%r49, %r2, 69;
	cvt.rn.f32.s32 	%f956, %r49;
	setp.leu.f32 	%p76, %f1, %f956;
	@%p76 bra 	$L__BB0_957;
	setp.eq.f32 	%p78, %f1, %f947;
	selp.f32 	%f957, 0f428E0000, 0f428C0000, %p78;
	mov.f32 	%f2566, %f957;
	bra.uni 	$L__BB0_1024;
$L__BB0_957:
	setp.eq.f32 	%p77, %f1, %f956;
	selp.f32 	%f958, 0f428A0000, 0f42880000, %p77;
	mov.f32 	%f2566, %f958;
	bra.uni 	$L__BB0_1024;
$L__BB0_958:
	add.s32 	%r48, %r2, 65;
	cvt.rn.f32.s32 	%f959, %r48;
	setp.leu.f32 	%p73, %f1, %f959;
	@%p73 bra 	$L__BB0_960;
	setp.eq.f32 	%p75, %f1, %f955;
	selp.f32 	%f960, 0f42860000, 0f42840000, %p75;
	mov.f32 	%f2566, %f960;
	bra.uni 	$L__BB0_1024;
$L__BB0_960:
	setp.eq.f32 	%p74, %f1, %f959;
	selp.f32 	%f961, 0f42820000, 0f42800000, %p74;
	mov.f32 	%f2566, %f961;
	bra.uni 	$L__BB0_1024;
$L__BB0_961:
	add.s32 	%r13, %r2, 31;
	cvt.rn.f32.s32 	%f962, %r13;
	setp.leu.f32 	%p6, %f1, %f962;
	@%p6 bra 	$L__BB0_993;
	add.s32 	%r29, %r2, 47;
	cvt.rn.f32.s32 	%f963, %r29;
	setp.leu.f32 	%p38, %f1, %f963;
	@%p38 bra 	$L__BB0_978;
	add.s32 	%r37, %r2, 55;
	cvt.rn.f32.s32 	%f964, %r37;
	setp.leu.f32 	%p54, %f1, %f964;
	@%p54 bra 	$L__BB0_971;
	add.s32 	%r41, %r2, 59;
	cvt.rn.f32.s32 	%f965, %r41;
	setp.leu.f32 	%p62, %f1, %f965;
	@%p62 bra 	$L__BB0_968;
	add.s32 	%r43, %r2, 61;
	cvt.rn.f32.s32 	%f966, %r43;
	setp.leu.f32 	%p66, %f1, %f966;
	@%p66 bra 	$L__BB0_967;
	setp.eq.f32 	%p68, %f1, %f898;
	selp.f32 	%f967, 0f427C0000, 0f42780000, %p68;
	mov.f32 	%f2566, %f967;
	bra.uni 	$L__BB0_1024;
$L__BB0_967:
	setp.eq.f32 	%p67, %f1, %f966;
	selp.f32 	%f968, 0f42740000, 0f42700000, %p67;
	mov.f32 	%f2566, %f968;
	bra.uni 	$L__BB0_1024;
$L__BB0_968:
	add.s32 	%r42, %r2, 57;
	cvt.rn.f32.s32 	%f969, %r42;
	setp.leu.f32 	%p63, %f1, %f969;
	@%p63 bra 	$L__BB0_970;
	setp.eq.f32 	%p65, %f1, %f965;
	selp.f32 	%f970, 0f426C0000, 0f42680000, %p65;
	mov.f32 	%f2566, %f970;
	bra.uni 	$L__BB0_1024;
$L__BB0_970:
	setp.eq.f32 	%p64, %f1, %f969;
	selp.f32 	%f971, 0f42640000, 0f42600000, %p64;
	mov.f32 	%f2566, %f971;
	bra.uni 	$L__BB0_1024;
$L__BB0_971:
	add.s32 	%r38, %r2, 51;
	cvt.rn.f32.s32 	%f972, %r38;
	setp.leu.f32 	%p55, %f1, %f972;
	@%p55 bra 	$L__BB0_975;
	add.s32 	%r40, %r2, 53;
	cvt.rn.f32.s32 	%f973, %r40;
	setp.leu.f32 	%p59, %f1, %f973;
	@%p59 bra 	$L__BB0_974;
	setp.eq.f32 	%p61, %f1, %f964;
	selp.f32 	%f974, 0f425C0000, 0f42580000, %p61;
	mov.f32 	%f2566, %f974;
	bra.uni 	$L__BB0_1024;
$L__BB0_974:
	setp.eq.f32 	%p60, %f1, %f973;
	selp.f32 	%f975, 0f42540000, 0f42500000, %p60;
	mov.f32 	%f2566, %f975;
	bra.uni 	$L__BB0_1024;
$L__BB0_975:
	add.s32 	%r39, %r2, 49;
	cvt.rn.f32.s32 	%f976, %r39;
	setp.leu.f32 	%p56, %f1, %f976;
	@%p56 bra 	$L__BB0_977;
	setp.eq.f32 	%p58, %f1, %f972;
	selp.f32 	%f977, 0f424C0000, 0f42480000, %p58;
	mov.f32 	%f2566, %f977;
	bra.uni 	$L__BB0_1024;
$L__BB0_977:
	setp.eq.f32 	%p57, %f1, %f976;
	selp.f32 	%f978, 0f42440000, 0f42400000, %p57;
	mov.f32 	%f2566, %f978;
	bra.uni 	$L__BB0_1024;
$L__BB0_978:
	add.s32 	%r30, %r2, 39;
	cvt.rn.f32.s32 	%f979, %r30;
	setp.leu.f32 	%p39, %f1, %f979;
	@%p39 bra 	$L__BB0_986;
	add.s32 	%r34, %r2, 43;
	cvt.rn.f32.s32 	%f980, %r34;
	setp.leu.f32 	%p47, %f1, %f980;
	@%p47 bra 	$L__BB0_983;
	add.s32 	%r36, %r2, 45;
	cvt.rn.f32.s32 	%f981, %r36;
	setp.leu.f32 	%p51, %f1, %f981;
	@%p51 bra 	$L__BB0_982;
	setp.eq.f32 	%p53, %f1, %f963;
	selp.f32 	%f982, 0f423C0000, 0f42380000, %p53;
	mov.f32 	%f2566, %f982;
	bra.uni 	$L__BB0_1024;
$L__BB0_982:
	setp.eq.f32 	%p52, %f1, %f981;
	selp.f32 	%f983, 0f42340000, 0f42300000, %p52;
	mov.f32 	%f2566, %f983;
	bra.uni 	$L__BB0_1024;
$L__BB0_983:
	add.s32 	%r35, %r2, 41;
	cvt.rn.f32.s32 	%f984, %r35;
	setp.leu.f32 	%p48, %f1, %f984;
	@%p48 bra 	$L__BB0_985;
	setp.eq.f32 	%p50, %f1, %f980;
	selp.f32 	%f985, 0f422C0000, 0f42280000, %p50;
	mov.f32 	%f2566, %f985;
	bra.uni 	$L__BB0_1024;
$L__BB0_985:
	setp.eq.f32 	%p49, %f1, %f984;
	selp.f32 	%f986, 0f42240000, 0f42200000, %p49;
	mov.f32 	%f2566, %f986;
	bra.uni 	$L__BB0_1024;
$L__BB0_986:
	add.s32 	%r31, %r2, 35;
	cvt.rn.f32.s32 	%f987, %r31;
	setp.leu.f32 	%p40, %f1, %f987;
	@%p40 bra 	$L__BB0_990;
	add.s32 	%r33, %r2, 37;
	cvt.rn.f32.s32 	%f988, %r33;
	setp.leu.f32 	%p44, %f1, %f988;
	@%p44 bra 	$L__BB0_989;
	setp.eq.f32 	%p46, %f1, %f979;
	selp.f32 	%f989, 0f421C0000, 0f42180000, %p46;
	mov.f32 	%f2566, %f989;
	bra.uni 	$L__BB0_1024;
$L__BB0_989:
	setp.eq.f32 	%p45, %f1, %f988;
	selp.f32 	%f990, 0f42140000, 0f42100000, %p45;
	mov.f32 	%f2566, %f990;
	bra.uni 	$L__BB0_1024;
$L__BB0_990:
	add.s32 	%r32, %r2, 33;
	cvt.rn.f32.s32 	%f991, %r32;
	setp.leu.f32 	%p41, %f1, %f991;
	@%p41 bra 	$L__BB0_992;
	setp.eq.f32 	%p43, %f1, %f987;
	selp.f32 	%f992, 0f420C0000, 0f42080000, %p43;
	mov.f32 	%f2566, %f992;
	bra.uni 	$L__BB0_1024;
$L__BB0_992:
	setp.eq.f32 	%p42, %f1, %f991;
	selp.f32 	%f993, 0f42040000, 0f42000000, %p42;
	mov.f32 	%f2566, %f993;
	bra.uni 	$L__BB0_1024;
$L__BB0_993:
	add.s32 	%r14, %r2, 15;
	cvt.rn.f32.s32 	%f994, %r14;
	setp.leu.f32 	%p7, %f1, %f994;
	@%p7 bra 	$L__BB0_1009;
	add.s32 	%r22, %r2, 23;
	cvt.rn.f32.s32 	%f995, %r22;
	setp.leu.f32 	%p23, %f1, %f995;
	@%p23 bra 	$L__BB0_1002;
	add.s32 	%r26, %r2, 27;
	cvt.rn.f32.s32 	%f996, %r26;
	setp.leu.f32 	%p31, %f1, %f996;
	@%p31 bra 	$L__BB0_999;
	add.s32 	%r28, %r2, 29;
	cvt.rn.f32.s32 	%f997, %r28;
	setp.leu.f32 	%p35, %f1, %f997;
	@%p35 bra 	$L__BB0_998;
	setp.eq.f32 	%p37, %f1, %f962;
	selp.f32 	%f998, 0f41F80000, 0f41F00000, %p37;
	mov.f32 	%f2566, %f998;
	bra.uni 	$L__BB0_1024;
$L__BB0_998:
	setp.eq.f32 	%p36, %f1, %f997;
	selp.f32 	%f999, 0f41E80000, 0f41E00000, %p36;
	mov.f32 	%f2566, %f999;
	bra.uni 	$L__BB0_1024;
$L__BB0_999:
	add.s32 	%r27, %r2, 25;
	cvt.rn.f32.s32 	%f1000, %r27;
	setp.leu.f32 	%p32, %f1, %f1000;
	@%p32 bra 	$L__BB0_1001;
	setp.eq.f32 	%p34, %f1, %f996;
	selp.f32 	%f1001, 0f41D80000, 0f41D00000, %p34;
	mov.f32 	%f2566, %f1001;
	bra.uni 	$L__BB0_1024;
$L__BB0_1001:
	setp.eq.f32 	%p33, %f1, %f1000;
	selp.f32 	%f1002, 0f41C80000, 0f41C00000, %p33;
	mov.f32 	%f2566, %f1002;
	bra.uni 	$L__BB0_1024;
$L__BB0_1002:
	add.s32 	%r23, %r2, 19;
	cvt.rn.f32.s32 	%f1003, %r23;
	setp.leu.f32 	%p24, %f1, %f1003;
	@%p24 bra 	$L__BB0_1006;
	add.s32 	%r25, %r2, 21;
	cvt.rn.f32.s32 	%f1004, %r25;
	setp.leu.f32 	%p28, %f1, %f1004;
	@%p28 bra 	$L__BB0_1005;
	setp.eq.f32 	%p30, %f1, %f995;
	selp.f32 	%f1005, 0f41B80000, 0f41B00000, %p30;
	mov.f32 	%f2566, %f1005;
	bra.uni 	$L__BB0_1024;
$L__BB0_1005:
	setp.eq.f32 	%p29, %f1, %f1004;
	selp.f32 	%f1006, 0f41A80000, 0f41A00000, %p29;
	mov.f32 	%f2566, %f1006;
	bra.uni 	$L__BB0_1024;
$L__BB0_1006:
	add.s32 	%r24, %r2, 17;
	cvt.rn.f32.s32 	%f1007, %r24;
	setp.leu.f32 	%p25, %f1, %f1007;
	@%p25 bra 	$L__BB0_1008;
	setp.eq.f32 	%p27, %f1, %f1003;
	selp.f32 	%f1008, 0f41980000, 0f41900000, %p27;
	mov.f32 	%f2566, %f1008;
	bra.uni 	$L__BB0_1024;
$L__BB0_1008:
	setp.eq.f32 	%p26, %f1, %f1007;
	selp.f32 	%f1009, 0f41880000, 0f41800000, %p26;
	mov.f32 	%f2566, %f1009;
	bra.uni 	$L__BB0_1024;
$L__BB0_1009:
	add.s32 	%r15, %r2, 7;
	cvt.rn.f32.s32 	%f1010, %r15;
	setp.leu.f32 	%p8, %f1, %f1010;
	@%p8 bra 	$L__BB0_1017;
	add.s32 	%r19, %r2, 11;
	cvt.rn.f32.s32 	%f1011, %r19;
	setp.leu.f32 	%p16, %f1, %f1011;
	@%p16 bra 	$L__BB0_1014;
	add.s32 	%r21, %r2, 13;
	cvt.rn.f32.s32 	%f1012, %r21;
	setp.leu.f32 	%p20, %f1, %f1012;
	@%p20 bra 	$L__BB0_1013;
	setp.eq.f32 	%p22, %f1, %f994;
	selp.f32 	%f1013, 0f41700000, 0f41600000, %p22;
	mov.f32 	%f2566, %f1013;
	bra.uni 	$L__BB0_1024;
$L__BB0_1013:
	setp.eq.f32 	%p21, %f1, %f1012;
	selp.f32 	%f1014, 0f41500000, 0f41400000, %p21;
	mov.f32 	%f2566, %f1014;
	bra.uni 	$L__BB0_1024;
$L__BB0_1014:
	add.s32 	%r20, %r2, 9;
	cvt.rn.f32.s32 	%f1015, %r20;
	setp.leu.f32 	%p17, %f1, %f1015;
	@%p17 bra 	$L__BB0_1016;
	setp.eq.f32 	%p19, %f1, %f1011;
	selp.f32 	%f1016, 0f41300000, 0f41200000, %p19;
	mov.f32 	%f2566, %f1016;
	bra.uni 	$L__BB0_1024;
$L__BB0_1016:
	setp.eq.f32 	%p18, %f1, %f1015;
	selp.f32 	%f1017, 0f41100000, 0f41000000, %p18;
	mov.f32 	%f2566, %f1017;
	bra.uni 	$L__BB0_1024;
$L__BB0_1017:
	add.s32 	%r16, %r2, 3;
	cvt.rn.f32.s32 	%f1018, %r16;
	setp.leu.f32 	%p9, %f1, %f1018;
	@%p9 bra 	$L__BB0_1021;
	add.s32 	%r18, %r2, 5;
	cvt.rn.f32.s32 	%f1019, %r18;
	setp.leu.f32 	%p13, %f1, %f1019;
	@%p13 bra 	$L__BB0_1020;
	setp.eq.f32 	%p15, %f1, %f1010;
	selp.f32 	%f1020, 0f40E00000, 0f40C00000, %p15;
	mov.f32 	%f2566, %f1020;
	bra.uni 	$L__BB0_1024;
$L__BB0_1020:
	setp.eq.f32 	%p14, %f1, %f1019;
	selp.f32 	%f1021, 0f40A00000, 0f40800000, %p14;
	mov.f32 	%f2566, %f1021;
	bra.uni 	$L__BB0_1024;
$L__BB0_1021:
	add.s32 	%r17, %r2, 1;
	cvt.rn.f32.s32 	%f1022, %r17;
	setp.leu.f32 	%p10, %f1, %f1022;
	@%p10 bra 	$L__BB0_1023;
	setp.eq.f32 	%p12, %f1, %f1018;
	selp.f32 	%f1023, 0f40400000, 0f40000000, %p12;
	mov.f32 	%f2566, %f1023;
	bra.uni 	$L__BB0_1024;
$L__BB0_1023:
	setp.eq.f32 	%p11, %f1, %f1022;
	selp.f32 	%f1024, 0f3F800000, 0f00000000, %p11;
	mov.f32 	%f2566, %f1024;
$L__BB0_1024:
	cvta.to.global.u64 	%rd7, %rd4;
	add.s64 	%rd2, %rd7, %rd6;
	st.global.f32 	[%rd2], %f2566;
	ld.global.f32 	%f1026, [%rd1];
	add.s32 	%r521, %r3, 511;
	cvt.rn.f32.s32 	%f1027, %r521;
	setp.leu.f32 	%p1025, %f1026, %f1027;
	@%p1025 bra 	$L__BB0_1536;
	add.s32 	%r777, %r3, 767;
	cvt.rn.f32.s32 	%f1028, %r777;
	setp.leu.f32 	%p1537, %f1026, %f1028;
	@%p1537 bra 	$L__BB0_1281;
	add.s32 	%r905, %r3, 895;
	cvt.rn.f32.s32 	%f1029, %r905;
	setp.leu.f32 	%p1793, %f1026, %f1029;
	@%p1793 bra 	$L__BB0_1154;
	add.s32 	%r969, %r3, 959;
	cvt.rn.f32.s32 	%f1030, %r969;
	setp.leu.f32 	%p1921, %f1026, %f1030;
	@%p1921 bra 	$L__BB0_1091;
	add.s32 	%r1001, %r3, 991;
	cvt.rn.f32.s32 	%f1031, %r1001;
	setp.leu.f32 	%p1985, %f1026, %f1031;
	@%p1985 bra 	$L__BB0_1060;
	add.s32 	%r1017, %r3, 1007;
	cvt.rn.f32.s32 	%f1032, %r1017;
	setp.leu.f32 	%p2017, %f1026, %f1032;
	@%p2017 bra 	$L__BB0_1045;
	add.s32 	%r1025, %r3, 1015;
	cvt.rn.f32.s32 	%f1033, %r1025;
	setp.leu.f32 	%p2033, %f1026, %f1033;
	@%p2033 bra 	$L__BB0_1038;
	add.s32 	%r1029, %r3, 1019;
	cvt.rn.f32.s32 	%f1034, %r1029;
	setp.leu.f32 	%p2041, %f1026, %f1034;
	@%p2041 bra 	$L__BB0_1035;
	add.s32 	%r1031, %r3, 1021;
	cvt.rn.f32.s32 	%f1035, %r1031;
	setp.leu.f32 	%p2045, %f1026, %f1035;
	@%p2045 bra 	$L__BB0_1034;
	add.s32 	%r1032, %r3, 1023;
	cvt.rn.f32.s32 	%f2564, %r1032;
	setp.eq.f32 	%p2047, %f1026, %f2564;
	selp.f32 	%f2567, 0f447FC000, 0f447F8000, %p2047;
	bra.uni 	$L__BB0_2047;
$L__BB0_1034:
	setp.eq.f32 	%p2046, %f1026, %f1035;
	selp.f32 	%f2567, 0f447F4000, 0f447F0000, %p2046;
	bra.uni 	$L__BB0_2047;
$L__BB0_1035:
	add.s32 	%r1030, %r3, 1017;
	cvt.rn.f32.s32 	%f1038, %r1030;
	setp.leu.f32 	%p2042, %f1026, %f1038;
	@%p2042 bra 	$L__BB0_1037;
	setp.eq.f32 	%p2044, %f1026, %f1034;
	selp.f32 	%f2567, 0f447EC000, 0f447E8000, %p2044;
	bra.uni 	$L__BB0_2047;
$L__BB0_1037:
	setp.eq.f32 	%p2043, %f1026, %f1038;
	selp.f32 	%f2567, 0f447E4000, 0f447E0000, %p2043;
	bra.uni 	$L__BB0_2047;
$L__BB0_1038:
	add.s32 	%r1026, %r3, 1011;
	cvt.rn.f32.s32 	%f1041, %r1026;
	setp.leu.f32 	%p2034, %f1026, %f1041;
	@%p2034 bra 	$L__BB0_1042;
	add.s32 	%r1028, %r3, 1013;
	cvt.rn.f32.s32 	%f1042, %r1028;
	setp.leu.f32 	%p2038, %f1026, %f1042;
	@%p2038 bra 	$L__BB0_1041;
	setp.eq.f32 	%p2040, %f1026, %f1033;
	selp.f32 	%f2567, 0f447DC000, 0f447D8000, %p2040;
	bra.uni 	$L__BB0_2047;
$L__BB0_1041:
	setp.eq.f32 	%p2039, %f1026, %f1042;
	selp.f32 	%f2567, 0f447D4000, 0f447D0000, %p2039;
	bra.uni 	$L__BB0_2047;
$L__BB0_1042:
	add.s32 	%r1027, %r3, 1009;
	cvt.rn.f32.s32 	%f1045, %r1027;
	setp.leu.f32 	%p2035, %f1026, %f1045;
	@%p2035 bra 	$L__BB0_1044;
	setp.eq.f32 	%p2037, %f1026, %f1041;
	selp.f32 	%f2567, 0f447CC000, 0f447C8000, %p2037;
	bra.uni 	$L__BB0_2047;
$L__BB0_1044:
	setp.eq.f32 	%p2036, %f1026, %f1045;
	selp.f32 	%f2567, 0f447C4000, 0f447C0000, %p2036;
	bra.uni 	$L__BB0_2047;
$L__BB0_1045:
	add.s32 	%r1018, %r3, 999;
	cvt.rn.f32.s32 	%f1048, %r1018;
	setp.leu.f32 	%p2018, %f1026, %f1048;
	@%p2018 bra 	$L__BB0_1053;
	add.s32 	%r1022, %r3, 1003;
	cvt.rn.f32.s32 	%f1049, %r1022;
	setp.leu.f32 	%p2026, %f1026, %f1049;
	@%p2026 bra 	$L__BB0_1050;
	add.s32 	%r1024, %r3, 1005;
	cvt.rn.f32.s32 	%f1050, %r1024;
	setp.leu.f32 	%p2030, %f1026, %f1050;
	@%p2030 bra 	$L__BB0_1049;
	setp.eq.f32 	%p2032, %f1026, %f1032;
	selp.f32 	%f2567, 0f447BC000, 0f447B8000, %p2032;
	bra.uni 	$L__BB0_2047;
$L__BB0_1049:
	setp.eq.f32 	%p2031, %f1026, %f1050;
	selp.f32 	%f2567, 0f447B4000, 0f447B0000, %p2031;
	bra.uni 	$L__BB0_2047;
$L__BB0_1050:
	add.s32 	%r1023, %r3, 1001;
	cvt.rn.f32.s32 	%f1053, %r1023;
	setp.leu.f32 	%p2027, %f1026, %f1053;
	@%p2027 bra 	$L__BB0_1052;
	setp.eq.f32 	%p2029, %f1026, %f1049;
	selp.f32 	%f2567, 0f447AC000, 0f447A8000, %p2029;
	bra.uni 	$L__BB0_2047;
$L__BB0_1052:
	setp.eq.f32 	%p2028, %f1026, %f1053;
	selp.f32 	%f2567, 0f447A4000, 0f447A0000, %p2028;
	bra.uni 	$L__BB0_2047;
$L__BB0_1053:
	add.s32 	%r1019, %r3, 995;
	cvt.rn.f32.s32 	%f1056, %r1019;
	setp.leu.f32 	%p2019, %f1026, %f1056;
	@%p2019 bra 	$L__BB0_1057;
	add.s32 	%r1021, %r3, 997;
	cvt.rn.f32.s32 	%f1057, %r1021;
	setp.leu.f32 	%p2023, %f1026, %f1057;
	@%p2023 bra 	$L__BB0_1056;
	setp.eq.f32 	%p2025, %f1026, %f1048;
	selp.f32 	%f2567, 0f4479C000, 0f44798000, %p2025;
	bra.uni 	$L__BB0_2047;
$L__BB0_1056:
	setp.eq.f32 	%p2024, %f1026, %f1057;
	selp.f32 	%f2567, 0f44794000, 0f44790000, %p2024;
	bra.uni 	$L__BB0_2047;
$L__BB0_1057:
	add.s32 	%r1020, %r3, 993;
	cvt.rn.f32.s32 	%f1060, %r1020;
	setp.leu.f32 	%p2020, %f1026, %f1060;
	@%p2020 bra 	$L__BB0_1059;
	setp.eq.f32 	%p2022, %f1026, %f1056;
	selp.f32 	%f2567, 0f4478C000, 0f44788000, %p2022;
	bra.uni 	$L__BB0_2047;
$L__BB0_1059:
	setp.eq.f32 	%p2021, %f1026, %f1060;
	selp.f32 	%f2567, 0f44784000, 0f44780000, %p2021;
	bra.uni 	$L__BB0_2047;
$L__BB0_1060:
	add.s32 	%r1002, %r3, 975;
	cvt.rn.f32.s32 	%f1063, %r1002;
	setp.leu.f32 	%p1986, %f1026, %f1063;
	@%p1986 bra 	$L__BB0_1076;
	add.s32 	%r1010, %r3, 983;
	cvt.rn.f32.s32 	%f1064, %r1010;
	setp.leu.f32 	%p2002, %f1026, %f1064;
	@%p2002 bra 	$L__BB0_1069;
	add.s32 	%r1014, %r3, 987;
	cvt.rn.f32.s32 	%f1065, %r1014;
	setp.leu.f32 	%p2010, %f1026, %f1065;
	@%p2010 bra 	$L__BB0_1066;
	add.s32 	%r1016, %r3, 989;
	cvt.rn.f32.s32 	%f1066, %r1016;
	setp.leu.f32 	%p2014, %f1026, %f1066;
	@%p2014 bra 	$L__BB0_1065;
	setp.eq.f32 	%p2016, %f1026, %f1031;
	selp.f32 	%f2567, 0f4477C000, 0f44778000, %p2016;
	bra.uni 	$L__BB0_2047;
$L__BB0_1065:
	setp.eq.f32 	%p2015, %f1026, %f1066;
	selp.f32 	%f2567, 0f44774000, 0f44770000, %p2015;
	bra.uni 	$L__BB0_2047;
$L__BB0_1066:
	add.s32 	%r1015, %r3, 985;
	cvt.rn.f32.s32 	%f1069, %r1015;
	setp.leu.f32 	%p2011, %f1026, %f1069;
	@%p2011 bra 	$L__BB0_1068;
	setp.eq.f32 	%p2013, %f1026, %f1065;
	selp.f32 	%f2567, 0f4476C000, 0f44768000, %p2013;
	bra.uni 	$L__BB0_2047;
$L__BB0_1068:
	setp.eq.f32 	%p2012, %f1026, %f1069;
	selp.f32 	%f2567, 0f44764000, 0f44760000, %p2012;
	bra.uni 	$L__BB0_2047;
$L__BB0_1069:
	add.s32 	%r1011, %r3, 979;
	cvt.rn.f32.s32 	%f1072, %r1011;
	setp.leu.f32 	%p2003, %f1026, %f1072;
	@%p2003 bra 	$L__BB0_1073;
	add.s32 	%r1013, %r3, 981;
	cvt.rn.f32.s32 	%f1073, %r1013;
	setp.leu.f32 	%p2007, %f1026, %f1073;
	@%p2007 bra 	$L__BB0_1072;
	setp.eq.f32 	%p2009, %f1026, %f1064;
	selp.f32 	%f2567, 0f4475C000, 0f44758000, %p2009;
	bra.uni 	$L__BB0_2047;
$L__BB0_1072:
	setp.eq.f32 	%p2008, %f1026, %f1073;
	selp.f32 	%f2567, 0f44754000, 0f44750000, %p2008;
	bra.uni 	$L__BB0_2047;
$L__BB0_1073:
	add.s32 	%r1012, %r3, 977;
	cvt.rn.f32.s32 	%f1076, %r1012;
	setp.leu.f32 	%p2004, %f1026, %f1076;
	@%p2004 bra 	$L__BB0_1075;
	setp.eq.f32 	%p2006, %f1026, %f1072;
	selp.f32 	%f2567, 0f4474C000, 0f44748000, %p2006;
	bra.uni 	$L__BB0_2047;
$L__BB0_1075:
	setp.eq.f32 	%p2005, %f1026, %f1076;
	selp.f32 	%f2567, 0f44744000, 0f44740000, %p2005;
	bra.uni 	$L__BB0_2047;
$L__BB0_1076:
	add.s32 	%r1003, %r3, 967;
	cvt.rn.f32.s32 	%f1079, %r1003;
	setp.leu.f32 	%p1987, %f1026, %f1079;
	@%p1987 bra 	$L__BB0_1084;
	add.s32 	%r1007, %r3, 971;
	cvt.rn.f32.s32 	%f1080, %r1007;
	setp.leu.f32 	%p1995, %f1026, %f1080;
	@%p1995 bra 	$L__BB0_1081;
	add.s32 	%r1009, %r3, 973;
	cvt.rn.f32.s32 	%f1081, %r1009;
	setp.leu.f32 	%p1999, %f1026, %f1081;
	@%p1999 bra 	$L__BB0_1080;
	setp.eq.f32 	%p2001, %f1026, %f1063;
	selp.f32 	%f2567, 0f4473C000, 0f44738000, %p2001;
	bra.uni 	$L__BB0_2047;
$L__BB0_1080:
	setp.eq.f32 	%p2000, %f1026, %f1081;
	selp.f32 	%f2567, 0f44734000, 0f44730000, %p2000;
	bra.uni 	$L__BB0_2047;
$L__BB0_1081:
	add.s32 	%r1008, %r3, 969;
	cvt.rn.f32.s32 	%f1084, %r1008;
	setp.leu.f32 	%p1996, %f1026, %f1084;
	@%p1996 bra 	$L__BB0_1083;
	setp.eq.f32 	%p1998, %f1026, %f1080;
	selp.f32 	%f2567, 0f4472C000, 0f44728000, %p1998;
	bra.uni 	$L__BB0_2047;
$L__BB0_1083:
	setp.eq.f32 	%p1997, %f1026, %f1084;
	selp.f32 	%f2567, 0f44724000, 0f44720000, %p1997;
	bra.uni 	$L__BB0_2047;
$L__BB0_1084:
	add.s32 	%r1004, %r3, 963;
	cvt.rn.f32.s32 	%f1087, %r1004;
	setp.leu.f32 	%p1988, %f1026, %f1087;
	@%p1988 bra 	$L__BB0_1088;
	add.s32 	%r1006, %r3, 965;
	cvt.rn.f32.s32 	%f1088, %r1006;
	setp.leu.f32 	%p1992, %f1026, %f1088;
	@%p1992 bra 	$L__BB0_1087;
	setp.eq.f32 	%p1994, %f1026, %f1079;
	selp.f32 	%f2567, 0f4471C000, 0f44718000, %p1994;
	bra.uni 	$L__BB0_2047;
$L__BB0_1087:
	setp.eq.f32 	%p1993, %f1026, %f1088;
	selp.f32 	%f2567, 0f44714000, 0f44710000, %p1993;
	bra.uni 	$L__BB0_2047;
$L__BB0_1088:
	add.s32 	%r1005, %r3, 961;
	cvt.rn.f32.s32 	%f1091, %r1005;
	setp.leu.f32 	%p1989, %f1026, %f1091;
	@%p1989 bra 	$L__BB0_1090;
	setp.eq.f32 	%p1991, %f1026, %f1087;
	selp.f32 	%f2567, 0f4470C000, 0f44708000, %p1991;
	bra.uni 	$L__BB0_2047;
$L__BB0_1090:
	setp.eq.f32 	%p1990, %f1026, %f1091;
	selp.f32 	%f2567, 0f44704000, 0f44700000, %p1990;
	bra.uni 	$L__BB0_2047;
$L__BB0_1091:
	add.s32 	%r970, %r3, 927;
	cvt.rn.f32.s32 	%f1094, %r970;
	setp.leu.f32 	%p1922, %f1026, %f1094;
	@%p1922 bra 	$L__BB0_1123;
	add.s32 	%r986, %r3, 943;
	cvt.rn.f32.s32 	%f1095, %r986;
	setp.leu.f32 	%p1954, %f1026, %f1095;
	@%p1954 bra 	$L__BB0_1108;
	add.s32 	%r994, %r3, 951;
	cvt.rn.f32.s32 	%f1096, %r994;
	setp.leu.f32 	%p1970, %f1026, %f1096;
	@%p1970 bra 	$L__BB0_1101;
	add.s32 	%r998, %r3, 955;
	cvt.rn.f32.s32 	%f1097, %r998;
	setp.leu.f32 	%p1978, %f1026, %f1097;
	@%p1978 bra 	$L__BB0_1098;
	add.s32 	%r1000, %r3, 957;
	cvt.rn.f32.s32 	%f1098, %r1000;
	setp.leu.f32 	%p1982, %f1026, %f1098;
	@%p1982 bra 	$L__BB0_1097;
	setp.eq.f32 	%p1984, %f1026, %f1030;
	selp.f32 	%f2567, 0f446FC000, 0f446F8000, %p1984;
	bra.uni 	$L__BB0_2047;
$L__BB0_1097:
	setp.eq.f32 	%p1983, %f1026, %f1098;
	selp.f32 	%f2567, 0f446F4000, 0f446F0000, %p1983;
	bra.uni 	$L__BB0_2047;
$L__BB0_1098:
	add.s32 	%r999, %r3, 953;
	cvt.rn.f32.s32 	%f1101, %r999;
	setp.leu.f32 	%p1979, %f1026, %f1101;
	@%p1979 bra 	$L__BB0_1100;
	setp.eq.f32 	%p1981, %f1026, %f1097;
	selp.f32 	%f2567, 0f446EC000, 0f446E8000, %p1981;
	bra.uni 	$L__BB0_2047;
$L__BB0_1100:
	setp.eq.f32 	%p1980, %f1026, %f1101;
	selp.f32 	%f2567, 0f446E4000, 0f446E0000, %p1980;
	bra.uni 	$L__BB0_2047;
$L__BB0_1101:
	add.s32 	%r995, %r3, 947;
	cvt.rn.f32.s32 	%f1104, %r995;
	setp.leu.f32 	%p1971, %f1026, %f1104;
	@%p1971 bra 	$L__BB0_1105;
	add.s32 	%r997, %r3, 949;
	cvt.rn.f32.s32 	%f1105, %r997;
	setp.leu.f32 	%p1975, %f1026, %f1105;
	@%p1975 bra 	$L__BB0_1104;
	setp.eq.f32 	%p1977, %f1026, %f1096;
	selp.f32 	%f2567, 0f446DC000, 0f446D8000, %p1977;
	bra.uni 	$L__BB0_2047;
$L__BB0_1104:
	setp.eq.f32 	%p1976, %f1026, %f1105;
	selp.f32 	%f2567, 0f446D4000, 0f446D0000, %p1976;
	bra.uni 	$L__BB0_2047;
$L__BB0_1105:
	add.s32 	%r996, %r3, 945;
	cvt.rn.f32.s32 	%f1108, %r996;
	setp.leu.f32 	%p1972, %f1026, %f1108;
	@%p1972 bra 	$L__BB0_1107;
	setp.eq.f32 	%p1974, %f1026, %f1104;
	selp.f32 	%f2567, 0f446CC000, 0f446C8000, %p1974;
	bra.uni 	$L__BB0_2047;
$L__BB0_1107:
	setp.eq.f32 	%p1973, %f1026, %f1108;
	selp.f32 	%f2567, 0f446C4000, 0f446C0000, %p1973;
	bra.uni 	$L__BB0_2047;
$L__BB0_1108:
	add.s32 	%r987, %r3, 935;
	cvt.rn.f32.s32 	%f1111, %r987;
	setp.leu.f32 	%p1955, %f1026, %f1111;
	@%p1955 bra 	$L__BB0_1116;
	add.s32 	%r991, %r3, 939;
	cvt.rn.f32.s32 	%f1112, %r991;
	setp.leu.f32 	%p1963, %f1026, %f1112;
	@%p1963 bra 	$L__BB0_1113;
	add.s32 	%r993, %r3, 941;
	cvt.rn.f32.s32 	%f1113, %r993;
	setp.leu.f32 	%p1967, %f1026, %f1113;
	@%p1967 bra 	$L__BB0_1112;
	setp.eq.f32 	%p1969, %f1026, %f1095;
	selp.f32 	%f2567, 0f446BC000, 0f446B8000, %p1969;
	bra.uni 	$L__BB0_2047;
$L__BB0_1112:
	setp.eq.f32 	%p1968, %f1026, %f1113;
	selp.f32 	%f2567, 0f446B4000, 0f446B0000, %p1968;
	bra.uni 	$L__BB0_2047;
$L__BB0_1113:
	add.s32 	%r992, %r3, 937;
	cvt.rn.f32.s32 	%f1116, %r992;
	setp.leu.f32 	%p1964, %f1026, %f1116;
	@%p1964 bra 	$L__BB0_1115;
	setp.eq.f32 	%p1966, %f1026, %f1112;
	selp.f32 	%f2567, 0f446AC000, 0f446A8000, %p1966;
	bra.uni 	$L__BB0_2047;
$L__BB0_1115:
	setp.eq.f32 	%p1965, %f1026, %f1116;
	selp.f32 	%f2567, 0f446A4000, 0f446A0000, %p1965;
	bra.uni 	$L__BB0_2047;
$L__BB0_1116:
	add.s32 	%r988, %r3, 931;
	cvt.rn.f32.s32 	%f1119, %r988;
	setp.leu.f32 	%p1956, %f1026, %f1119;
	@%p1956 bra 	$L__BB0_1120;
	add.s32 	%r990, %r3, 933;
	cvt.rn.f32.s32 	%f1120, %r990;
	setp.leu.f32 	%p1960, %f1026, %f1120;
	@%p1960 bra 	$L__BB0_1119;
	setp.eq.f32 	%p1962, %f1026, %f1111;
	selp.f32 	%f2567, 0f4469C000, 0f44698000, %p1962;
	bra.uni 	$L__BB0_2047;
$L__BB0_1119:
	setp.eq.f32 	%p1961, %f1026, %f1120;
	selp.f32 	%f2567, 0f44694000, 0f44690000, %p1961;
	bra.uni 	$L__BB0_2047;
$L__BB0_1120:
	add.s32 	%r989, %r3, 929;
	cvt.rn.f32.s32 	%f1123, %r989;
	setp.leu.f32 	%p1957, %f1026, %f1123;
	@%p1957 bra 	$L__BB0_1122;
	setp.eq.f32 	%p1959, %f1026, %f1119;
	selp.f32 	%f2567, 0f4468C000, 0f44688000, %p1959;
	bra.uni 	$L__BB0_2047;
$L__BB0_1122:
	setp.eq.f32 	%p1958, %f1026, %f1123;
	selp.f32 	%f2567, 0f44684000, 0f44680000, %p1958;
	bra.uni 	$L__BB0_2047;
$L__BB0_1123:
	add.s32 	%r971, %r3, 911;
	cvt.rn.f32.s32 	%f1126, %r971;
	setp.leu.f32 	%p1923, %f1026, %f1126;
	@%p1923 bra 	$L__BB0_1139;
	add.s32 	%r979, %r3, 919;
	cvt.rn.f32.s32 	%f1127, %r979;
	setp.leu.f32 	%p1939, %f1026, %f1127;
	@%p1939 bra 	$L__BB0_1132;
	add.s32 	%r983, %r3, 923;
	cvt.rn.f32.s32 	%f1128, %r983;
	setp.leu.f32 	%p1947, %f1026, %f1128;
	@%p1947 bra 	$L__BB0_1129;
	add.s32 	%r985, %r3, 925;
	cvt.rn.f32.s32 	%f1129, %r985;
	setp.leu.f32 	%p1951, %f1026, %f1129;
	@%p1951 bra 	$L__BB0_1128;
	setp.eq.f32 	%p1953, %f1026, %f1094;
	selp.f32 	%f2567, 0f4467C000, 0f44678000, %p1953;
	bra.uni 	$L__BB0_2047;
$L__BB0_1128:
	setp.eq.f32 	%p1952, %f1026, %f1129;
	selp.f32 	%f2567, 0f44674000, 0f44670000, %p1952;
	bra.uni 	$L__BB0_2047;
$L__BB0_1129:
	add.s32 	%r984, %r3, 921;
	cvt.rn.f32.s32 	%f1132, %r984;
	setp.leu.f32 	%p1948, %f1026, %f1132;
	@%p1948 bra 	$L__BB0_1131;
	setp.eq.f32 	%p1950, %f1026, %f1128;
	selp.f32 	%f2567, 0f4466C000, 0f44668000, %p1950;
	bra.uni 	$L__BB0_2047;
$L__BB0_1131:
	setp.eq.f32 	%p1949, %f1026, %f1132;
	selp.f32 	%f2567, 0f44664000, 0f44660000, %p1949;
	bra.uni 	$L__BB0_2047;
$L__BB0_1132:
	add.s32 	%r980, %r3, 915;
	cvt.rn.f32.s32 	%f1135, %r980;
	setp.leu.f32 	%p1940, %f1026, %f1135;
	@%p1940 bra 	$L__BB0_1136;
	add.s32 	%r982, %r3, 917;
	cvt.rn.f32.s32 	%f1136, %r982;
	setp.leu.f32 	%p1944, %f1026, %f1136;
	@%p1944 bra 	$L__BB0_1135;
	setp.eq.f32 	%p1946, %f1026, %f1127;
	selp.f32 	%f2567, 0f4465C000, 0f44658000, %p1946;
	bra.uni 	$L__BB0_2047;
$L__BB0_1135:
	setp.eq.f32 	%p1945, %f1026, %f1136;
	selp.f32 	%f2567, 0f44654000, 0f44650000, %p1945;
	bra.uni 	$L__BB0_2047;
$L__BB0_1136:
	add.s32 	%r981, %r3, 913;
	cvt.rn.f32.s32 	%f1139, %r981;
	setp.leu.f32 	%p1941, %f1026, %f1139;
	@%p1941 bra 	$L__BB0_1138;
	setp.eq.f32 	%p1943, %f1026, %f1135;
	selp.f32 	%f2567, 0f4464C000, 0f44648000, %p1943;
	bra.uni 	$L__BB0_2047;
$L__BB0_1138:
	setp.eq.f32 	%p1942, %f1026, %f1139;
	selp.f32 	%f2567, 0f44644000, 0f44640000, %p1942;
	bra.uni 	$L__BB0_2047;
$L__BB0_1139:
	add.s32 	%r972, %r3, 903;
	cvt.rn.f32.s32 	%f1142, %r972;
	setp.leu.f32 	%p1924, %f1026, %f1142;
	@%p1924 bra 	$L__BB0_1147;
	add.s32 	%r976, %r3, 907;
	cvt.rn.f32.s32 	%f1143, %r976;
	setp.leu.f32 	%p1932, %f1026, %f1143;
	@%p1932 bra 	$L__BB0_1144;
	add.s32 	%r978, %r3, 909;
	cvt.rn.f32.s32 	%f1144, %r978;
	setp.leu.f32 	%p1936, %f1026, %f1144;
	@%p1936 bra 	$L__BB0_1143;
	setp.eq.f32 	%p1938, %f1026, %f1126;
	selp.f32 	%f2567, 0f4463C000, 0f44638000, %p1938;
	bra.uni 	$L__BB0_2047;
$L__BB0_1143:
	setp.eq.f32 	%p1937, %f1026, %f1144;
	selp.f32 	%f2567, 0f44634000, 0f44630000, %p1937;
	bra.uni 	$L__BB0_2047;
$L__BB0_1144:
	add.s32 	%r977, %r3, 905;
	cvt.rn.f32.s32 	%f1147, %r977;
	setp.leu.f32 	%p1933, %f1026, %f1147;
	@%p1933 bra 	$L__BB0_1146;
	setp.eq.f32 	%p1935, %f1026, %f1143;
	selp.f32 	%f2567, 0f4462C000, 0f44628000, %p1935;
	bra.uni 	$L__BB0_2047;
$L__BB0_1146:
	setp.eq.f32 	%p1934, %f1026, %f1147;
	selp.f32 	%f2567, 0f44624000, 0f44620000, %p1934;
	bra.uni 	$L__BB0_2047;
$L__BB0_1147:
	add.s32 	%r973, %r3, 899;
	cvt.rn.f32.s32 	%f1150, %r973;
	setp.leu.f32 	%p1925, %f1026, %f1150;
	@%p1925 bra 	$L__BB0_1151;
	add.s32 	%r975, %r3, 901;
	cvt.rn.f32.s32 	%f1151, %r975;
	setp.leu.f32 	%p1929, %f1026, %f1151;
	@%p1929 bra 	$L__BB0_1150;
	setp.eq.f32 	%p1931, %f1026, %f1142;
	selp.f32 	%f2567, 0f4461C000, 0f44618000, %p1931;
	bra.uni 	$L__BB0_2047;
$L__BB0_1150:
	setp.eq.f32 	%p1930, %f1026, %f1151;
	selp.f32 	%f2567, 0f44614000, 0f44610000, %p1930;
	bra.uni 	$L__BB0_2047;
$L__BB0_1151:
	add.s32 	%r974, %r3, 897;
	cvt.rn.f32.s32 	%f1154, %r974;
	setp.leu.f32 	%p1926, %f1026, %f1154;
	@%p1926 bra 	$L__BB0_1153;
	setp.eq.f32 	%p1928, %f1026, %f1150;
	selp.f32 	%f2567, 0f4460C000, 0f44608000, %p1928;
	bra.uni 	$L__BB0_2047;
$L__BB0_1153:
	setp.eq.f32 	%p1927, %f1026, %f1154;
	selp.f32 	%f2567, 0f44604000, 0f44600000, %p1927;
	bra.uni 	$L__BB0_2047;
$L__BB0_1154:
	add.s32 	%r906, %r3, 831;
	cvt.rn.f32.s32 	%f1157, %r906;
	setp.leu.f32 	%p1794, %f1026, %f1157;
	@%p1794 bra 	$L__BB0_1218;
	add.s32 	%r938, %r3, 863;
	cvt.rn.f32.s32 	%f1158, %r938;
	setp.leu.f32 	%p1858, %f1026, %f1158;
	@%p1858 bra 	$L__BB0_1187;
	add.s32 	%r954, %r3, 879;
	cvt.rn.f32.s32 	%f1159, %r954;
	setp.leu.f32 	%p1890, %f1026, %f1159;
	@%p1890 bra 	$L__BB0_1172;
	add.s32 	%r962, %r3, 887;
	cvt.rn.f32.s32 	%f1160, %r962;
	setp.leu.f32 	%p1906, %f1026, %f1160;
	@%p1906 bra 	$L__BB0_1165;
	add.s32 	%r966, %r3, 891;
	cvt.rn.f32.s32 	%f1161, %r966;
	setp.leu.f32 	%p1914, %f1026, %f1161;
	@%p1914 bra 	$L__BB0_1162;
	add.s32 	%r968, %r3, 893;
	cvt.rn.f32.s32 	%f1162, %r968;
	setp.leu.f32 	%p1918, %f1026, %f1162;
	@%p1918 bra 	$L__BB0_1161;
	setp.eq.f32 	%p1920, %f1026, %f1029;
	selp.f32 	%f2567, 0f445FC000, 0f445F8000, %p1920;
	bra.uni 	$L__BB0_2047;
$L__BB0_1161:
	setp.eq.f32 	%p1919, %f1026, %f1162;
	selp.f32 	%f2567, 0f445F4000, 0f445F0000, %p1919;
	bra.uni 	$L__BB0_2047;
$L__BB0_1162:
	add.s32 	%r967, %r3, 889;
	cvt.rn.f32.s32 	%f1165, %r967;
	setp.leu.f32 	%p1915, %f1026, %f1165;
	@%p1915 bra 	$L__BB0_1164;
	setp.eq.f32 	%p1917, %f1026, %f1161;
	selp.f32 	%f2567, 0f445EC000, 0f445E8000, %p1917;
	bra.uni 	$L__BB0_2047;
$L__BB0_1164:
	setp.eq.f32 	%p1916, %f1026, %f1165;
	selp.f32 	%f2567, 0f445E4000, 0f445E0000, %p1916;
	bra.uni 	$L__BB0_2047;
$L__BB0_1165:
	add.s32 	%r963, %r3, 883;
	cvt.rn.f32.s32 	%f1168, %r963;
	setp.leu.f32 	%p1907, %f1026, %f1168;
	@%p1907 bra 	$L__BB0_1169;
	add.s32 	%r965, %r3, 885;
	cvt.rn.f32.s32 	%f1169, %r965;
	setp.leu.f32 	%p1911, %f1026, %f1169;
	@%p1911 bra 	$L__BB0_1168;
	setp.eq.f32 	%p1913, %f1026, %f1160;
	selp.f32 	%f2567, 0f445DC000, 0f445D8000, %p1913;
	bra.uni 	$L__BB0_2047;
$L__BB0_1168:
	setp.eq.f32 	%p1912, %f1026, %f1169;
	selp.f32 	%f2567, 0f445D4000, 0f445D0000, %p1912;
	bra.uni 	$L__BB0_2047;
$L__BB0_1169:
	add.s32 	%r964, %r3, 881;
	cvt.rn.f32.s32 	%f1172, %r964;
	setp.leu.f32 	%p1908, %f1026, %f1172;
	@%p1908 bra 	$L__BB0_1171;
	setp.eq.f32 	%p1910, %f1026, %f1168;
	selp.f32 	%f2567, 0f445CC000, 0f445C8000, %p1910;
	bra.uni 	$L__BB0_2047;
$L__BB0_1171:
	setp.eq.f32 	%p1909, %f1026, %f1172;
	selp.f32 	%f2567, 0f445C4000, 0f445C0000, %p1909;
	bra.uni 	$L__BB0_2047;
$L__BB0_1172:
	add.s32 	%r955, %r3, 871;
	cvt.rn.f32.s32 	%f1175, %r955;
	setp.leu.f32 	%p1891, %f1026, %f1175;
	@%p1891 bra 	$L__BB0_1180;
	add.s32 	%r959, %r3, 875;
	cvt.rn.f32.s32 	%f1176, %r959;
	setp.leu.f32 	%p1899, %f1026, %f1176;
	@%p1899 bra 	$L__BB0_1177;
	add.s32 	%r961, %r3, 877;
	cvt.rn.f32.s32 	%f1177, %r961;
	setp.leu.f32 	%p1903, %f1026, %f1177;
	@%p1903 bra 	$L__BB0_1176;
	setp.eq.f32 	%p1905, %f1026, %f1159;
	selp.f32 	%f2567, 0f445BC000, 0f445B8000, %p1905;
	bra.uni 	$L__BB0_2047;
$L__BB0_1176:
	setp.eq.f32 	%p1904, %f1026, %f1177;
	selp.f32 	%f2567, 0f445B4000, 0f445B0000, %p1904;
	bra.uni 	$L__BB0_2047;
$L__BB0_1177:
	add.s32 	%r960, %r3, 873;
	cvt.rn.f32.s32 	%f1180, %r960;
	setp.leu.f32 	%p1900, %f1026, %f1180;
	@%p1900 bra 	$L__BB0_1179;
	setp.eq.f32 	%p1902, %f1026, %f1176;
	selp.f32 	%f2567, 0f445AC000, 0f445A8000, %p1902;
	bra.uni 	$L__BB0_2047;
$L__BB0_1179:
	setp.eq.f32 	%p1901, %f1026, %f1180;
	selp.f32 	%f2567, 0f445A4000, 0f445A0000, %p1901;
	bra.uni 	$L__BB0_2047;
$L__BB0_1180:
	add.s32 	%r956, %r3, 867;
	cvt.rn.f32.s32 	%f1183, %r956;
	setp.leu.f32 	%p1892, %f1026, %f1183;
	@%p1892 bra 	$L__BB0_1184;
	add.s32 	%r958, %r3, 869;
	cvt.rn.f32.s32 	%f1184, %r958;
	setp.leu.f32 	%p1896, %f1026, %f1184;
	@%p1896 bra 	$L__BB0_1183;
	setp.eq.f32 	%p1898, %f1026, %f1175;
	selp.f32 	%f2567, 0f4459C000, 0f44598000, %p1898;
	bra.uni 	$L__BB0_2047;
$L__BB0_1183:
	setp.eq.f32 	%p1897, %f1026, %f1184;
	selp.f32 	%f2567, 0f44594000, 0f44590000, %p1897;
	bra.uni 	$L__BB0_2047;
$L__BB0_1184:
	add.s32 	%r957, %r3, 865;
	cvt.rn.f32.s32 	%f1187, %r957;
	setp.leu.f32 	%p1893, %f1026, %f1187;
	@%p1893 bra 	$L__BB0_1186;
	setp.eq.f32 	%p1895, %f1026, %f1183;
	selp.f32 	%f2567, 0f4458C000, 0f44588000, %p1895;
	bra.uni 	$L__BB0_2047;
$L__BB0_1186:
	setp.eq.f32 	%p1894, %f1026, %f1187;
	selp.f32 	%f2567, 0f44584000, 0f44580000, %p1894;
	bra.uni 	$L__BB0_2047;
$L__BB0_1187:
	add.s32 	%r939, %r3, 847;
	cvt.rn.f32.s32 	%f1190, %r939;
	setp.leu.f32 	%p1859, %f1026, %f1190;
	@%p1859 bra 	$L__BB0_1203;
	add.s32 	%r947, %r3, 855;
	cvt.rn.f32.s32 	%f1191, %r947;
	setp.leu.f32 	%p1875, %f1026, %f1191;
	@%p1875 bra 	$L__BB0_1196;
	add.s32 	%r951, %r3, 859;
	cvt.rn.f32.s32 	%f1192, %r951;
	setp.leu.f32 	%p1883, %f1026, %f1192;
	@%p1883 bra 	$L__BB0_1193;
	add.s32 	%r953, %r3, 861;
	cvt.rn.f32.s32 	%f1193, %r953;
	setp.leu.f32 	%p1887, %f1026, %f1193;
	@%p1887 bra 	$L__BB0_1192;
	setp.eq.f32 	%p1889, %f1026, %f1158;
	selp.f32 	%f2567, 0f4457C000, 0f44578000, %p1889;
	bra.uni 	$L__BB0_2047;
$L__BB0_1192:
	setp.eq.f32 	%p1888, %f1026, %f1193;
	selp.f32 	%f2567, 0f44574000, 0f44570000, %p1888;
	bra.uni 	$L__BB0_2047;
$L__BB0_1193:
	add.s32 	%r952, %r3, 857;
	cvt.rn.f32.s32 	%f1196, %r952;
	setp.leu.f32 	%p1884, %f1026, %f1196;
	@%p1884 bra 	$L__BB0_1195;
	setp.eq.f32 	%p1886, %f1026, %f1192;
	selp.f32 	%f2567, 0f4456C000, 0f44568000, %p1886;
	bra.uni 	$L__BB0_2047;
$L__BB0_1195:
	setp.eq.f32 	%p1885, %f1026, %f1196;
	selp.f32 	%f2567, 0f44564000, 0f44560000, %p1885;
	bra.uni 	$L__BB0_2047;
$L__BB0_1196:
	add.s32 	%r948, %r3, 851;
	cvt.rn.f32.s32 	%f1199, %r948;
	setp.leu.f32 	%p1876, %f1026, %f1199;
	@%p1876 bra 	$L__BB0_1200;
	add.s32 	%r950, %r3, 853;
	cvt.rn.f32.s32 	%f1200, %r950;
	setp.leu.f32 	%p1880, %f1026, %f1200;
	@%p1880 bra 	$L__BB0_1199;
	setp.eq.f32 	%p1882, %f1026, %f1191;
	selp.f32 	%f2567, 0f4455C000, 0f44558000, %p1882;
	bra.uni 	$L__BB0_2047;
$L__BB0_1199:
	setp.eq.f32 	%p1881, %f1026, %f1200;
	selp.f32 	%f2567, 0f44554000, 0f44550000, %p1881;
	bra.uni 	$L__BB0_2047;
$L__BB0_1200:
	add.s32 	%r949, %r3, 849;
	cvt.rn.f32.s32 	%f1203, %r949;
	setp.leu.f32 	%p1877, %f1026, %f1203;
	@%p1877 bra 	$L__BB0_1202;
	setp.eq.f32 	%p1879, %f1026, %f1199;
	selp.f32 	%f2567, 0f4454C000, 0f44548000, %p1879;
	bra.uni 	$L__BB0_2047;
$L__BB0_1202:
	setp.eq.f32 	%p1878, %f1026, %f1203;
	selp.f32 	%f2567, 0f44544000, 0f44540000, %p1878;
	bra.uni 	$L__BB0_2047;
$L__BB0_1203:
	add.s32 	%r940, %r3, 839;
	cvt.rn.f32.s32 	%f1206, %r940;
	setp.leu.f32 	%p1860, %f1026, %f1206;
	@%p1860 bra 	$L__BB0_1211;
	add.s32 	%r944, %r3, 843;
	cvt.rn.f32.s32 	%f1207, %r944;
	setp.leu.f32 	%p1868, %f1026, %f1207;
	@%p1868 bra 	$L__BB0_1208;
	add.s32 	%r946, %r3, 845;
	cvt.rn.f32.s32 	%f1208, %r946;
	setp.leu.f32 	%p1872, %f1026, %f1208;
	@%p1872 bra 	$L__BB0_1207;
	setp.eq.f32 	%p1874, %f1026, %f1190;
	selp.f32 	%f2567, 0f4453C000, 0f44538000, %p1874;
	bra.uni 	$L__BB0_2047;
$L__BB0_1207:
	setp.eq.f32 	%p1873, %f1026, %f1208;
	selp.f32 	%f2567, 0f44534000, 0f44530000, %p1873;
	bra.uni 	$L__BB0_2047;
$L__BB0_1208:
	add.s32 	%r945, %r3, 841;
	cvt.rn.f32.s32 	%f1211, %r945;
	setp.leu.f32 	%p1869, %f1026, %f1211;
	@%p1869 bra 	$L__BB0_1210;
	setp.eq.f32 	%p1871, %f1026, %f1207;
	selp.f32 	%f2567, 0f4452C000, 0f44528000, %p1871;
	bra.uni 	$L__BB0_2047;
$L__BB0_1210:
	setp.eq.f32 	%p1870, %f1026, %f1211;
	selp.f32 	%f2567, 0f44524000, 0f44520000, %p1870;
	bra.uni 	$L__BB0_2047;
$L__BB0_1211:
	add.s32 	%r941, %r3, 835;
	cvt.rn.f32.s32 	%f1214, %r941;
	setp.leu.f32 	%p1861, %f1026, %f1214;
	@%p1861 bra 	$L__BB0_1215;
	add.s32 	%r943, %r3, 837;
	cvt.rn.f32.s32 	%f1215, %r943;
	setp.leu.f32 	%p1865, %f1026, %f1215;
	@%p1865 bra 	$L__BB0_1214;
	setp.eq.f32 	%p1867, %f1026, %f1206;
	selp.f32 	%f2567, 0f4451C000, 0f44518000, %p1867;
	bra.uni 	$L__BB0_2047;
$L__BB0_1214:
	setp.eq.f32 	%p1866, %f1026, %f1215;
	selp.f32 	%f2567, 0f44514000, 0f44510000, %p1866;
	bra.uni 	$L__BB0_2047;
$L__BB0_1215:
	add.s32 	%r942, %r3, 833;
	cvt.rn.f32.s32 	%f1218, %r942;
	setp.leu.f32 	%p1862, %f1026, %f1218;
	@%p1862 bra 	$L__BB0_1217;
	setp.eq.f32 	%p1864, %f1026, %f1214;
	selp.f32 	%f2567, 0f4450C000, 0f44508000, %p1864;
	bra.uni 	$L__BB0_2047;
$L__BB0_1217:
	setp.eq.f32 	%p1863, %f1026, %f1218;
	selp.f32 	%f2567, 0f44504000, 0f44500000, %p1863;
	bra.uni 	$L__BB0_2047;
$L__BB0_1218:
	add.s32 	%r907, %r3, 799;
	cvt.rn.f32.s32 	%f1221, %r907;
	setp.leu.f32 	%p1795, %f1026, %f1221;
	@%p1795 bra 	$L__BB0_1250;
	add.s32 	%r923, %r3, 815;
	cvt.rn.f32.s32 	%f1222, %r923;
	setp.leu.f32 	%p1827, %f1026, %f1222;
	@%p1827 bra 	$L__BB0_1235;
	add.s32 	%r931, %r3, 823;
	cvt.rn.f32.s32 	%f1223, %r931;
	setp.leu.f32 	%p1843, %f1026, %f1223;
	@%p1843 bra 	$L__BB0_1228;
	add.s32 	%r935, %r3, 827;
	cvt.rn.f32.s32 	%f1224, %r935;
	setp.leu.f32 	%p1851, %f1026, %f1224;
	@%p1851 bra 	$L__BB0_1225;
	add.s32 	%r937, %r3, 829;
	cvt.rn.f32.s32 	%f1225, %r937;
	setp.leu.f32 	%p1855, %f1026, %f1225;
	@%p1855 bra 	$L__BB0_1224;
	setp.eq.f32 	%p1857, %f1026, %f1157;
	selp.f32 	%f2567, 0f444FC000, 0f444F8000, %p1857;
	bra.uni 	$L__BB0_2047;
$L__BB0_1224:
	setp.eq.f32 	%p1856, %f1026, %f1225;
	selp.f32 	%f2567, 0f444F4000, 0f444F0000, %p1856;
	bra.uni 	$L__BB0_2047;
$L__BB0_1225:
	add.s32 	%r936, %r3, 825;
	cvt.rn.f32.s32 	%f1228, %r936;
	setp.leu.f32 	%p1852, %f1026, %f1228;
	@%p1852 bra 	$L__BB0_1227;
	setp.eq.f32 	%p1854, %f1026, %f1224;
	selp.f32 	%f2567, 0f444EC000, 0f444E8000, %p1854;
	bra.uni 	$L__BB0_2047;
$L__BB0_1227:
	setp.eq.f32 	%p1853, %f1026, %f1228;
	selp.f32 	%f2567, 0f444E4000, 0f444E0000, %p1853;
	bra.uni 	$L__BB0_2047;
$L__BB0_1228:
	add.s32 	%r932, %r3, 819;
	cvt.rn.f32.s32 	%f1231, %r932;
	setp.leu.f32 	%p1844, %f1026, %f1231;
	@%p1844 bra 	$L__BB0_1232;
	add.s32 	%r934, %r3, 821;
	cvt.rn.f32.s32 	%f1232, %r934;
	setp.leu.f32 	%p1848, %f1026, %f1232;
	@%p1848 bra 	$L__BB0_1231;
	setp.eq.f32 	%p1850, %f1026, %f1223;
	selp.f32 	%f2567, 0f444DC000, 0f444D8000, %p1850;
	bra.uni 	$L__BB0_2047;
$L__BB0_1231:
	setp.eq.f32 	%p1849, %f1026, %f1232;
	selp.f32 	%f2567, 0f444D4000, 0f444D0000, %p1849;
	bra.uni 	$L__BB0_2047;
$L__BB0_1232:
	add.s32 	%r933, %r3, 817;
	cvt.rn.f32.s32 	%f1235, %r933;
	setp.leu.f32 	%p1845, %f1026, %f1235;
	@%p1845 bra 	$L__BB0_1234;
	setp.eq.f32 	%p1847, %f1026, %f1231;
	selp.f32 	%f2567, 0f444CC000, 0f444C8000, %p1847;
	bra.uni 	$L__BB0_2047;
$L__BB0_1234:
	setp.eq.f32 	%p1846, %f1026, %f1235;
	selp.f32 	%f2567, 0f444C4000, 0f444C0000, %p1846;
	bra.uni 	$L__BB0_2047;
$L__BB0_1235:
	add.s32 	%r924, %r3, 807;
	cvt.rn.f32.s32 	%f1238, %r924;
	setp.leu.f32 	%p1828, %f1026, %f1238;
	@%p1828 bra 	$L__BB0_1243;
	add.s32 	%r928, %r3, 811;
	cvt.rn.f32.s32 	%f1239, %r928;
	setp.leu.f32 	%p1836, %f1026, %f1239;
	@%p1836 bra 	$L__BB0_1240;
	add.s32 	%r930, %r3, 813;
	cvt.rn.f32.s32 	%f1240, %r930;
	setp.leu.f32 	%p1840, %f1026, %f1240;
	@%p1840 bra 	$L__BB0_1239;
	setp.eq.f32 	%p1842, %f1026, %f1222;
	selp.f32 	%f2567, 0f444BC000, 0f444B8000, %p1842;
	bra.uni 	$L__BB0_2047;
$L__BB0_1239:
	setp.eq.f32 	%p1841, %f1026, %f1240;
	selp.f32 	%f2567, 0f444B4000, 0f444B0000, %p1841;
	bra.uni 	$L__BB0_2047;
$L__BB0_1240:
	add.s32 	%r929, %r3, 809;
	cvt.rn.f32.s32 	%f1243, %r929;
	setp.leu.f32 	%p1837, %f1026, %f1243;
	@%p1837 bra 	$L__BB0_1242;
	setp.eq.f32 	%p1839, %f1026, %f1239;
	selp.f32 	%f2567, 0f444AC000, 0f444A8000, %p1839;
	bra.uni 	$L__BB0_2047;
$L__BB0_1242:
	setp.eq.f32 	%p1838, %f1026, %f1243;
	selp.f32 	%f2567, 0f444A4000, 0f444A0000, %p1838;
	bra.uni 	$L__BB0_2047;
$L__BB0_1243:
	add.s32 	%r925, %r3, 803;
	cvt.rn.f32.s32 	%f1246, %r925;
	setp.leu.f32 	%p1829, %f1026, %f1246;
	@%p1829 bra 	$L__BB0_1247;
	add.s32 	%r927, %r3, 805;
	cvt.rn.f32.s32 	%f1247, %r927;
	setp.leu.f32 	%p1833, %f1026, %f1247;
	@%p1833 bra 	$L__BB0_1246;
	setp.eq.f32 	%p1835, %f1026, %f1238;
	selp.f32 	%f2567, 0f4449C000, 0f44498000, %p1835;
	bra.uni 	$L__BB0_2047;
$L__BB0_1246:
	setp.eq.f32 	%p1834, %f1026, %f1247;
	selp.f32 	%f2567, 0f44494000, 0f44490000, %p1834;
	bra.uni 	$L__BB0_2047;
$L__BB0_1247:
	add.s32 	%r926, %r3, 801;
	cvt.rn.f32.s32 	%f1250, %r926;
	setp.leu.f32 	%p1830, %f1026, %f1250;
	@%p1830 bra 	$L__BB0_1249;
	setp.eq.f32 	%p1832, %f1026, %f1246;
	selp.f32 	%f2567, 0f4448C000, 0f44488000, %p1832;
	bra.uni 	$L__BB0_2047;
$L__BB0_1249:
	setp.eq.f32 	%p1831, %f1026, %f1250;
	selp.f32 	%f2567, 0f44484000, 0f44480000, %p1831;
	bra.uni 	$L__BB0_2047;
$L__BB0_1250:
	add.s32 	%r908, %r3, 783;
	cvt.rn.f32.s32 	%f1253, %r908;
	setp.leu.f32 	%p1796, %f1026, %f1253;
	@%p1796 bra 	$L__BB0_1266;
	add.s32 	%r916, %r3, 791;
	cvt.rn.f32.s32 	%f1254, %r916;
	setp.leu.f32 	%p1812, %f1026, %f1254;
	@%p1812 bra 	$L__BB0_1259;
	add.s32 	%r920, %r3, 795;
	cvt.rn.f32.s32 	%f1255, %r920;
	setp.leu.f32 	%p1820, %f1026, %f1255;
	@%p1820 bra 	$L__BB0_1256;
	add.s32 	%r922, %r3, 797;
	cvt.rn.f32.s32 	%f1256, %r922;
	setp.leu.f32 	%p1824, %f1026, %f1256;
	@%p1824 bra 	$L__BB0_1255;
	setp.eq.f32 	%p1826, %f1026, %f1221;
	selp.f32 	%f2567, 0f4447C000, 0f44478000, %p1826;
	bra.uni 	$L__BB0_2047;
$L__BB0_1255:
	setp.eq.f32 	%p1825, %f1026, %f1256;
	selp.f32 	%f2567, 0f44474000, 0f44470000, %p1825;
	bra.uni 	$L__BB0_2047;
$L__BB0_1256:
	add.s32 	%r921, %r3, 793;
	cvt.rn.f32.s32 	%f1259, %r921;
	setp.leu.f32 	%p1821, %f1026, %f1259;
	@%p1821 bra 	$L__BB0_1258;
	setp.eq.f32 	%p1823, %f1026, %f1255;
	selp.f32 	%f2567, 0f4446C000, 0f44468000, %p1823;
	bra.uni 	$L__BB0_2047;
$L__BB0_1258:
	setp.eq.f32 	%p1822, %f1026, %f1259;
	selp.f32 	%f2567, 0f44464000, 0f44460000, %p1822;
	bra.uni 	$L__BB0_2047;
$L__BB0_1259:
	add.s32 	%r917, %r3, 787;
	cvt.rn.f32.s32 	%f1262, %r917;
	setp.leu.f32 	%p1813, %f1026, %f1262;
	@%p1813 bra 	$L__BB0_1263;
	add.s32 	%r919, %r3, 789;
	cvt.rn.f32.s32 	%f1263, %r919;
	setp.leu.f32 	%p1817, %f1026, %f1263;
	@%p1817 bra 	$L__BB0_1262;
	setp.eq.f32 	%p1819, %f1026, %f1254;
	selp.f32 	%f2567, 0f4445C000, 0f44458000, %p1819;
	bra.uni 	$L__BB0_2047;
$L__BB0_1262:
	setp.eq.f32 	%p1818, %f1026, %f1263;
	selp.f32 	%f2567, 0f44454000, 0f44450000, %p1818;
	bra.uni 	$L__BB0_2047;
$L__BB0_1263:
	add.s32 	%r918, %r3, 785;
	cvt.rn.f32.s32 	%f1266, %r918;
	setp.leu.f32 	%p1814, %f1026, %f1266;
	@%p1814 bra 	$L__BB0_1265;
	setp.eq.f32 	%p1816, %f1026, %f1262;
	selp.f32 	%f2567, 0f4444C000, 0f44448000, %p1816;
	bra.uni 	$L__BB0_2047;
$L__BB0_1265:
	setp.eq.f32 	%p1815, %f1026, %f1266;
	selp.f32 	%f2567, 0f44444000, 0f44440000, %p1815;
	bra.uni 	$L__BB0_2047;
$L__BB0_1266:
	add.s32 	%r909, %r3, 775;
	cvt.rn.f32.s32 	%f1269, %r909;
	setp.leu.f32 	%p1797, %f1026, %f1269;
	@%p1797 bra 	$L__BB0_1274;
	add.s32 	%r913, %r3, 779;
	cvt.rn.f32.s32 	%f1270, %r913;
	setp.leu.f32 	%p1805, %f1026, %f1270;
	@%p1805 bra 	$L__BB0_1271;
	add.s32 	%r915, %r3, 781;
	cvt.rn.f32.s32 	%f1271, %r915;
	setp.leu.f32 	%p1809, %f1026, %f1271;
	@%p1809 bra 	$L__BB0_1270;
	setp.eq.f32 	%p1811, %f1026, %f1253;
	selp.f32 	%f2567, 0f4443C000, 0f44438000, %p1811;
	bra.uni 	$L__BB0_2047;
$L__BB0_1270:
	setp.eq.f32 	%p1810, %f1026, %f1271;
	selp.f32 	%f2567, 0f44434000, 0f44430000, %p1810;
	bra.uni 	$L__BB0_2047;
$L__BB0_1271:
	add.s32 	%r914, %r3, 777;
	cvt.rn.f32.s32 	%f1274, %r914;
	setp.leu.f32 	%p1806, %f1026, %f1274;
	@%p1806 bra 	$L__BB0_1273;
	setp.eq.f32 	%p1808, %f1026, %f1270;
	selp.f32 	%f2567, 0f4442C000, 0f44428000, %p1808;
	bra.uni 	$L__BB0_2047;
$L__BB0_1273:
	setp.eq.f32 	%p1807, %f1026, %f1274;
	selp.f32 	%f2567, 0f44424000, 0f44420000, %p1807;
	bra.uni 	$L__BB0_2047;
$L__BB0_1274:
	add.s32 	%r910, %r3, 771;
	cvt.rn.f32.s32 	%f1277, %r910;
	setp.leu.f32 	%p1798, %f1026, %f1277;
	@%p1798 bra 	$L__BB0_1278;
	add.s32 	%r912, %r3, 773;
	cvt.rn.f32.s32 	%f1278, %r912;
	setp.leu.f32 	%p1802, %f1026, %f1278;
	@%p1802 bra 	$L__BB0_1277;
	setp.eq.f32 	%p1804, %f1026, %f1269;
	selp.f32 	%f2567, 0f4441C000, 0f44418000, %p1804;
	bra.uni 	$L__BB0_2047;
$L__BB0_1277:
	setp.eq.f32 	%p1803, %f1026, %f1278;
	selp.f32 	%f2567, 0f44414000, 0f44410000, %p1803;
	bra.uni 	$L__BB0_2047;
$L__BB0_1278:
	add.s32 	%r911, %r3, 769;
	cvt.rn.f32.s32 	%f1281, %r911;
	setp.leu.f32 	%p1799, %f1026, %f1281;
	@%p1799 bra 	$L__BB0_1280;
	setp.eq.f32 	%p1801, %f1026, %f1277;
	selp.f32 	%f2567, 0f4440C000, 0f44408000, %p1801;
	bra.uni 	$L__BB0_2047;
$L__BB0_1280:
	setp.eq.f32 	%p1800, %f1026, %f1281;
	selp.f32 	%f2567, 0f44404000, 0f44400000, %p1800;
	bra.uni 	$L__BB0_2047;
$L__BB0_1281:
	add.s32 	%r778, %r3, 639;
	cvt.rn.f32.s32 	%f1284, %r778;
	setp.leu.f32 	%p1538, %f1026, %f1284;
	@%p1538 bra 	$L__BB0_1409;
	add.s32 	%r842, %r3, 703;
	cvt.rn.f32.s32 	%f1285, %r842;
	setp.leu.f32 	%p1666, %f1026, %f1285;
	@%p1666 bra 	$L__BB0_1346;
	add.s32 	%r874, %r3, 735;
	cvt.rn.f32.s32 	%f1286, %r874;
	setp.leu.f32 	%p1730, %f1026, %f1286;
	@%p1730 bra 	$L__BB0_1315;
	add.s32 	%r890, %r3, 751;
	cvt.rn.f32.s32 	%f1287, %r890;
	setp.leu.f32 	%p1762, %f1026, %f1287;
	@%p1762 bra 	$L__BB0_1300;
	add.s32 	%r898, %r3, 759;
	cvt.rn.f32.s32 	%f1288, %r898;
	setp.leu.f32 	%p1778, %f1026, %f1288;
	@%p1778 bra 	$L__BB0_1293;
	add.s32 	%r902, %r3, 763;
	cvt.rn.f32.s32 	%f1289, %r902;
	setp.leu.f32 	%p1786, %f1026, %f1289;
	@%p1786 bra 	$L__BB0_1290;
	add.s32 	%r904, %r3, 765;
	cvt.rn.f32.s32 	%f1290, %r904;
	setp.leu.f32 	%p1790, %f1026, %f1290;
	@%p1790 bra 	$L__BB0_1289;
	setp.eq.f32 	%p1792, %f1026, %f1028;
	selp.f32 	%f2567, 0f443FC000, 0f443F8000, %p1792;
	bra.uni 	$L__BB0_2047;
$L__BB0_1289:
	setp.eq.f32 	%p1791, %f1026, %f1290;
	selp.f32 	%f2567, 0f443F4000, 0f443F0000, %p1791;
	bra.uni 	$L__BB0_2047;
$L__BB0_1290:
	add.s32 	%r903, %r3, 761;
	cvt.rn.f32.s32 	%f1293, %r903;
	setp.leu.f32 	%p1787, %f1026, %f1293;
	@%p1787 bra 	$L__BB0_1292;
	setp.eq.f32 	%p1789, %f1026, %f1289;
	selp.f32 	%f2567, 0f443EC000, 0f443E8000, %p1789;
	bra.uni 	$L__BB0_2047;
$L__BB0_1292:
	setp.eq.f32 	%p1788, %f1026, %f1293;
	selp.f32 	%f2567, 0f443E4000, 0f443E0000, %p1788;
	bra.uni 	$L__BB0_2047;
$L__BB0_1293:
	add.s32 	%r899, %r3, 755;
	cvt.rn.f32.s32 	%f1296, %r899;
	setp.leu.f32 	%p1779, %f1026, %f1296;
	@%p1779 bra 	$L__BB0_1297;
	add.s32 	%r901, %r3, 757;
	cvt.rn.f32.s32 	%f1297, %r901;
	setp.leu.f32 	%p1783, %f1026, %f1297;
	@%p1783 bra 	$L__BB0_1296;
	setp.eq.f32 	%p1785, %f1026, %f1288;
	selp.f32 	%f2567, 0f443DC000, 0f443D8000, %p1785;
	bra.uni 	$L__BB0_2047;
$L__BB0_1296:
	setp.eq.f32 	%p1784, %f1026, %f1297;
	selp.f32 	%f2567, 0f443D4000, 0f443D0000, %p1784;
	bra.uni 	$L__BB0_2047;
$L__BB0_1297:
	add.s32 	%r900, %r3, 753;
	cvt.rn.f32.s32 	%f1300, %r900;
	setp.leu.f32 	%p1780, %f1026, %f1300;
	@%p1780 bra 	$L__BB0_1299;
	setp.eq.f32 	%p1782, %f1026, %f1296;
	selp.f32 	%f2567, 0f443CC000, 0f443C8000, %p1782;
	bra.uni 	$L__BB0_2047;
$L__BB0_1299:
	setp.eq.f32 	%p1781, %f1026, %f1300;
	selp.f32 	%f2567, 0f443C4000, 0f443C0000, %p1781;
	bra.uni 	$L__BB0_2047;
$L__BB0_1300:
	add.s32 	%r891, %r3, 743;
	cvt.rn.f32.s32 	%f1303, %r891;
	setp.leu.f32 	%p1763, %f1026, %f1303;
	@%p1763 bra 	$L__BB0_1308;
	add.s32 	%r895, %r3, 747;
	cvt.rn.f32.s32 	%f1304, %r895;
	setp.leu.f32 	%p1771, %f1026, %f1304;
	@%p1771 bra 	$L__BB0_1305;
	add.s32 	%r897, %r3, 749;
	cvt.rn.f32.s32 	%f1305, %r897;
	setp.leu.f32 	%p1775, %f1026, %f1305;
	@%p1775 bra 	$L__BB0_1304;
	setp.eq.f32 	%p1777, %f1026, %f1287;
	selp.f32 	%f2567, 0f443BC000, 0f443B8000, %p1777;
	bra.uni 	$L__BB0_2047;
$L__BB0_1304:
	setp.eq.f32 	%p1776, %f1026, %f1305;
	selp.f32 	%f2567, 0f443B4000, 0f443B0000, %p1776;
	bra.uni 	$L__BB0_2047;
$L__BB0_1305:
	add.s32 	%r896, %r3, 745;
	cvt.rn.f32.s32 	%f1308, %r896;
	setp.leu.f32 	%p1772, %f1026, %f1308;
	@%p1772 bra 	$L__BB0_1307;
	setp.eq.f32 	%p1774, %f1026, %f1304;
	selp.f32 	%f2567, 0f443AC000, 0f443A8000, %p1774;
	bra.uni 	$L__BB0_2047;
$L__BB0_1307:
	setp.eq.f32 	%p1773, %f1026, %f1308;
	selp.f32 	%f2567, 0f443A4000, 0f443A0000, %p1773;
	bra.uni 	$L__BB0_2047;
$L__BB0_1308:
	add.s32 	%r892, %r3, 739;
	cvt.rn.f32.s32 	%f1311, %r892;
	setp.leu.f32 	%p1764, %f1026, %f1311;
	@%p1764 bra 	$L__BB0_1312;
	add.s32 	%r894, %r3, 741;
	cvt.rn.f32.s32 	%f1312, %r894;
	setp.leu.f32 	%p1768, %f1026, %f1312;
	@%p1768 bra 	$L__BB0_1311;
	setp.eq.f32 	%p1770, %f1026, %f1303;
	selp.f32 	%f2567, 0f4439C000, 0f44398000, %p1770;
	bra.uni 	$L__BB0_2047;
$L__BB0_1311:
	setp.eq.f32 	%p1769, %f1026, %f1312;
	selp.f32 	%f2567, 0f44394000, 0f44390000, %p1769;
	bra.uni 	$L__BB0_2047;
$L__BB0_1312:
	add.s32 	%r893, %r3, 737;
	cvt.rn.f32.s32 	%f1315, %r893;
	setp.leu.f32 	%p1765, %f1026, %f1315;
	@%p1765 bra 	$L__BB0_1314;
	setp.eq.f32 	%p1767, %f1026, %f1311;
	selp.f32 	%f2567, 0f4438C000, 0f44388000, %p1767;
	bra.uni 	$L__BB0_2047;
$L__BB0_1314:
	setp.eq.f32 	%p1766, %f1026, %f1315;
	selp.f32 	%f2567, 0f44384000, 0f44380000, %p1766;
	bra.uni 	$L__BB0_2047;
$L__BB0_1315:
	add.s32 	%r875, %r3, 719;
	cvt.rn.f32.s32 	%f1318, %r875;
	setp.leu.f32 	%p1731, %f1026, %f1318;
	@%p1731 bra 	$L__BB0_1331;
	add.s32 	%r883, %r3, 727;
	cvt.rn.f32.s32 	%f1319, %r883;
	setp.leu.f32 	%p1747, %f1026, %f1319;
	@%p1747 bra 	$L__BB0_1324;
	add.s32 	%r887, %r3, 731;
	cvt.rn.f32.s32 	%f1320, %r887;
	setp.leu.f32 	%p1755, %f1026, %f1320;
	@%p1755 bra 	$L__BB0_1321;
	add.s32 	%r889, %r3, 733;
	cvt.rn.f32.s32 	%f1321, %r889;
	setp.leu.f32 	%p1759, %f1026, %f1321;
	@%p1759 bra 	$L__BB0_1320;
	setp.eq.f32 	%p1761, %f1026, %f1286;
	selp.f32 	%f2567, 0f4437C000, 0f44378000, %p1761;
	bra.uni 	$L__BB0_2047;
$L__BB0_1320:
	setp.eq.f32 	%p1760, %f1026, %f1321;
	selp.f32 	%f2567, 0f44374000, 0f44370000, %p1760;
	bra.uni 	$L__BB0_2047;
$L__BB0_1321:
	add.s32 	%r888, %r3, 729;
	cvt.rn.f32.s32 	%f1324, %r888;
	setp.leu.f32 	%p1756, %f1026, %f1324;
	@%p1756 bra 	$L__BB0_1323;
	setp.eq.f32 	%p1758, %f1026, %f1320;
	selp.f32 	%f2567, 0f4436C000, 0f44368000, %p1758;
	bra.uni 	$L__BB0_2047;
$L__BB0_1323:
	setp.eq.f32 	%p1757, %f1026, %f1324;
	selp.f32 	%f2567, 0f44364000, 0f44360000, %p1757;
	bra.uni 	$L__BB0_2047;
$L__BB0_1324:
	add.s32 	%r884, %r3, 723;
	cvt.rn.f32.s32 	%f1327, %r884;
	setp.leu.f32 	%p1748, %f1026, %f1327;
	@%p1748 bra 	$L__BB0_1328;
	add.s32 	%r886, %r3, 725;
	cvt.rn.f32.s32 	%f1328, %r886;
	setp.leu.f32 	%p1752, %f1026, %f1328;
	@%p1752 bra 	$L__BB0_1327;
	setp.eq.f32 	%p1754, %f1026, %f1319;
	selp.f32 	%f2567, 0f4435C000, 0f44358000, %p1754;
	bra.uni 	$L__BB0_2047;
$L__BB0_1327:
	setp.eq.f32 	%p1753, %f1026, %f1328;
	selp.f32 	%f2567, 0f44354000, 0f44350000, %p1753;
	bra.uni 	$L__BB0_2047;
$L__BB0_1328:
	add.s32 	%r885, %r3, 721;
	cvt.rn.f32.s32 	%f1331, %r885;
	setp.leu.f32 	%p1749, %f1026, %f1331;
	@%p1749 bra 	$L__BB0_1330;
	setp.eq.f32 	%p1751, %f1026, %f1327;
	selp.f32 	%f2567, 0f4434C000, 0f44348000, %p1751;
	bra.uni 	$L__BB0_2047;
$L__BB0_1330:
	setp.eq.f32 	%p1750, %f1026, %f1331;
	selp.f32 	%f2567, 0f44344000, 0f44340000, %p1750;
	bra.uni 	$L__BB0_2047;
$L__BB0_1331:
	add.s32 	%r876, %r3, 711;
	cvt.rn.f32.s32 	%f1334, %r876;
	setp.leu.f32 	%p1732, %f1026, %f1334;
	@%p1732 bra 	$L__BB0_1339;
	add.s32 	%r880, %r3, 715;
	cvt.rn.f32.s32 	%f1335, %r880;
	setp.leu.f32 	%p1740, %f1026, %f1335;
	@%p1740 bra 	$L__BB0_1336;
	add.s32 	%r882, %r3, 717;
	cvt.rn.f32.s32 	%f1336, %r882;
	setp.leu.f32 	%p1744, %f1026, %f1336;
	@%p1744 bra 	$L__BB0_1335;
	setp.eq.f32 	%p1746, %f1026, %f1318;
	selp.f32 	%f2567, 0f4433C000, 0f44338000, %p1746;
	bra.uni 	$L__BB0_2047;
$L__BB0_1335:
	setp.eq.f32 	%p1745, %f1026, %f1336;
	selp.f32 	%f2567, 0f44334000, 0f44330000, %p1745;
	bra.uni 	$L__BB0_2047;
$L__BB0_1336:
	add.s32 	%r881, %r3, 713;
	cvt.rn.f32.s32 	%f1339, %r881;
	setp.leu.f32 	%p1741, %f1026, %f1339;
	@%p1741 bra 	$L__BB0_1338;
	setp.eq.f32 	%p1743, %f1026, %f1335;
	selp.f32 	%f2567, 0f4432C000, 0f44328000, %p1743;
	bra.uni 	$L__BB0_2047;
$L__BB0_1338:
	setp.eq.f32 	%p1742, %f1026, %f1339;
	selp.f32 	%f2567, 0f44324000, 0f44320000, %p1742;
	bra.uni 	$L__BB0_2047;
$L__BB0_1339:
	add.s32 	%r877, %r3, 707;
	cvt.rn.f32.s32 	%f1342, %r877;
	setp.leu.f32 	%p1733, %f1026, %f1342;
	@%p1733 bra 	$L__BB0_1343;
	add.s32 	%r879, %r3, 709;
	cvt.rn.f32.s32 	%f1343, %r879;
	setp.leu.f32 	%p1737, %f1026, %f1343;
	@%p1737 bra 	$L__BB0_1342;
	setp.eq.f32 	%p1739, %f1026, %f1334;
	selp.f32 	%f2567, 0f4431C000, 0f44318000, %p1739;
	bra.uni 	$L__BB0_2047;
$L__BB0_1342:
	setp.eq.f32 	%p1738, %f1026, %f1343;
	selp.f32 	%f2567, 0f44314000, 0f44310000, %p1738;
	bra.uni 	$L__BB0_2047;
$L__BB0_1343:
	add.s32 	%r878, %r3, 705;
	cvt.rn.f32.s32 	%f1346, %r878;
	setp.leu.f32 	%p1734, %f1026, %f1346;
	@%p1734 bra 	$L__BB0_1345;
	setp.eq.f32 	%p1736, %f1026, %f1342;
	selp.f32 	%f2567, 0f4430C000, 0f44308000, %p1736;
	bra.uni 	$L__BB0_2047;
$L__BB0_1345:
	setp.eq.f32 	%p1735, %f1026, %f1346;
	selp.f32 	%f2567, 0f44304000, 0f44300000, %p1735;
	bra.uni 	$L__BB0_2047;
$L__BB0_1346:
	add.s32 	%r843, %r3, 671;
	cvt.rn.f32.s32 	%f1349, %r843;
	setp.leu.f32 	%p1667, %f1026, %f1349;
	@%p1667 bra 	$L__BB0_1378;
	add.s32 	%r859, %r3, 687;
	cvt.rn.f32.s32 	%f1350, %r859;
	setp.leu.f32 	%p1699, %f1026, %f1350;
	@%p1699 bra 	$L__BB0_1363;
	add.s32 	%r867, %r3, 695;
	cvt.rn.f32.s32 	%f1351, %r867;
	setp.leu.f32 	%p1715, %f1026, %f1351;
	@%p1715 bra 	$L__BB0_1356;
	add.s32 	%r871, %r3, 699;
	cvt.rn.f32.s32 	%f1352, %r871;
	setp.leu.f32 	%p1723, %f1026, %f1352;
	@%p1723 bra 	$L__BB0_1353;
	add.s32 	%r873, %r3, 701;
	cvt.rn.f32.s32 	%f1353, %r873;
	setp.leu.f32 	%p1727, %f1026, %f1353;
	@%p1727 bra 	$L__BB0_1352;
	setp.eq.f32 	%p1729, %f1026, %f1285;
	selp.f32 	%f2567, 0f442FC000, 0f442F8000, %p1729;
	bra.uni 	$L__BB0_2047;
$L__BB0_1352:
	setp.eq.f32 	%p1728, %f1026, %f1353;
	selp.f32 	%f2567, 0f442F4000, 0f442F0000, %p1728;
	bra.uni 	$L__BB0_2047;
$L__BB0_1353:
	add.s32 	%r872, %r3, 697;
	cvt.rn.f32.s32 	%f1356, %r872;
	setp.leu.f32 	%p1724, %f1026, %f1356;
	@%p1724 bra 	$L__BB0_1355;
	setp.eq.f32 	%p1726, %f1026, %f1352;
	selp.f32 	%f2567, 0f442EC000, 0f442E8000, %p1726;
	bra.uni 	$L__BB0_2047;
$L__BB0_1355:
	setp.eq.f32 	%p1725, %f1026, %f1356;
	selp.f32 	%f2567, 0f442E4000, 0f442E0000, %p1725;
	bra.uni 	$L__BB0_2047;
$L__BB0_1356:
	add.s32 	%r868, %r3, 691;
	cvt.rn.f32.s32 	%f1359, %r868;
	setp.leu.f32 	%p1716, %f1026, %f1359;
	@%p1716 bra 	$L__BB0_1360;
	add.s32 	%r870, %r3, 693;
	cvt.rn.f32.s32 	%f1360, %r870;
	setp.leu.f32 	%p1720, %f1026, %f1360;
	@%p1720 bra 	$L__BB0_1359;
	setp.eq.f32 	%p1722, %f1026, %f1351;
	selp.f32 	%f2567, 0f442DC000, 0f442D8000, %p1722;
	bra.uni 	$L__BB0_2047;
$L__BB0_1359:
	setp.eq.f32 	%p1721, %f1026, %f1360;
	selp.f32 	%f2567, 0f442D4000, 0f442D0000, %p1721;
	bra.uni 	$L__BB0_2047;
$L__BB0_1360:
	add.s32 	%r869, %r3, 689;
	cvt.rn.f32.s32 	%f1363, %r869;
	setp.leu.f32 	%p1717, %f1026, %f1363;
	@%p1717 bra 	$L__BB0_1362;
	setp.eq.f32 	%p1719, %f1026, %f1359;
	selp.f32 	%f2567, 0f442CC000, 0f442C8000, %p1719;
	bra.uni 	$L__BB0_2047;
$L__BB0_1362:
	setp.eq.f32 	%p1718, %f1026, %f1363;
	selp.f32 	%f2567, 0f442C4000, 0f442C0000, %p1718;
	bra.uni 	$L__BB0_2047;
$L__BB0_1363:
	add.s32 	%r860, %r3, 679;
	cvt.rn.f32.s32 	%f1366, %r860;
	setp.leu.f32 	%p1700, %f1026, %f1366;
	@%p1700 bra 	$L__BB0_1371;
	add.s32 	%r864, %r3, 683;
	cvt.rn.f32.s32 	%f1367, %r864;
	setp.leu.f32 	%p1708, %f1026, %f1367;
	@%p1708 bra 	$L__BB0_1368;
	add.s32 	%r866, %r3, 685;
	cvt.rn.f32.s32 	%f1368, %r866;
	setp.leu.f32 	%p1712, %f1026, %f1368;
	@%p1712 bra 	$L__BB0_1367;
	setp.eq.f32 	%p1714, %f1026, %f1350;
	selp.f32 	%f2567, 0f442BC000, 0f442B8000, %p1714;
	bra.uni 	$L__BB0_2047;
$L__BB0_1367:
	setp.eq.f32 	%p1713, %f1026, %f1368;
	selp.f32 	%f2567, 0f442B4000, 0f442B0000, %p1713;
	bra.uni 	$L__BB0_2047;
$L__BB0_1368:
	add.s32 	%r865, %r3, 681;
	cvt.rn.f32.s32 	%f1371, %r865;
	setp.leu.f32 	%p1709, %f1026, %f1371;
	@%p1709 bra 	$L__BB0_1370;
	setp.eq.f32 	%p1711, %f1026, %f1367;
	selp.f32 	%f2567, 0f442AC000, 0f442A8000, %p1711;
	bra.uni 	$L__BB0_2047;
$L__BB0_1370:
	setp.eq.f32 	%p1710, %f1026, %f1371;
	selp.f32 	%f2567, 0f442A4000, 0f442A0000, %p1710;
	bra.uni 	$L__BB0_2047;
$L__BB0_1371:
	add.s32 	%r861, %r3, 675;
	cvt.rn.f32.s32 	%f1374, %r861;
	setp.leu.f32 	%p1701, %f1026, %f1374;
	@%p1701 bra 	$L__BB0_1375;
	add.s32 	%r863, %r3, 677;
	cvt.rn.f32.s32 	%f1375, %r863;
	setp.leu.f32 	%p1705, %f1026, %f1375;
	@%p1705 bra 	$L__BB0_1374;
	setp.eq.f32 	%p1707, %f1026, %f1366;
	selp.f32 	%f2567, 0f4429C000, 0f44298000, %p1707;
	bra.uni 	$L__BB0_2047;
$L__BB0_1374:
	setp.eq.f32 	%p1706, %f1026, %f1375;
	selp.f32 	%f2567, 0f44294000, 0f44290000, %p1706;
	bra.uni 	$L__BB0_2047;
$L__BB0_1375:
	add.s32 	%r862, %r3, 673;
	cvt.rn.f32.s32 	%f1378, %r862;
	setp.leu.f32 	%p1702, %f1026, %f1378;
	@%p1702 bra 	$L__BB0_1377;
	setp.eq.f32 	%p1704, %f1026, %f1374;
	selp.f32 	%f2567, 0f4428C000, 0f44288000, %p1704;
	bra.uni 	$L__BB0_2047;
$L__BB0_1377:
	setp.eq.f32 	%p1703, %f1026, %f1378;
	selp.f32 	%f2567, 0f44284000, 0f44280000, %p1703;
	bra.uni 	$L__BB0_2047;
$L__BB0_1378:
	add.s32 	%r844, %r3, 655;
	cvt.rn.f32.s32 	%f1381, %r844;
	setp.leu.f32 	%p1668, %f1026, %f1381;
	@%p1668 bra 	$L__BB0_1394;
	add.s32 	%r852, %r3, 663;
	cvt.rn.f32.s32 	%f1382, %r852;
	setp.leu.f32 	%p1684, %f1026, %f1382;
	@%p1684 bra 	$L__BB0_1387;
	add.s32 	%r856, %r3, 667;
	cvt.rn.f32.s32 	%f1383, %r856;
	setp.leu.f32 	%p1692, %f1026, %f1383;
	@%p1692 bra 	$L__BB0_1384;
	add.s32 	%r858, %r3, 669;
	cvt.rn.f32.s32 	%f1384, %r858;
	setp.leu.f32 	%p1696, %f1026, %f1384;
	@%p1696 bra 	$L__BB0_1383;
	setp.eq.f32 	%p1698, %f1026, %f1349;
	selp.f32 	%f2567, 0f4427C000, 0f44278000, %p1698;
	bra.uni 	$L__BB0_2047;
$L__BB0_1383:
	setp.eq.f32 	%p1697, %f1026, %f1384;
	selp.f32 	%f2567, 0f44274000, 0f44270000, %p1697;
	bra.uni 	$L__BB0_2047;
$L__BB0_1384:
	add.s32 	%r857, %r3, 665;
	cvt.rn.f32.s32 	%f1387, %r857;
	setp.leu.f32 	%p1693, %f1026, %f1387;
	@%p1693 bra 	$L__BB0_1386;
	setp.eq.f32 	%p1695, %f1026, %f1383;
	selp.f32 	%f2567, 0f4426C000, 0f44268000, %p1695;
	bra.uni 	$L__BB0_2047;
$L__BB0_1386:
	setp.eq.f32 	%p1694, %f1026, %f1387;
	selp.f32 	%f2567, 0f44264000, 0f44260000, %p1694;
	bra.uni 	$L__BB0_2047;
$L__BB0_1387:
	add.s32 	%r853, %r3, 659;
	cvt.rn.f32.s32 	%f1390, %r853;
	setp.leu.f32 	%p1685, %f1026, %f1390;
	@%p1685 bra 	$L__BB0_1391;
	add.s32 	%r855, %r3, 661;
	cvt.rn.f32.s32 	%f1391, %r855;
	setp.leu.f32 	%p1689, %f1026, %f1391;
	@%p1689 bra 	$L__BB0_1390;
	setp.eq.f32 	%p1691, %f1026, %f1382;
	selp.f32 	%f2567, 0f4425C000, 0f44258000, %p1691;
	bra.uni 	$L__BB0_2047;
$L__BB0_1390:
	setp.eq.f32 	%p1690, %f1026, %f1391;
	selp.f32 	%f2567, 0f44254000, 0f44250000, %p1690;
	bra.uni 	$L__BB0_2047;
$L__BB0_1391:
	add.s32 	%r854, %r3, 657;
	cvt.rn.f32.s32 	%f1394, %r854;
	setp.leu.f32 	%p1686, %f1026, %f1394;
	@%p1686 bra 	$L__BB0_1393;
	setp.eq.f32 	%p1688, %f1026, %f1390;
	selp.f32 	%f2567, 0f4424C000, 0f44248000, %p1688;
	bra.uni 	$L__BB0_2047;
$L__BB0_1393:
	setp.eq.f32 	%p1687, %f1026, %f1394;
	selp.f32 	%f2567, 0f44244000, 0f44240000, %p1687;
	bra.uni 	$L__BB0_2047;
$L__BB0_1394:
	add.s32 	%r845, %r3, 647;
	cvt.rn.f32.s32 	%f1397, %r845;
	setp.leu.f32 	%p1669, %f1026, %f1397;
	@%p1669 bra 	$L__BB0_1402;
	add.s32 	%r849, %r3, 651;
	cvt.rn.f32.s32 	%f1398, %r849;
	setp.leu.f32 	%p1677, %f1026, %f1398;
	@%p1677 bra 	$L__BB0_1399;
	add.s32 	%r851, %r3, 653;
	cvt.rn.f32.s32 	%f1399, %r851;
	setp.leu.f32 	%p1681, %f1026, %f1399;
	@%p1681 bra 	$L__BB0_1398;
	setp.eq.f32 	%p1683, %f1026, %f1381;
	selp.f32 	%f2567, 0f4423C000, 0f44238000, %p1683;
	bra.uni 	$L__BB0_2047;
$L__BB0_1398:
	setp.eq.f32 	%p1682, %f1026, %f1399;
	selp.f32 	%f2567, 0f44234000, 0f44230000, %p1682;
	bra.uni 	$L__BB0_2047;
$L__BB0_1399:
	add.s32 	%r850, %r3, 649;
	cvt.rn.f32.s32 	%f1402, %r850;
	setp.leu.f32 	%p1678, %f1026, %f1402;
	@%p1678 bra 	$L__BB0_1401;
	setp.eq.f32 	%p1680, %f1026, %f1398;
	selp.f32 	%f2567, 0f4422C000, 0f44228000, %p1680;
	bra.uni 	$L__BB0_2047;
$L__BB0_1401:
	setp.eq.f32 	%p1679, %f1026, %f1402;
	selp.f32 	%f2567, 0f44224000, 0f44220000, %p1679;
	bra.uni 	$L__BB0_2047;
$L__BB0_1402:
	add.s32 	%r846, %r3, 643;
	cvt.rn.f32.s32 	%f1405, %r846;
	setp.leu.f32 	%p1670, %f1026, %f1405;
	@%p1670 bra 	$L__BB0_1406;
	add.s32 	%r848, %r3, 645;
	cvt.rn.f32.s32 	%f1406, %r848;
	setp.leu.f32 	%p1674, %f1026, %f1406;
	@%p1674 bra 	$L__BB0_1405;
	setp.eq.f32 	%p1676, %f1026, %f1397;
	selp.f32 	%f2567, 0f4421C000, 0f44218000, %p1676;
	bra.uni 	$L__BB0_2047;
$L__BB0_1405:
	setp.eq.f32 	%p1675, %f1026, %f1406;
	selp.f32 	%f2567, 0f44214000, 0f44210000, %p1675;
	bra.uni 	$L__BB0_2047;
$L__BB0_1406:
	add.s32 	%r847, %r3, 641;
	cvt.rn.f32.s32 	%f1409, %r847;
	setp.leu.f32 	%p1671, %f1026, %f1409;
	@%p1671 bra 	$L__BB0_1408;
	setp.eq.f32 	%p1673, %f1026, %f1405;
	selp.f32 	%f2567, 0f4420C000, 0f44208000, %p1673;
	bra.uni 	$L__BB0_2047;
$L__BB0_1408:
	setp.eq.f32 	%p1672, %f1026, %f1409;
	selp.f32 	%f2567, 0f44204000, 0f44200000, %p1672;
	bra.uni 	$L__BB0_2047;
$L__BB0_1409:
	add.s32 	%r779, %r3, 575;
	cvt.rn.f32.s32 	%f1412, %r779;
	setp.leu.f32 	%p1539, %f1026, %f1412;
	@%p1539 bra 	$L__BB0_1473;
	add.s32 	%r811, %r3, 607;
	cvt.rn.f32.s32 	%f1413, %r811;
	setp.leu.f32 	%p1603, %f1026, %f1413;
	@%p1603 bra 	$L__BB0_1442;
	add.s32 	%r827, %r3, 623;
	cvt.rn.f32.s32 	%f1414, %r827;
	setp.leu.f32 	%p1635, %f1026, %f1414;
	@%p1635 bra 	$L__BB0_1427;
	add.s32 	%r835, %r3, 631;
	cvt.rn.f32.s32 	%f1415, %r835;
	setp.leu.f32 	%p1651, %f1026, %f1415;
	@%p1651 bra 	$L__BB0_1420;
	add.s32 	%r839, %r3, 635;
	cvt.rn.f32.s32 	%f1416, %r839;
	setp.leu.f32 	%p1659, %f1026, %f1416;
	@%p1659 bra 	$L__BB0_1417;
	add.s32 	%r841, %r3, 637;
	cvt.rn.f32.s32 	%f1417, %r841;
	setp.leu.f32 	%p1663, %f1026, %f1417;
	@%p1663 bra 	$L__BB0_1416;
	setp.eq.f32 	%p1665, %f1026, %f1284;
	selp.f32 	%f2567, 0f441FC000, 0f441F8000, %p1665;
	bra.uni 	$L__BB0_2047;
$L__BB0_1416:
	setp.eq.f32 	%p1664, %f1026, %f1417;
	selp.f32 	%f2567, 0f441F4000, 0f441F0000, %p1664;
	bra.uni 	$L__BB0_2047;
$L__BB0_1417:
	add.s32 	%r840, %r3, 633;
	cvt.rn.f32.s32 	%f1420, %r840;
	setp.leu.f32 	%p1660, %f1026, %f1420;
	@%p1660 bra 	$L__BB0_1419;
	setp.eq.f32 	%p1662, %f1026, %f1416;
	selp.f32 	%f2567, 0f441EC000, 0f441E8000, %p1662;
	bra.uni 	$L__BB0_2047;
$L__BB0_1419:
	setp.eq.f32 	%p1661, %f1026, %f1420;
	selp.f32 	%f2567, 0f441E4000, 0f441E0000, %p1661;
	bra.uni 	$L__BB0_2047;
$L__BB0_1420:
	add.s32 	%r836, %r3, 627;
	cvt.rn.f32.s32 	%f1423, %r836;
	setp.leu.f32 	%p1652, %f1026, %f1423;
	@%p1652 bra 	$L__BB0_1424;
	add.s32 	%r838, %r3, 629;
	cvt.rn.f32.s32 	%f1424, %r838;
	setp.leu.f32 	%p1656, %f1026, %f1424;
	@%p1656 bra 	$L__BB0_1423;
	setp.eq.f32 	%p1658, %f1026, %f1415;
	selp.f32 	%f2567, 0f441DC000, 0f441D8000, %p1658;
	bra.uni 	$L__BB0_2047;
$L__BB0_1423:
	setp.eq.f32 	%p1657, %f1026, %f1424;
	selp.f32 	%f2567, 0f441D4000, 0f441D0000, %p1657;
	bra.uni 	$L__BB0_2047;
$L__BB0_1424:
	add.s32 	%r837, %r3, 625;
	cvt.rn.f32.s32 	%f1427, %r837;
	setp.leu.f32 	%p1653, %f1026, %f1427;
	@%p1653 bra 	$L__BB0_1426;
	setp.eq.f32 	%p1655, %f1026, %f1423;
	selp.f32 	%f2567, 0f441CC000, 0f441C8000, %p1655;
	bra.uni 	$L__BB0_2047;
$L__BB0_1426:
	setp.eq.f32 	%p1654, %f1026, %f1427;
	selp.f32 	%f2567, 0f441C4000, 0f441C0000, %p1654;
	bra.uni 	$L__BB0_2047;
$L__BB0_1427:
	add.s32 	%r828, %r3, 615;
	cvt.rn.f32.s32 	%f1430, %r828;
	setp.leu.f32 	%p1636, %f1026, %f1430;
	@%p1636 bra 	$L__BB0_1435;
	add.s32 	%r832, %r3, 619;
	cvt.rn.f32.s32 	%f1431, %r832;
	setp.leu.f32 	%p1644, %f1026, %f1431;
	@%p1644 bra 	$L__BB0_1432;
	add.s32 	%r834, %r3, 621;
	cvt.rn.f32.s32 	%f1432, %r834;
	setp.leu.f32 	%p1648, %f1026, %f1432;
	@%p1648 bra 	$L__BB0_1431;
	setp.eq.f32 	%p1650, %f1026, %f1414;
	selp.f32 	%f2567, 0f441BC000, 0f441B8000, %p1650;
	bra.uni 	$L__BB0_2047;
$L__BB0_1431:
	setp.eq.f32 	%p1649, %f1026, %f1432;
	selp.f32 	%f2567, 0f441B4000, 0f441B0000, %p1649;
	bra.uni 	$L__BB0_2047;
$L__BB0_1432:
	add.s32 	%r833, %r3, 617;
	cvt.rn.f32.s32 	%f1435, %r833;
	setp.leu.f32 	%p1645, %f1026, %f1435;
	@%p1645 bra 	$L__BB0_1434;
	setp.eq.f32 	%p1647, %f1026, %f1431;
	selp.f32 	%f2567, 0f441AC000, 0f441A8000, %p1647;
	bra.uni 	$L__BB0_2047;
$L__BB0_1434:
	setp.eq.f32 	%p1646, %f1026, %f1435;
	selp.f32 	%f2567, 0f441A4000, 0f441A0000, %p1646;
	bra.uni 	$L__BB0_2047;
$L__BB0_1435:
	add.s32 	%r829, %r3, 611;
	cvt.rn.f32.s32 	%f1438, %r829;
	setp.leu.f32 	%p1637, %f1026, %f1438;
	@%p1637 bra 	$L__BB0_1439;
	add.s32 	%r831, %r3, 613;
	cvt.rn.f32.s32 	%f1439, %r831;
	setp.leu.f32 	%p1641, %f1026, %f1439;
	@%p1641 bra 	$L__BB0_1438;
	setp.eq.f32 	%p1643, %f1026, %f1430;
	selp.f32 	%f2567, 0f4419C000, 0f44198000, %p1643;
	bra.uni 	$L__BB0_2047;
$L__BB0_1438:
	setp.eq.f32 	%p1642, %f1026, %f1439;
	selp.f32 	%f2567, 0f44194000, 0f44190000, %p1642;
	bra.uni 	$L__BB0_2047;
$L__BB0_1439:
	add.s32 	%r830, %r3, 609;
	cvt.rn.f32.s32 	%f1442, %r830;
	setp.leu.f32 	%p1638, %f1026, %f1442;
	@%p1638 bra 	$L__BB0_1441;
	setp.eq.f32 	%p1640, %f1026, %f1438;
	selp.f32 	%f2567, 0f4418C000, 0f44188000, %p1640;
	bra.uni 	$L__BB0_2047;
$L__BB0_1441:
	setp.eq.f32 	%p1639, %f1026, %f1442;
	selp.f32 	%f2567, 0f44184000, 0f44180000, %p1639;
	bra.uni 	$L__BB0_2047;
$L__BB0_1442:
	add.s32 	%r812, %r3, 591;
	cvt.rn.f32.s32 	%f1445, %r812;
	setp.leu.f32 	%p1604, %f1026, %f1445;
	@%p1604 bra 	$L__BB0_1458;
	add.s32 	%r820, %r3, 599;
	cvt.rn.f32.s32 	%f1446, %r820;
	setp.leu.f32 	%p1620, %f1026, %f1446;
	@%p1620 bra 	$L__BB0_1451;
	add.s32 	%r824, %r3, 603;
	cvt.rn.f32.s32 	%f1447, %r824;
	setp.leu.f32 	%p1628, %f1026, %f1447;
	@%p1628 bra 	$L__BB0_1448;
	add.s32 	%r826, %r3, 605;
	cvt.rn.f32.s32 	%f1448, %r826;
	setp.leu.f32 	%p1632, %f1026, %f1448;
	@%p1632 bra 	$L__BB0_1447;
	setp.eq.f32 	%p1634, %f1026, %f1413;
	selp.f32 	%f2567, 0f4417C000, 0f44178000, %p1634;
	bra.uni 	$L__BB0_2047;
$L__BB0_1447:
	setp.eq.f32 	%p1633, %f1026, %f1448;
	selp.f32 	%f2567, 0f44174000, 0f44170000, %p1633;
	bra.uni 	$L__BB0_2047;
$L__BB0_1448:
	add.s32 	%r825, %r3, 601;
	cvt.rn.f32.s32 	%f1451, %r825;
	setp.leu.f32 	%p1629, %f1026, %f1451;
	@%p1629 bra 	$L__BB0_1450;
	setp.eq.f32 	%p1631, %f1026, %f1447;
	selp.f32 	%f2567, 0f4416C000, 0f44168000, %p1631;
	bra.uni 	$L__BB0_2047;
$L__BB0_1450:
	setp.eq.f32 	%p1630, %f1026, %f1451;
	selp.f32 	%f2567, 0f44164000, 0f44160000, %p1630;
	bra.uni 	$L__BB0_2047;
$L__BB0_1451:
	add.s32 	%r821, %r3, 595;
	cvt.rn.f32.s32 	%f1454, %r821;
	setp.leu.f32 	%p1621, %f1026, %f1454;
	@%p1621 bra 	$L__BB0_1455;
	add.s32 	%r823, %r3, 597;
	cvt.rn.f32.s32 	%f1455, %r823;
	setp.leu.f32 	%p1625, %f1026, %f1455;
	@%p1625 bra 	$L__BB0_1454;
	setp.eq.f32 	%p1627, %f1026, %f1446;
	selp.f32 	%f2567, 0f4415C000, 0f44158000, %p1627;
	bra.uni 	$L__BB0_2047;
$L__BB0_1454:
	setp.eq.f32 	%p1626, %f1026, %f1455;
	selp.f32 	%f2567, 0f44154000, 0f44150000, %p1626;
	bra.uni 	$L__BB0_2047;
$L__BB0_1455:
	add.s32 	%r822, %r3, 593;
	cvt.rn.f32.s32 	%f1458, %r822;
	setp.leu.f32 	%p1622, %f1026, %f1458;
	@%p1622 bra 	$L__BB0_1457;
	setp.eq.f32 	%p1624, %f1026, %f1454;
	selp.f32 	%f2567, 0f4414C000, 0f44148000, %p1624;
	bra.uni 	$L__BB0_2047;
$L__BB0_1457:
	setp.eq.f32 	%p1623, %f1026, %f1458;
	selp.f32 	%f2567, 0f44144000, 0f44140000, %p1623;
	bra.uni 	$L__BB0_2047;
$L__BB0_1458:
	add.s32 	%r813, %r3, 583;
	cvt.rn.f32.s32 	%f1461, %r813;
	setp.leu.f32 	%p1605, %f1026, %f1461;
	@%p1605 bra 	$L__BB0_1466;
	add.s32 	%r817, %r3, 587;
	cvt.rn.f32.s32 	%f1462, %r817;
	setp.leu.f32 	%p1613, %f1026, %f1462;
	@%p1613 bra 	$L__BB0_1463;
	add.s32 	%r819, %r3, 589;
	cvt.rn.f32.s32 	%f1463, %r819;
	setp.leu.f32 	%p1617, %f1026, %f1463;
	@%p1617 bra 	$L__BB0_1462;
	setp.eq.f32 	%p1619, %f1026, %f1445;
	selp.f32 	%f2567, 0f4413C000, 0f44138000, %p1619;
	bra.uni 	$L__BB0_2047;
$L__BB0_1462:
	setp.eq.f32 	%p1618, %f1026, %f1463;
	selp.f32 	%f2567, 0f44134000, 0f44130000, %p1618;
	bra.uni 	$L__BB0_2047;
$L__BB0_1463:
	add.s32 	%r818, %r3, 585;
	cvt.rn.f32.s32 	%f1466, %r818;
	setp.leu.f32 	%p1614, %f1026, %f1466;
	@%p1614 bra 	$L__BB0_1465;
	setp.eq.f32 	%p1616, %f1026, %f1462;
	selp.f32 	%f2567, 0f4412C000, 0f44128000, %p1616;
	bra.uni 	$L__BB0_2047;
$L__BB0_1465:
	setp.eq.f32 	%p1615, %f1026, %f1466;
	selp.f32 	%f2567, 0f44124000, 0f44120000, %p1615;
	bra.uni 	$L__BB0_2047;
$L__BB0_1466:
	add.s32 	%r814, %r3, 579;
	cvt.rn.f32.s32 	%f1469, %r814;
	setp.leu.f32 	%p1606, %f1026, %f1469;
	@%p1606 bra 	$L__BB0_1470;
	add.s32 	%r816, %r3, 581;
	cvt.rn.f32.s32 	%f1470, %r816;
	setp.leu.f32 	%p1610, %f1026, %f1470;
	@%p1610 bra 	$L__BB0_1469;
	setp.eq.f32 	%p1612, %f1026, %f1461;
	selp.f32 	%f2567, 0f4411C000, 0f44118000, %p1612;
	bra.uni 	$L__BB0_2047;
$L__BB0_1469:
	setp.eq.f32 	%p1611, %f1026, %f1470;
	selp.f32 	%f2567, 0f44114000, 0f44110000, %p1611;
	bra.uni 	$L__BB0_2047;
$L__BB0_1470:
	add.s32 	%r815, %r3, 577;
	cvt.rn.f32.s32 	%f1473, %r815;
	setp.leu.f32 	%p1607, %f1026, %f1473;
	@%p1607 bra 	$L__BB0_1472;
	setp.eq.f32 	%p1609, %f1026, %f1469;
	selp.f32 	%f2567, 0f4410C000, 0f44108000, %p1609;
	bra.uni 	$L__BB0_2047;
$L__BB0_1472:
	setp.eq.f32 	%p1608, %f1026, %f1473;
	selp.f32 	%f2567, 0f44104000, 0f44100000, %p1608;
	bra.uni 	$L__BB0_2047;
$L__BB0_1473:
	add.s32 	%r780, %r3, 543;
	cvt.rn.f32.s32 	%f1476, %r780;
	setp.leu.f32 	%p1540, %f1026, %f1476;
	@%p1540 bra 	$L__BB0_1505;
	add.s32 	%r796, %r3, 559;
	cvt.rn.f32.s32 	%f1477, %r796;
	setp.leu.f32 	%p1572, %f1026, %f1477;
	@%p1572 bra 	$L__BB0_1490;
	add.s32 	%r804, %r3, 567;
	cvt.rn.f32.s32 	%f1478, %r804;
	setp.leu.f32 	%p1588, %f1026, %f1478;
	@%p1588 bra 	$L__BB0_1483;
	add.s32 	%r808, %r3, 571;
	cvt.rn.f32.s32 	%f1479, %r808;
	setp.leu.f32 	%p1596, %f1026, %f1479;
	@%p1596 bra 	$L__BB0_1480;
	add.s32 	%r810, %r3, 573;
	cvt.rn.f32.s32 	%f1480, %r810;
	setp.leu.f32 	%p1600, %f1026, %f1480;
	@%p1600 bra 	$L__BB0_1479;
	setp.eq.f32 	%p1602, %f1026, %f1412;
	selp.f32 	%f2567, 0f440FC000, 0f440F8000, %p1602;
	bra.uni 	$L__BB0_2047;
$L__BB0_1479:
	setp.eq.f32 	%p1601, %f1026, %f1480;
	selp.f32 	%f2567, 0f440F4000, 0f440F0000, %p1601;
	bra.uni 	$L__BB0_2047;
$L__BB0_1480:
	add.s32 	%r809, %r3, 569;
	cvt.rn.f32.s32 	%f1483, %r809;
	setp.leu.f32 	%p1597, %f1026, %f1483;
	@%p1597 bra 	$L__BB0_1482;
	setp.eq.f32 	%p1599, %f1026, %f1479;
	selp.f32 	%f2567, 0f440EC000, 0f440E8000, %p1599;
	bra.uni 	$L__BB0_2047;
$L__BB0_1482:
	setp.eq.f32 	%p1598, %f1026, %f1483;
	selp.f32 	%f2567, 0f440E4000, 0f440E0000, %p1598;
	bra.uni 	$L__BB0_2047;
$L__BB0_1483:
	add.s32 	%r805, %r3, 563;
	cvt.rn.f32.s32 	%f1486, %r805;
	setp.leu.f32 	%p1589, %f1026, %f1486;
	@%p1589 bra 	$L__BB0_1487;
	add.s32 	%r807, %r3, 565;
	cvt.rn.f32.s32 	%f1487, %r807;
	setp.leu.f32 	%p1593, %f1026, %f1487;
	@%p1593 bra 	$L__BB0_1486;
	setp.eq.f32 	%p1595, %f1026, %f1478;
	selp.f32 	%f2567, 0f440DC000, 0f440D8000, %p1595;
	bra.uni 	$L__BB0_2047;
$L__BB0_1486:
	setp.eq.f32 	%p1594, %f1026, %f1487;
	selp.f32 	%f2567, 0f440D4000, 0f440D0000, %p1594;
	bra.uni 	$L__BB0_2047;
$L__BB0_1487:
	add.s32 	%r806, %r3, 561;
	cvt.rn.f32.s32 	%f1490, %r806;
	setp.leu.f32 	%p1590, %f1026, %f1490;
	@%p1590 bra 	$L__BB0_1489;
	setp.eq.f32 	%p1592, %f1026, %f1486;
	selp.f32 	%f2567, 0f440CC000, 0f440C8000, %p1592;
	bra.uni 	$L__BB0_2047;
$L__BB0_1489:
	setp.eq.f32 	%p1591, %f1026, %f1490;
	selp.f32 	%f2567, 0f440C4000, 0f440C0000, %p1591;
	bra.uni 	$L__BB0_2047;
$L__BB0_1490:
	add.s32 	%r797, %r3, 551;
	cvt.rn.f32.s32 	%f1493, %r797;
	setp.leu.f32 	%p1573, %f1026, %f1493;
	@%p1573 bra 	$L__BB0_1498;
	add.s32 	%r801, %r3, 555;
	cvt.rn.f32.s32 	%f1494, %r801;
	setp.leu.f32 	%p1581, %f1026, %f1494;
	@%p1581 bra 	$L__BB0_1495;
	add.s32 	%r803, %r3, 557;
	cvt.rn.f32.s32 	%f1495, %r803;
	setp.leu.f32 	%p1585, %f1026, %f1495;
	@%p1585 bra 	$L__BB0_1494;
	setp.eq.f32 	%p1587, %f1026, %f1477;
	selp.f32 	%f2567, 0f440BC000, 0f440B8000, %p1587;
	bra.uni 	$L__BB0_2047;
$L__BB0_1494:
	setp.eq.f32 	%p1586, %f1026, %f1495;
	selp.f32 	%f2567, 0f440B4000, 0f440B0000, %p1586;
	bra.uni 	$L__BB0_2047;
$L__BB0_1495:
	add.s32 	%r802, %r3, 553;
	cvt.rn.f32.s32 	%f1498, %r802;
	setp.leu.f32 	%p1582, %f1026, %f1498;
	@%p1582 bra 	$L__BB0_1497;
	setp.eq.f32 	%p1584, %f1026, %f1494;
	selp.f32 	%f2567, 0f440AC000, 0f440A8000, %p1584;
	bra.uni 	$L__BB0_2047;
$L__BB0_1497:
	setp.eq.f32 	%p1583, %f1026, %f1498;
	selp.f32 	%f2567, 0f440A4000, 0f440A0000, %p1583;
	bra.uni 	$L__BB0_2047;
$L__BB0_1498:
	add.s32 	%r798, %r3, 547;
	cvt.rn.f32.s32 	%f1501, %r798;
	setp.leu.f32 	%p1574, %f1026, %f1501;
	@%p1574 bra 	$L__BB0_1502;
	add.s32 	%r800, %r3, 549;
	cvt.rn.f32.s32 	%f1502, %r800;
	setp.leu.f32 	%p1578, %f1026, %f1502;
	@%p1578 bra 	$L__BB0_1501;
	setp.eq.f32 	%p1580, %f1026, %f1493;
	selp.f32 	%f2567, 0f4409C000, 0f44098000, %p1580;
	bra.uni 	$L__BB0_2047;
$L__BB0_1501:
	setp.eq.f32 	%p1579, %f1026, %f1502;
	selp.f32 	%f2567, 0f44094000, 0f44090000, %p1579;
	bra.uni 	$L__BB0_2047;
$L__BB0_1502:
	add.s32 	%r799, %r3, 545;
	cvt.rn.f32.s32 	%f1505, %r799;
	setp.leu.f32 	%p1575, %f1026, %f1505;
	@%p1575 bra 	$L__BB0_1504;
	setp.eq.f32 	%p1577, %f1026, %f1501;
	selp.f32 	%f2567, 0f4408C000, 0f44088000, %p1577;
	bra.uni 	$L__BB0_2047;
$L__BB0_1504:
	setp.eq.f32 	%p1576, %f1026, %f1505;
	selp.f32 	%f2567, 0f44084000, 0f44080000, %p1576;
	bra.uni 	$L__BB0_2047;
$L__BB0_1505:
	add.s32 	%r781, %r3, 527;
	cvt.rn.f32.s32 	%f1508, %r781;
	setp.leu.f32 	%p1541, %f1026, %f1508;
	@%p1541 bra 	$L__BB0_1521;
	add.s32 	%r789, %r3, 535;
	cvt.rn.f32.s32 	%f1509, %r789;
	setp.leu.f32 	%p1557, %f1026, %f1509;
	@%p1557 bra 	$L__BB0_1514;
	add.s32 	%r793, %r3, 539;
	cvt.rn.f32.s32 	%f1510, %r793;
	setp.leu.f32 	%p1565, %f1026, %f1510;
	@%p1565 bra 	$L__BB0_1511;
	add.s32 	%r795, %r3, 541;
	cvt.rn.f32.s32 	%f1511, %r795;
	setp.leu.f32 	%p1569, %f1026, %f1511;
	@%p1569 bra 	$L__BB0_1510;
	setp.eq.f32 	%p1571, %f1026, %f1476;
	selp.f32 	%f2567, 0f4407C000, 0f44078000, %p1571;
	bra.uni 	$L__BB0_2047;
$L__BB0_1510:
	setp.eq.f32 	%p1570, %f1026, %f1511;
	selp.f32 	%f2567, 0f44074000, 0f44070000, %p1570;
	bra.uni 	$L__BB0_2047;
$L__BB0_1511:
	add.s32 	%r794, %r3, 537;
	cvt.rn.f32.s32 	%f1514, %r794;
	setp.leu.f32 	%p1566, %f1026, %f1514;
	@%p1566 bra 	$L__BB0_1513;
	setp.eq.f32 	%p1568, %f1026, %f1510;
	selp.f32 	%f2567, 0f4406C000, 0f44068000, %p1568;
	bra.uni 	$L__BB0_2047;
$L__BB0_1513:
	setp.eq.f32 	%p1567, %f1026, %f1514;
	selp.f32 	%f2567, 0f44064000, 0f44060000, %p1567;
	bra.uni 	$L__BB0_2047;
$L__BB0_1514:
	add.s32 	%r790, %r3, 531;
	cvt.rn.f32.s32 	%f1517, %r790;
	setp.leu.f32 	%p1558, %f1026, %f1517;
	@%p1558 bra 	$L__BB0_1518;
	add.s32 	%r792, %r3, 533;
	cvt.rn.f32.s32 	%f1518, %r792;
	setp.leu.f32 	%p1562, %f1026, %f1518;
	@%p1562 bra 	$L__BB0_1517;
	setp.eq.f32 	%p1564, %f1026, %f1509;
	selp.f32 	%f2567, 0f4405C000, 0f44058000, %p1564;
	bra.uni 	$L__BB0_2047;
$L__BB0_1517:
	setp.eq.f32 	%p1563, %f1026, %f1518;
	selp.f32 	%f2567, 0f44054000, 0f44050000, %p1563;
	bra.uni 	$L__BB0_2047;
$L__BB0_1518:
	add.s32 	%r791, %r3, 529;
	cvt.rn.f32.s32 	%f1521, %r791;
	setp.leu.f32 	%p1559, %f1026, %f1521;
	@%p1559 bra 	$L__BB0_1520;
	setp.eq.f32 	%p1561, %f1026, %f1517;
	selp.f32 	%f2567, 0f4404C000, 0f44048000, %p1561;
	bra.uni 	$L__BB0_2047;
$L__BB0_1520:
	setp.eq.f32 	%p1560, %f1026, %f1521;
	selp.f32 	%f2567, 0f44044000, 0f44040000, %p1560;
	bra.uni 	$L__BB0_2047;
$L__BB0_1521:
	add.s32 	%r782, %r3, 519;
	cvt.rn.f32.s32 	%f1524, %r782;
	setp.leu.f32 	%p1542, %f1026, %f1524;
	@%p1542 bra 	$L__BB0_1529;
	add.s32 	%r786, %r3, 523;
	cvt.rn.f32.s32 	%f1525, %r786;
	setp.leu.f32 	%p1550, %f1026, %f1525;
	@%p1550 bra 	$L__BB0_1526;
	add.s32 	%r788, %r3, 525;
	cvt.rn.f32.s32 	%f1526, %r788;
	setp.leu.f32 	%p1554, %f1026, %f1526;
	@%p1554 bra 	$L__BB0_1525;
	setp.eq.f32 	%p1556, %f1026, %f1508;
	selp.f32 	%f2567, 0f4403C000, 0f44038000, %p1556;
	bra.uni 	$L__BB0_2047;
$L__BB0_1525:
	setp.eq.f32 	%p1555, %f1026, %f1526;
	selp.f32 	%f2567, 0f44034000, 0f44030000, %p1555;
	bra.uni 	$L__BB0_2047;
$L__BB0_1526:
	add.s32 	%r787, %r3, 521;
	cvt.rn.f32.s32 	%f1529, %r787;
	setp.leu.f32 	%p1551, %f1026, %f1529;
	@%p1551 bra 	$L__BB0_1528;
	setp.eq.f32 	%p1553, %f1026, %f1525;
	selp.f32 	%f2567, 0f4402C000, 0f44028000, %p1553;
	bra.uni 	$L__BB0_2047;
$L__BB0_1528:
	setp.eq.f32 	%p1552, %f1026, %f1529;
	selp.f32 	%f2567, 0f44024000, 0f44020000, %p1552;
	bra.uni 	$L__BB0_2047;
$L__BB0_1529:
	add.s32 	%r783, %r3, 515;
	cvt.rn.f32.s32 	%f1532, %r783;
	setp.leu.f32 	%p1543, %f1026, %f1532;
	@%p1543 bra 	$L__BB0_1533;
	add.s32 	%r785, %r3, 517;
	cvt.rn.f32.s32 	%f1533, %r785;
	setp.leu.f32 	%p1547, %f1026, %f1533;
	@%p1547 bra 	$L__BB0_1532;
	setp.eq.f32 	%p1549, %f1026, %f1524;
	selp.f32 	%f2567, 0f4401C000, 0f44018000, %p1549;
	bra.uni 	$L__BB0_2047;
$L__BB0_1532:
	setp.eq.f32 	%p1548, %f1026, %f1533;
	selp.f32 	%f2567, 0f44014000, 0f44010000, %p1548;
	bra.uni 	$L__BB0_2047;
$L__BB0_1533:
	add.s32 	%r784, %r3, 513;
	cvt.rn.f32.s32 	%f1536, %r784;
	setp.leu.f32 	%p1544, %f1026, %f1536;
	@%p1544 bra 	$L__BB0_1535;
	setp.eq.f32 	%p1546, %f1026, %f1532;
	selp.f32 	%f2567, 0f4400C000, 0f44008000, %p1546;
	bra.uni 	$L__BB0_2047;
$L__BB0_1535:
	setp.eq.f32 	%p1545, %f1026, %f1536;
	selp.f32 	%f1538, 0f44004000, 0f44000000, %p1545;
	mov.f32 	%f2567, %f1538;
	bra.uni 	$L__BB0_2047;
$L__BB0_1536:
	add.s32 	%r522, %r3, 255;
	cvt.rn.f32.s32 	%f1539, %r522;
	setp.leu.f32 	%p1026, %f1026, %f1539;
	@%p1026 bra 	$L__BB0_1792;
	add.s32 	%r650, %r3, 383;
	cvt.rn.f32.s32 	%f1540, %r650;
	setp.leu.f32 	%p1282, %f1026, %f1540;
	@%p1282 bra 	$L__BB0_1665;
	add.s32 	%r714, %r3, 447;
	cvt.rn.f32.s32 	%f1541, %r714;
	setp.leu.f32 	%p1410, %f1026, %f1541;
	@%p1410 bra 	$L__BB0_1602;
	add.s32 	%r746, %r3, 479;
	cvt.rn.f32.s32 	%f1542, %r746;
	setp.leu.f32 	%p1474, %f1026, %f1542;
	@%p1474 bra 	$L__BB0_1571;
	add.s32 	%r762, %r3, 495;
	cvt.rn.f32.s32 	%f1543, %r762;
	setp.leu.f32 	%p1506, %f1026, %f1543;
	@%p1506 bra 	$L__BB0_1556;
	add.s32 	%r770, %r3, 503;
	cvt.rn.f32.s32 	%f1544, %r770;
	setp.leu.f32 	%p1522, %f1026, %f1544;
	@%p1522 bra 	$L__BB0_1549;
	add.s32 	%r774, %r3, 507;
	cvt.rn.f32.s32 	%f1545, %r774;
	setp.leu.f32 	%p1530, %f1026, %f1545;
	@%p1530 bra 	$L__BB0_1546;
	add.s32 	%r776, %r3, 509;
	cvt.rn.f32.s32 	%f1546, %r776;
	setp.leu.f32 	%p1534, %f1026, %f1546;
	@%p1534 bra 	$L__BB0_1545;
	setp.eq.f32 	%p1536, %f1026, %f1027;
	selp.f32 	%f1547, 0f43FF8000, 0f43FF0000, %p1536;
	mov.f32 	%f2567, %f1547;
	bra.uni 	$L__BB0_2047;
$L__BB0_1545:
	setp.eq.f32 	%p1535, %f1026, %f1546;
	selp.f32 	%f1548, 0f43FE8000, 0f43FE0000, %p1535;
	mov.f32 	%f2567, %f1548;
	bra.uni 	$L__BB0_2047;
$L__BB0_1546:
	add.s32 	%r775, %r3, 505;
	cvt.rn.f32.s32 	%f1549, %r775;
	setp.leu.f32 	%p1531, %f1026, %f1549;
	@%p1531 bra 	$L__BB0_1548;
	setp.eq.f32 	%p1533, %f1026, %f1545;
	selp.f32 	%f1550, 0f43FD8000, 0f43FD0000, %p1533;
	mov.f32 	%f2567, %f1550;
	bra.uni 	$L__BB0_2047;
$L__BB0_1548:
	setp.eq.f32 	%p1532, %f1026, %f1549;
	selp.f32 	%f1551, 0f43FC8000, 0f43FC0000, %p1532;
	mov.f32 	%f2567, %f1551;
	bra.uni 	$L__BB0_2047;
$L__BB0_1549:
	add.s32 	%r771, %r3, 499;
	cvt.rn.f32.s32 	%f1552, %r771;
	setp.leu.f32 	%p1523, %f1026, %f1552;
	@%p1523 bra 	$L__BB0_1553;
	add.s32 	%r773, %r3, 501;
	cvt.rn.f32.s32 	%f1553, %r773;
	setp.leu.f32 	%p1527, %f1026, %f1553;
	@%p1527 bra 	$L__BB0_1552;
	setp.eq.f32 	%p1529, %f1026, %f1544;
	selp.f32 	%f1554, 0f43FB8000, 0f43FB0000, %p1529;
	mov.f32 	%f2567, %f1554;
	bra.uni 	$L__BB0_2047;
$L__BB0_1552:
	setp.eq.f32 	%p1528, %f1026, %f1553;
	selp.f32 	%f1555, 0f43FA8000, 0f43FA0000, %p1528;
	mov.f32 	%f2567, %f1555;
	bra.uni 	$L__BB0_2047;
$L__BB0_1553:
	add.s32 	%r772, %r3, 497;
	cvt.rn.f32.s32 	%f1556, %r772;
	setp.leu.f32 	%p1524, %f1026, %f1556;
	@%p1524 bra 	$L__BB0_1555;
	setp.eq.f32 	%p1526, %f1026, %f1552;
	selp.f32 	%f1557, 0f43F98000, 0f43F90000, %p1526;
	mov.f32 	%f2567, %f1557;
	bra.uni 	$L__BB0_2047;
$L__BB0_1555:
	setp.eq.f32 	%p1525, %f1026, %f1556;
	selp.f32 	%f1558, 0f43F88000, 0f43F80000, %p1525;
	mov.f32 	%f2567, %f1558;
	bra.uni 	$L__BB0_2047;
$L__BB0_1556:
	add.s32 	%r763, %r3, 487;
	cvt.rn.f32.s32 	%f1559, %r763;
	setp.leu.f32 	%p1507, %f1026, %f1559;
	@%p1507 bra 	$L__BB0_1564;
	add.s32 	%r767, %r3, 491;
	cvt.rn.f32.s32 	%f1560, %r767;
	setp.leu.f32 	%p1515, %f1026, %f1560;
	@%p1515 bra 	$L__BB0_1561;
	add.s32 	%r769, %r3, 493;
	cvt.rn.f32.s32 	%f1561, %r769;
	setp.leu.f32 	%p1519, %f1026, %f1561;
	@%p1519 bra 	$L__BB0_1560;
	setp.eq.f32 	%p1521, %f1026, %f1543;
	selp.f32 	%f1562, 0f43F78000, 0f43F70000, %p1521;
	mov.f32 	%f2567, %f1562;
	bra.uni 	$L__BB0_2047;
$L__BB0_1560:
	setp.eq.f32 	%p1520, %f1026, %f1561;
	selp.f32 	%f1563, 0f43F68000, 0f43F60000, %p1520;
	mov.f32 	%f2567, %f1563;
	bra.uni 	$L__BB0_2047;
$L__BB0_1561:
	add.s32 	%r768, %r3, 489;
	cvt.rn.f32.s32 	%f1564, %r768;
	setp.leu.f32 	%p1516, %f1026, %f1564;
	@%p1516 bra 	$L__BB0_1563;
	setp.eq.f32 	%p1518, %f1026, %f1560;
	selp.f32 	%f1565, 0f43F58000, 0f43F50000, %p1518;
	mov.f32 	%f2567, %f1565;
	bra.uni 	$L__BB0_2047;
$L__BB0_1563:
	setp.eq.f32 	%p1517, %f1026, %f1564;
	selp.f32 	%f1566, 0f43F48000, 0f43F40000, %p1517;
	mov.f32 	%f2567, %f1566;
	bra.uni 	$L__BB0_2047;
$L__BB0_1564:
	add.s32 	%r764, %r3, 483;
	cvt.rn.f32.s32 	%f1567, %r764;
	setp.leu.f32 	%p1508, %f1026, %f1567;
	@%p1508 bra 	$L__BB0_1568;
	add.s32 	%r766, %r3, 485;
	cvt.rn.f32.s32 	%f1568, %r766;
	setp.leu.f32 	%p1512, %f1026, %f1568;
	@%p1512 bra 	$L__BB0_1567;
	setp.eq.f32 	%p1514, %f1026, %f1559;
	selp.f32 	%f1569, 0f43F38000, 0f43F30000, %p1514;
	mov.f32 	%f2567, %f1569;
	bra.uni 	$L__BB0_2047;
$L__BB0_1567:
	setp.eq.f32 	%p1513, %f1026, %f1568;
	selp.f32 	%f1570, 0f43F28000, 0f43F20000, %p1513;
	mov.f32 	%f2567, %f1570;
	bra.uni 	$L__BB0_2047;
$L__BB0_1568:
	add.s32 	%r765, %r3, 481;
	cvt.rn.f32.s32 	%f1571, %r765;
	setp.leu.f32 	%p1509, %f1026, %f1571;
	@%p1509 bra 	$L__BB0_1570;
	setp.eq.f32 	%p1511, %f1026, %f1567;
	selp.f32 	%f1572, 0f43F18000, 0f43F10000, %p1511;
	mov.f32 	%f2567, %f1572;
	bra.uni 	$L__BB0_2047;
$L__BB0_1570:
	setp.eq.f32 	%p1510, %f1026, %f1571;
	selp.f32 	%f1573, 0f43F08000, 0f43F00000, %p1510;
	mov.f32 	%f2567, %f1573;
	bra.uni 	$L__BB0_2047;
$L__BB0_1571:
	add.s32 	%r747, %r3, 463;
	cvt.rn.f32.s32 	%f1574, %r747;
	setp.leu.f32 	%p1475, %f1026, %f1574;
	@%p1475 bra 	$L__BB0_1587;
	add.s32 	%r755, %r3, 471;
	cvt.rn.f32.s32 	%f1575, %r755;
	setp.leu.f32 	%p1491, %f1026, %f1575;
	@%p1491 bra 	$L__BB0_1580;
	add.s32 	%r759, %r3, 475;
	cvt.rn.f32.s32 	%f1576, %r759;
	setp.leu.f32 	%p1499, %f1026, %f1576;
	@%p1499 bra 	$L__BB0_1577;
	add.s32 	%r761, %r3, 477;
	cvt.rn.f32.s32 	%f1577, %r761;
	setp.leu.f32 	%p1503, %f1026, %f1577;
	@%p1503 bra 	$L__BB0_1576;
	setp.eq.f32 	%p1505, %f1026, %f1542;
	selp.f32 	%f1578, 0f43EF8000, 0f43EF0000, %p1505;
	mov.f32 	%f2567, %f1578;
	bra.uni 	$L__BB0_2047;
$L__BB0_1576:
	setp.eq.f32 	%p1504, %f1026, %f1577;
	selp.f32 	%f1579, 0f43EE8000, 0f43EE0000, %p1504;
	mov.f32 	%f2567, %f1579;
	bra.uni 	$L__BB0_2047;
$L__BB0_1577:
	add.s32 	%r760, %r3, 473;
	cvt.rn.f32.s32 	%f1580, %r760;
	setp.leu.f32 	%p1500, %f1026, %f1580;
	@%p1500 bra 	$L__BB0_1579;
	setp.eq.f32 	%p1502, %f1026, %f1576;
	selp.f32 	%f1581, 0f43ED8000, 0f43ED0000, %p1502;
	mov.f32 	%f2567, %f1581;
	bra.uni 	$L__BB0_2047;
$L__BB0_1579:
	setp.eq.f32 	%p1501, %f1026, %f1580;
	selp.f32 	%f1582, 0f43EC8000, 0f43EC0000, %p1501;
	mov.f32 	%f2567, %f1582;
	bra.uni 	$L__BB0_2047;
$L__BB0_1580:
	add.s32 	%r756, %r3, 467;
	cvt.rn.f32.s32 	%f1583, %r756;
	setp.leu.f32 	%p1492, %f1026, %f1583;
	@%p1492 bra 	$L__BB0_1584;
	add.s32 	%r758, %r3, 469;
	cvt.rn.f32.s32 	%f1584, %r758;
	setp.leu.f32 	%p1496, %f1026, %f1584;
	@%p1496 bra 	$L__BB0_1583;
	setp.eq.f32 	%p1498, %f1026, %f1575;
	selp.f32 	%f1585, 0f43EB8000, 0f43EB0000, %p1498;
	mov.f32 	%f2567, %f1585;
	bra.uni 	$L__BB0_2047;
$L__BB0_1583:
	setp.eq.f32 	%p1497, %f1026, %f1584;
	selp.f32 	%f1586, 0f43EA8000, 0f43EA0000, %p1497;
	mov.f32 	%f2567, %f1586;
	bra.uni 	$L__BB0_2047;
$L__BB0_1584:
	add.s32 	%r757, %r3, 465;
	cvt.rn.f32.s32 	%f1587, %r757;
	setp.leu.f32 	%p1493, %f1026, %f1587;
	@%p1493 bra 	$L__BB0_1586;
	setp.eq.f32 	%p1495, %f1026, %f1583;
	selp.f32 	%f1588, 0f43E98000, 0f43E90000, %p1495;
	mov.f32 	%f2567, %f1588;
	bra.uni 	$L__BB0_2047;
$L__BB0_1586:
	setp.eq.f32 	%p1494, %f1026, %f1587;
	selp.f32 	%f1589, 0f43E88000, 0f43E80000, %p1494;
	mov.f32 	%f2567, %f1589;
	bra.uni 	$L__BB0_2047;
$L__BB0_1587:
	add.s32 	%r748, %r3, 455;
	cvt.rn.f32.s32 	%f1590, %r748;
	setp.leu.f32 	%p1476, %f1026, %f1590;
	@%p1476 bra 	$L__BB0_1595;
	add.s32 	%r752, %r3, 459;
	cvt.rn.f32.s32 	%f1591, %r752;
	setp.leu.f32 	%p1484, %f1026, %f1591;
	@%p1484 bra 	$L__BB0_1592;
	add.s32 	%r754, %r3, 461;
	cvt.rn.f32.s32 	%f1592, %r754;
	setp.leu.f32 	%p1488, %f1026, %f1592;
	@%p1488 bra 	$L__BB0_1591;
	setp.eq.f32 	%p1490, %f1026, %f1574;
	selp.f32 	%f1593, 0f43E78000, 0f43E70000, %p1490;
	mov.f32 	%f2567, %f1593;
	bra.uni 	$L__BB0_2047;
$L__BB0_1591:
	setp.eq.f32 	%p1489, %f1026, %f1592;
	selp.f32 	%f1594, 0f43E68000, 0f43E60000, %p1489;
	mov.f32 	%f2567, %f1594;
	bra.uni 	$L__BB0_2047;
$L__BB0_1592:
	add.s32 	%r753, %r3, 457;
	cvt.rn.f32.s32 	%f1595, %r753;
	setp.leu.f32 	%p1485, %f1026, %f1595;
	@%p1485 bra 	$L__BB0_1594;
	setp.eq.f32 	%p1487, %f1026, %f1591;
	selp.f32 	%f1596, 0f43E58000, 0f43E50000, %p1487;
	mov.f32 	%f2567, %f1596;
	bra.uni 	$L__BB0_2047;
$L__BB0_1594:
	setp.eq.f32 	%p1486, %f1026, %f1595;
	selp.f32 	%f1597, 0f43E48000, 0f43E40000, %p1486;
	mov.f32 	%f2567, %f1597;
	bra.uni 	$L__BB0_2047;
$L__BB0_1595:
	add.s32 	%r749, %r3, 451;
	cvt.rn.f32.s32 	%f1598, %r749;
	setp.leu.f32 	%p1477, %f1026, %f1598;
	@%p1477 bra 	$L__BB0_1599;
	add.s32 	%r751, %r3, 453;
	cvt.rn.f32.s32 	%f1599, %r751;
	setp.leu.f32 	%p1481, %f1026, %f1599;
	@%p1481 bra 	$L__BB0_1598;
	setp.eq.f32 	%p1483, %f1026, %f1590;
	selp.f32 	%f1600, 0f43E38000, 0f43E30000, %p1483;
	mov.f32 	%f2567, %f1600;
	bra.uni 	$L__BB0_2047;
$L__BB0_1598:
	setp.eq.f32 	%p1482, %f1026, %f1599;
	selp.f32 	%f1601, 0f43E28000, 0f43E20000, %p1482;
	mov.f32 	%f2567, %f1601;
	bra.uni 	$L__BB0_2047;
$L__BB0_1599:
	add.s32 	%r750, %r3, 449;
	cvt.rn.f32.s32 	%f1602, %r750;
	setp.leu.f32 	%p1478, %f1026, %f1602;
	@%p1478 bra 	$L__BB0_1601;
	setp.eq.f32 	%p1480, %f1026, %f1598;
	selp.f32 	%f1603, 0f43E18000, 0f43E10000, %p1480;
	mov.f32 	%f2567, %f1603;
	bra.uni 	$L__BB0_2047;
$L__BB0_1601:
	setp.eq.f32 	%p1479, %f1026, %f1602;
	selp.f32 	%f1604, 0f43E08000, 0f43E00000, %p1479;
	mov.f32 	%f2567, %f1604;
	bra.uni 	$L__BB0_2047;
$L__BB0_1602:
	add.s32 	%r715, %r3, 415;
	cvt.rn.f32.s32 	%f1605, %r715;
	setp.leu.f32 	%p1411, %f1026, %f1605;
	@%p1411 bra 	$L__BB0_1634;
	add.s32 	%r731, %r3, 431;
	cvt.rn.f32.s32 	%f1606, %r731;
	setp.leu.f32 	%p1443, %f1026, %f1606;
	@%p1443 bra 	$L__BB0_1619;
	add.s32 	%r739, %r3, 439;
	cvt.rn.f32.s32 	%f1607, %r739;
	setp.leu.f32 	%p1459, %f1026, %f1607;
	@%p1459 bra 	$L__BB0_1612;
	add.s32 	%r743, %r3, 443;
	cvt.rn.f32.s32 	%f1608, %r743;
	setp.leu.f32 	%p1467, %f1026, %f1608;
	@%p1467 bra 	$L__BB0_1609;
	add.s32 	%r745, %r3, 445;
	cvt.rn.f32.s32 	%f1609, %r745;
	setp.leu.f32 	%p1471, %f1026, %f1609;
	@%p1471 bra 	$L__BB0_1608;
	setp.eq.f32 	%p1473, %f1026, %f1541;
	selp.f32 	%f1610, 0f43DF8000, 0f43DF0000, %p1473;
	mov.f32 	%f2567, %f1610;
	bra.uni 	$L__BB0_2047;
$L__BB0_1608:
	setp.eq.f32 	%p1472, %f1026, %f1609;
	selp.f32 	%f1611, 0f43DE8000, 0f43DE0000, %p1472;
	mov.f32 	%f2567, %f1611;
	bra.uni 	$L__BB0_2047;
$L__BB0_1609:
	add.s32 	%r744, %r3, 441;
	cvt.rn.f32.s32 	%f1612, %r744;
	setp.leu.f32 	%p1468, %f1026, %f1612;
	@%p1468 bra 	$L__BB0_1611;
	setp.eq.f32 	%p1470, %f1026, %f1608;
	selp.f32 	%f1613, 0f43DD8000, 0f43DD0000, %p1470;
	mov.f32 	%f2567, %f1613;
	bra.uni 	$L__BB0_2047;
$L__BB0_1611:
	setp.eq.f32 	%p1469, %f1026, %f1612;
	selp.f32 	%f1614, 0f43DC8000, 0f43DC0000, %p1469;
	mov.f32 	%f2567, %f1614;
	bra.uni 	$L__BB0_2047;
$L__BB0_1612:
	add.s32 	%r740, %r3, 435;
	cvt.rn.f32.s32 	%f1615, %r740;
	setp.leu.f32 	%p1460, %f1026, %f1615;
	@%p1460 bra 	$L__BB0_1616;
	add.s32 	%r742, %r3, 437;
	cvt.rn.f32.s32 	%f1616, %r742;
	setp.leu.f32 	%p1464, %f1026, %f1616;
	@%p1464 bra 	$L__BB0_1615;
	setp.eq.f32 	%p1466, %f1026, %f1607;
	selp.f32 	%f1617, 0f43DB8000, 0f43DB0000, %p1466;
	mov.f32 	%f2567, %f1617;
	bra.uni 	$L__BB0_2047;
$L__BB0_1615:
	setp.eq.f32 	%p1465, %f1026, %f1616;
	selp.f32 	%f1618, 0f43DA8000, 0f43DA0000, %p1465;
	mov.f32 	%f2567, %f1618;
	bra.uni 	$L__BB0_2047;
$L__BB0_1616:
	add.s32 	%r741, %r3, 433;
	cvt.rn.f32.s32 	%f1619, %r741;
	setp.leu.f32 	%p1461, %f1026, %f1619;
	@%p1461 bra 	$L__BB0_1618;
	setp.eq.f32 	%p1463, %f1026, %f1615;
	selp.f32 	%f1620, 0f43D98000, 0f43D90000, %p1463;
	mov.f32 	%f2567, %f1620;
	bra.uni 	$L__BB0_2047;
$L__BB0_1618:
	setp.eq.f32 	%p1462, %f1026, %f1619;
	selp.f32 	%f1621, 0f43D88000, 0f43D80000, %p1462;
	mov.f32 	%f2567, %f1621;
	bra.uni 	$L__BB0_2047;
$L__BB0_1619:
	add.s32 	%r732, %r3, 423;
	cvt.rn.f32.s32 	%f1622, %r732;
	setp.leu.f32 	%p1444, %f1026, %f1622;
	@%p1444 bra 	$L__BB0_1627;
	add.s32 	%r736, %r3, 427;
	cvt.rn.f32.s32 	%f1623, %r736;
	setp.leu.f32 	%p1452, %f1026, %f1623;
	@%p1452 bra 	$L__BB0_1624;
	add.s32 	%r738, %r3, 429;
	cvt.rn.f32.s32 	%f1624, %r738;
	setp.leu.f32 	%p1456, %f1026, %f1624;
	@%p1456 bra 	$L__BB0_1623;
	setp.eq.f32 	%p1458, %f1026, %f1606;
	selp.f32 	%f1625, 0f43D78000, 0f43D70000, %p1458;
	mov.f32 	%f2567, %f1625;
	bra.uni 	$L__BB0_2047;
$L__BB0_1623:
	setp.eq.f32 	%p1457, %f1026, %f1624;
	selp.f32 	%f1626, 0f43D68000, 0f43D60000, %p1457;
	mov.f32 	%f2567, %f1626;
	bra.uni 	$L__BB0_2047;
$L__BB0_1624:
	add.s32 	%r737, %r3, 425;
	cvt.rn.f32.s32 	%f1627, %r737;
	setp.leu.f32 	%p1453, %f1026, %f1627;
	@%p1453 bra 	$L__BB0_1626;
	setp.eq.f32 	%p1455, %f1026, %f1623;
	selp.f32 	%f1628, 0f43D58000, 0f43D50000, %p1455;
	mov.f32 	%f2567, %f1628;
	bra.uni 	$L__BB0_2047;
$L__BB0_1626:
	setp.eq.f32 	%p1454, %f1026, %f1627;
	selp.f32 	%f1629, 0f43D48000, 0f43D40000, %p1454;
	mov.f32 	%f2567, %f1629;
	bra.uni 	$L__BB0_2047;
$L__BB0_1627:
	add.s32 	%r733, %r3, 419;
	cvt.rn.f32.s32 	%f1630, %r733;
	setp.leu.f32 	%p1445, %f1026, %f1630;
	@%p1445 bra 	$L__BB0_1631;
	add.s32 	%r735, %r3, 421;
	cvt.rn.f32.s32 	%f1631, %r735;
	setp.leu.f32 	%p1449, %f1026, %f1631;
	@%p1449 bra 	$L__BB0_1630;
	setp.eq.f32 	%p1451, %f1026, %f1622;
	selp.f32 	%f1632, 0f43D38000, 0f43D30000, %p1451;
	mov.f32 	%f2567, %f1632;
	bra.uni 	$L__BB0_2047;
$L__BB0_1630:
	setp.eq.f32 	%p1450, %f1026, %f1631;
	selp.f32 	%f1633, 0f43D28000, 0f43D20000, %p1450;
	mov.f32 	%f2567, %f1633;
	bra.uni 	$L__BB0_2047;
$L__BB0_1631:
	add.s32 	%r734, %r3, 417;
	cvt.rn.f32.s32 	%f1634, %r734;
	setp.leu.f32 	%p1446, %f1026, %f1634;
	@%p1446 bra 	$L__BB0_1633;
	setp.eq.f32 	%p1448, %f1026, %f1630;
	selp.f32 	%f1635, 0f43D18000, 0f43D10000, %p1448;
	mov.f32 	%f2567, %f1635;
	bra.uni 	$L__BB0_2047;
$L__BB0_1633:
	setp.eq.f32 	%p1447, %f1026, %f1634;
	selp.f32 	%f1636, 0f43D08000, 0f43D00000, %p1447;
	mov.f32 	%f2567, %f1636;
	bra.uni 	$L__BB0_2047;
$L__BB0_1634:
	add.s32 	%r716, %r3, 399;
	cvt.rn.f32.s32 	%f1637, %r716;
	setp.leu.f32 	%p1412, %f1026, %f1637;
	@%p1412 bra 	$L__BB0_1650;
	add.s32 	%r724, %r3, 407;
	cvt.rn.f32.s32 	%f1638, %r724;
	setp.leu.f32 	%p1428, %f1026, %f1638;
	@%p1428 bra 	$L__BB0_1643;
	add.s32 	%r728, %r3, 411;
	cvt.rn.f32.s32 	%f1639, %r728;
	setp.leu.f32 	%p1436, %f1026, %f1639;
	@%p1436 bra 	$L__BB0_1640;
	add.s32 	%r730, %r3, 413;
	cvt.rn.f32.s32 	%f1640, %r730;
	setp.leu.f32 	%p1440, %f1026, %f1640;
	@%p1440 bra 	$L__BB0_1639;
	setp.eq.f32 	%p1442, %f1026, %f1605;
	selp.f32 	%f1641, 0f43CF8000, 0f43CF0000, %p1442;
	mov.f32 	%f2567, %f1641;
	bra.uni 	$L__BB0_2047;
$L__BB0_1639:
	setp.eq.f32 	%p1441, %f1026, %f1640;
	selp.f32 	%f1642, 0f43CE8000, 0f43CE0000, %p1441;
	mov.f32 	%f2567, %f1642;
	bra.uni 	$L__BB0_2047;
$L__BB0_1640:
	add.s32 	%r729, %r3, 409;
	cvt.rn.f32.s32 	%f1643, %r729;
	setp.leu.f32 	%p1437, %f1026, %f1643;
	@%p1437 bra 	$L__BB0_1642;
	setp.eq.f32 	%p1439, %f1026, %f1639;
	selp.f32 	%f1644, 0f43CD8000, 0f43CD0000, %p1439;
	mov.f32 	%f2567, %f1644;
	bra.uni 	$L__BB0_2047;
$L__BB0_1642:
	setp.eq.f32 	%p1438, %f1026, %f1643;
	selp.f32 	%f1645, 0f43CC8000, 0f43CC0000, %p1438;
	mov.f32 	%f2567, %f1645;
	bra.uni 	$L__BB0_2047;
$L__BB0_1643:
	add.s32 	%r725, %r3, 403;
	cvt.rn.f32.s32 	%f1646, %r725;
	setp.leu.f32 	%p1429, %f1026, %f1646;
	@%p1429 bra 	$L__BB0_1647;
	add.s32 	%r727, %r3, 405;
	cvt.rn.f32.s32 	%f1647, %r727;
	setp.leu.f32 	%p1433, %f1026, %f1647;
	@%p1433 bra 	$L__BB0_1646;
	setp.eq.f32 	%p1435, %f1026, %f1638;
	selp.f32 	%f1648, 0f43CB8000, 0f43CB0000, %p1435;
	mov.f32 	%f2567, %f1648;
	bra.uni 	$L__BB0_2047;
$L__BB0_1646:
	setp.eq.f32 	%p1434, %f1026, %f1647;
	selp.f32 	%f1649, 0f43CA8000, 0f43CA0000, %p1434;
	mov.f32 	%f2567, %f1649;
	bra.uni 	$L__BB0_2047;
$L__BB0_1647:
	add.s32 	%r726, %r3, 401;
	cvt.rn.f32.s32 	%f1650, %r726;
	setp.leu.f32 	%p1430, %f1026, %f1650;
	@%p1430 bra 	$L__BB0_1649;
	setp.eq.f32 	%p1432, %f1026, %f1646;
	selp.f32 	%f1651, 0f43C98000, 0f43C90000, %p1432;
	mov.f32 	%f2567, %f1651;
	bra.uni 	$L__BB0_2047;
$L__BB0_1649:
	setp.eq.f32 	%p1431, %f1026, %f1650;
	selp.f32 	%f1652, 0f43C88000, 0f43C80000, %p1431;
	mov.f32 	%f2567, %f1652;
	bra.uni 	$L__BB0_2047;
$L__BB0_1650:
	add.s32 	%r717, %r3, 391;
	cvt.rn.f32.s32 	%f1653, %r717;
	setp.leu.f32 	%p1413, %f1026, %f1653;
	@%p1413 bra 	$L__BB0_1658;
	add.s32 	%r721, %r3, 395;
	cvt.rn.f32.s32 	%f1654, %r721;
	setp.leu.f32 	%p1421, %f1026, %f1654;
	@%p1421 bra 	$L__BB0_1655;
	add.s32 	%r723, %r3, 397;
	cvt.rn.f32.s32 	%f1655, %r723;
	setp.leu.f32 	%p1425, %f1026, %f1655;
	@%p1425 bra 	$L__BB0_1654;
	setp.eq.f32 	%p1427, %f1026, %f1637;
	selp.f32 	%f1656, 0f43C78000, 0f43C70000, %p1427;
	mov.f32 	%f2567, %f1656;
	bra.uni 	$L__BB0_2047;
$L__BB0_1654:
	setp.eq.f32 	%p1426, %f1026, %f1655;
	selp.f32 	%f1657, 0f43C68000, 0f43C60000, %p1426;
	mov.f32 	%f2567, %f1657;
	bra.uni 	$L__BB0_2047;
$L__BB0_1655:
	add.s32 	%r722, %r3, 393;
	cvt.rn.f32.s32 	%f1658, %r722;
	setp.leu.f32 	%p1422, %f1026, %f1658;
	@%p1422 bra 	$L__BB0_1657;
	setp.eq.f32 	%p1424, %f1026, %f1654;
	selp.f32 	%f1659, 0f43C58000, 0f43C50000, %p1424;
	mov.f32 	%f2567, %f1659;
	bra.uni 	$L__BB0_2047;
$L__BB0_1657:
	setp.eq.f32 	%p1423, %f1026, %f1658;
	selp.f32 	%f1660, 0f43C48000, 0f43C40000, %p1423;
	mov.f32 	%f2567, %f1660;
	bra.uni 	$L__BB0_2047;
$L__BB0_1658:
	add.s32 	%r718, %r3, 387;
	cvt.rn.f32.s32 	%f1661, %r718;
	setp.leu.f32 	%p1414, %f1026, %f1661;
	@%p1414 bra 	$L__BB0_1662;
	add.s32 	%r720, %r3, 389;
	cvt.rn.f32.s32 	%f1662, %r720;
	setp.leu.f32 	%p1418, %f1026, %f1662;
	@%p1418 bra 	$L__BB0_1661;
	setp.eq.f32 	%p1420, %f1026, %f1653;
	selp.f32 	%f1663, 0f43C38000, 0f43C30000, %p1420;
	mov.f32 	%f2567, %f1663;
	bra.uni 	$L__BB0_2047;
$L__BB0_1661:
	setp.eq.f32 	%p1419, %f1026, %f1662;
	selp.f32 	%f1664, 0f43C28000, 0f43C20000, %p1419;
	mov.f32 	%f2567, %f1664;
	bra.uni 	$L__BB0_2047;
$L__BB0_1662:
	add.s32 	%r719, %r3, 385;
	cvt.rn.f32.s32 	%f1665, %r719;
	setp.leu.f32 	%p1415, %f1026, %f1665;
	@%p1415 bra 	$L__BB0_1664;
	setp.eq.f32 	%p1417, %f1026, %f1661;
	selp.f32 	%f1666, 0f43C18000, 0f43C10000, %p1417;
	mov.f32 	%f2567, %f1666;
	bra.uni 	$L__BB0_2047;
$L__BB0_1664:
	setp.eq.f32 	%p1416, %f1026, %f1665;
	selp.f32 	%f1667, 0f43C08000, 0f43C00000, %p1416;
	mov.f32 	%f2567, %f1667;
	bra.uni 	$L__BB0_2047;
$L__BB0_1665:
	add.s32 	%r651, %r3, 319;
	cvt.rn.f32.s32 	%f1668, %r651;
	setp.leu.f32 	%p1283, %f1026, %f1668;
	@%p1283 bra 	$L__BB0_1729;
	add.s32 	%r683, %r3, 351;
	cvt.rn.f32.s32 	%f1669, %r683;
	setp.leu.f32 	%p1347, %f1026, %f1669;
	@%p1347 bra 	$L__BB0_1698;
	add.s32 	%r699, %r3, 367;
	cvt.rn.f32.s32 	%f1670, %r699;
	setp.leu.f32 	%p1379, %f1026, %f1670;
	@%p1379 bra 	$L__BB0_1683;
	add.s32 	%r707, %r3, 375;
	cvt.rn.f32.s32 	%f1671, %r707;
	setp.leu.f32 	%p1395, %f1026, %f1671;
	@%p1395 bra 	$L__BB0_1676;
	add.s32 	%r711, %r3, 379;
	cvt.rn.f32.s32 	%f1672, %r711;
	setp.leu.f32 	%p1403, %f1026, %f1672;
	@%p1403 bra 	$L__BB0_1673;
	add.s32 	%r713, %r3, 381;
	cvt.rn.f32.s32 	%f1673, %r713;
	setp.leu.f32 	%p1407, %f1026, %f1673;
	@%p1407 bra 	$L__BB0_1672;
	setp.eq.f32 	%p1409, %f1026, %f1540;
	selp.f32 	%f1674, 0f43BF8000, 0f43BF0000, %p1409;
	mov.f32 	%f2567, %f1674;
	bra.uni 	$L__BB0_2047;
$L__BB0_1672:
	setp.eq.f32 	%p1408, %f1026, %f1673;
	selp.f32 	%f1675, 0f43BE8000, 0f43BE0000, %p1408;
	mov.f32 	%f2567, %f1675;
	bra.uni 	$L__BB0_2047;
$L__BB0_1673:
	add.s32 	%r712, %r3, 377;
	cvt.rn.f32.s32 	%f1676, %r712;
	setp.leu.f32 	%p1404, %f1026, %f1676;
	@%p1404 bra 	$L__BB0_1675;
	setp.eq.f32 	%p1406, %f1026, %f1672;
	selp.f32 	%f1677, 0f43BD8000, 0f43BD0000, %p1406;
	mov.f32 	%f2567, %f1677;
	bra.uni 	$L__BB0_2047;
$L__BB0_1675:
	setp.eq.f32 	%p1405, %f1026, %f1676;
	selp.f32 	%f1678, 0f43BC8000, 0f43BC0000, %p1405;
	mov.f32 	%f2567, %f1678;
	bra.uni 	$L__BB0_2047;
$L__BB0_1676:
	add.s32 	%r708, %r3, 371;
	cvt.rn.f32.s32 	%f1679, %r708;
	setp.leu.f32 	%p1396, %f1026, %f1679;
	@%p1396 bra 	$L__BB0_1680;
	add.s32 	%r710, %r3, 373;
	cvt.rn.f32.s32 	%f1680, %r710;
	setp.leu.f32 	%p1400, %f1026, %f1680;
	@%p1400 bra 	$L__BB0_1679;
	setp.eq.f32 	%p1402, %f1026, %f1671;
	selp.f32 	%f1681, 0f43BB8000, 0f43BB0000, %p1402;
	mov.f32 	%f2567, %f1681;
	bra.uni 	$L__BB0_2047;
$L__BB0_1679:
	setp.eq.f32 	%p1401, %f1026, %f1680;
	selp.f32 	%f1682, 0f43BA8000, 0f43BA0000, %p1401;
	mov.f32 	%f2567, %f1682;
	bra.uni 	$L__BB0_2047;
$L__BB0_1680:
	add.s32 	%r709, %r3, 369;
	cvt.rn.f32.s32 	%f1683, %r709;
	setp.leu.f32 	%p1397, %f1026, %f1683;
	@%p1397 bra 	$L__BB0_1682;
	setp.eq.f32 	%p1399, %f1026, %f1679;
	selp.f32 	%f1684, 0f43B98000, 0f43B90000, %p1399;
	mov.f32 	%f2567, %f1684;
	bra.uni 	$L__BB0_2047;
$L__BB0_1682:
	setp.eq.f32 	%p1398, %f1026, %f1683;
	selp.f32 	%f1685, 0f43B88000, 0f43B80000, %p1398;
	mov.f32 	%f2567, %f1685;
	bra.uni 	$L__BB0_2047;
$L__BB0_1683:
	add.s32 	%r700, %r3, 359;
	cvt.rn.f32.s32 	%f1686, %r700;
	setp.leu.f32 	%p1380, %f1026, %f1686;
	@%p1380 bra 	$L__BB0_1691;
	add.s32 	%r704, %r3, 363;
	cvt.rn.f32.s32 	%f1687, %r704;
	setp.leu.f32 	%p1388, %f1026, %f1687;
	@%p1388 bra 	$L__BB0_1688;
	add.s32 	%r706, %r3, 365;
	cvt.rn.f32.s32 	%f1688, %r706;
	setp.leu.f32 	%p1392, %f1026, %f1688;
	@%p1392 bra 	$L__BB0_1687;
	setp.eq.f32 	%p1394, %f1026, %f1670;
	selp.f32 	%f1689, 0f43B78000, 0f43B70000, %p1394;
	mov.f32 	%f2567, %f1689;
	bra.uni 	$L__BB0_2047;
$L__BB0_1687:
	setp.eq.f32 	%p1393, %f1026, %f1688;
	selp.f32 	%f1690, 0f43B68000, 0f43B60000, %p1393;
	mov.f32 	%f2567, %f1690;
	bra.uni 	$L__BB0_2047;
$L__BB0_1688:
	add.s32 	%r705, %r3, 361;
	cvt.rn.f32.s32 	%f1691, %r705;
	setp.leu.f32 	%p1389, %f1026, %f1691;
	@%p1389 bra 	$L__BB0_1690;
	setp.eq.f32 	%p1391, %f1026, %f1687;
	selp.f32 	%f1692, 0f43B58000, 0f43B50000, %p1391;
	mov.f32 	%f2567, %f1692;
	bra.uni 	$L__BB0_2047;
$L__BB0_1690:
	setp.eq.f32 	%p1390, %f1026, %f1691;
	selp.f32 	%f1693, 0f43B48000, 0f43B40000, %p1390;
	mov.f32 	%f2567, %f1693;
	bra.uni 	$L__BB0_2047;
$L__BB0_1691:
	add.s32 	%r701, %r3, 355;
	cvt.rn.f32.s32 	%f1694, %r701;
	setp.leu.f32 	%p1381, %f1026, %f1694;
	@%p1381 bra 	$L__BB0_1695;
	add.s32 	%r703, %r3, 357;
	cvt.rn.f32.s32 	%f1695, %r703;
	setp.leu.f32 	%p1385, %f1026, %f1695;
	@%p1385 bra 	$L__BB0_1694;
	setp.eq.f32 	%p1387, %f1026, %f1686;
	selp.f32 	%f1696, 0f43B38000, 0f43B30000, %p1387;
	mov.f32 	%f2567, %f1696;
	bra.uni 	$L__BB0_2047;
$L__BB0_1694:
	setp.eq.f32 	%p1386, %f1026, %f1695;
	selp.f32 	%f1697, 0f43B28000, 0f43B20000, %p1386;
	mov.f32 	%f2567, %f1697;
	bra.uni 	$L__BB0_2047;
$L__BB0_1695:
	add.s32 	%r702, %r3, 353;
	cvt.rn.f32.s32 	%f1698, %r702;
	setp.leu.f32 	%p1382, %f1026, %f1698;
	@%p1382 bra 	$L__BB0_1697;
	setp.eq.f32 	%p1384, %f1026, %f1694;
	selp.f32 	%f1699, 0f43B18000, 0f43B10000, %p1384;
	mov.f32 	%f2567, %f1699;
	bra.uni 	$L__BB0_2047;
$L__BB0_1697:
	setp.eq.f32 	%p1383, %f1026, %f1698;
	selp.f32 	%f1700, 0f43B08000, 0f43B00000, %p1383;
	mov.f32 	%f2567, %f1700;
	bra.uni 	$L__BB0_2047;
$L__BB0_1698:
	add.s32 	%r684, %r3, 335;
	cvt.rn.f32.s32 	%f1701, %r684;
	setp.leu.f32 	%p1348, %f1026, %f1701;
	@%p1348 bra 	$L__BB0_1714;
	add.s32 	%r692, %r3, 343;
	cvt.rn.f32.s32 	%f1702, %r692;
	setp.leu.f32 	%p1364, %f1026, %f1702;
	@%p1364 bra 	$L__BB0_1707;
	add.s32 	%r696, %r3, 347;
	cvt.rn.f32.s32 	%f1703, %r696;
	setp.leu.f32 	%p1372, %f1026, %f1703;
	@%p1372 bra 	$L__BB0_1704;
	add.s32 	%r698, %r3, 349;
	cvt.rn.f32.s32 	%f1704, %r698;
	setp.leu.f32 	%p1376, %f1026, %f1704;
	@%p1376 bra 	$L__BB0_1703;
	setp.eq.f32 	%p1378, %f1026, %f1669;
	selp.f32 	%f1705, 0f43AF8000, 0f43AF0000, %p1378;
	mov.f32 	%f2567, %f1705;
	bra.uni 	$L__BB0_2047;
$L__BB0_1703:
	setp.eq.f32 	%p1377, %f1026, %f1704;
	selp.f32 	%f1706, 0f43AE8000, 0f43AE0000, %p1377;
	mov.f32 	%f2567, %f1706;
	bra.uni 	$L__BB0_2047;
$L__BB0_1704:
	add.s32 	%r697, %r3, 345;
	cvt.rn.f32.s32 	%f1707, %r697;
	setp.leu.f32 	%p1373, %f1026, %f1707;
	@%p1373 bra 	$L__BB0_1706;
	setp.eq.f32 	%p1375, %f1026, %f1703;
	selp.f32 	%f1708, 0f43AD8000, 0f43AD0000, %p1375;
	mov.f32 	%f2567, %f1708;
	bra.uni 	$L__BB0_2047;
$L__BB0_1706:
	setp.eq.f32 	%p1374, %f1026, %f1707;
	selp.f32 	%f1709, 0f43AC8000, 0f43AC0000, %p1374;
	mov.f32 	%f2567, %f1709;
	bra.uni 	$L__BB0_2047;
$L__BB0_1707:
	add.s32 	%r693, %r3, 339;
	cvt.rn.f32.s32 	%f1710, %r693;
	setp.leu.f32 	%p1365, %f1026, %f1710;
	@%p1365 bra 	$L__BB0_1711;
	add.s32 	%r695, %r3, 341;
	cvt.rn.f32.s32 	%f1711, %r695;
	setp.leu.f32 	%p1369, %f1026, %f1711;
	@%p1369 bra 	$L__BB0_1710;
	setp.eq.f32 	%p1371, %f1026, %f1702;
	selp.f32 	%f1712, 0f43AB8000, 0f43AB0000, %p1371;
	mov.f32 	%f2567, %f1712;
	bra.uni 	$L__BB0_2047;
$L__BB0_1710:
	setp.eq.f32 	%p1370, %f1026, %f1711;
	selp.f32 	%f1713, 0f43AA8000, 0f43AA0000, %p1370;
	mov.f32 	%f2567, %f1713;
	bra.uni 	$L__BB0_2047;
$L__BB0_1711:
	add.s32 	%r694, %r3, 337;
	cvt.rn.f32.s32 	%f1714, %r694;
	setp.leu.f32 	%p1366, %f1026, %f1714;
	@%p1366 bra 	$L__BB0_1713;
	setp.eq.f32 	%p1368, %f1026, %f1710;
	selp.f32 	%f1715, 0f43A98000, 0f43A90000, %p1368;
	mov.f32 	%f2567, %f1715;
	bra.uni 	$L__BB0_2047;
$L__BB0_1713:
	setp.eq.f32 	%p1367, %f1026, %f1714;
	selp.f32 	%f1716, 0f43A88000, 0f43A80000, %p1367;
	mov.f32 	%f2567, %f1716;
	bra.uni 	$L__BB0_2047;
$L__BB0_1714:
	add.s32 	%r685, %r3, 327;
	cvt.rn.f32.s32 	%f1717, %r685;
	setp.leu.f32 	%p1349, %f1026, %f1717;
	@%p1349 bra 	$L__BB0_1722;
	add.s32 	%r689, %r3, 331;
	cvt.rn.f32.s32 	%f1718, %r689;
	setp.leu.f32 	%p1357, %f1026, %f1718;
	@%p1357 bra 	$L__BB0_1719;
	add.s32 	%r691, %r3, 333;
	cvt.rn.f32.s32 	%f1719, %r691;
	setp.leu.f32 	%p1361, %f1026, %f1719;
	@%p1361 bra 	$L__BB0_1718;
	setp.eq.f32 	%p1363, %f1026, %f1701;
	selp.f32 	%f1720, 0f43A78000, 0f43A70000, %p1363;
	mov.f32 	%f2567, %f1720;
	bra.uni 	$L__BB0_2047;
$L__BB0_1718:
	setp.eq.f32 	%p1362, %f1026, %f1719;
	selp.f32 	%f1721, 0f43A68000, 0f43A60000, %p1362;
	mov.f32 	%f2567, %f1721;
	bra.uni 	$L__BB0_2047;
$L__BB0_1719:
	add.s32 	%r690, %r3, 329;
	cvt.rn.f32.s32 	%f1722, %r690;
	setp.leu.f32 	%p1358, %f1026, %f1722;
	@%p1358 bra 	$L__BB0_1721;
	setp.eq.f32 	%p1360, %f1026, %f1718;
	selp.f32 	%f1723, 0f43A58000, 0f43A50000, %p1360;
	mov.f32 	%f2567, %f1723;
	bra.uni 	$L__BB0_2047;
$L__BB0_1721:
	setp.eq.f32 	%p1359, %f1026, %f1722;
	selp.f32 	%f1724, 0f43A48000, 0f43A40000, %p1359;
	mov.f32 	%f2567, %f1724;
	bra.uni 	$L__BB0_2047;
$L__BB0_1722:
	add.s32 	%r686, %r3, 323;
	cvt.rn.f32.s32 	%f1725, %r686;
	setp.leu.f32 	%p1350, %f1026, %f1725;
	@%p1350 bra 	$L__BB0_1726;
	add.s32 	%r688, %r3, 325;
	cvt.rn.f32.s32 	%f1726, %r688;
	setp.leu.f32 	%p1354, %f1026, %f1726;
	@%p1354 bra 	$L__BB0_1725;
	setp.eq.f32 	%p1356, %f1026, %f1717;
	selp.f32 	%f1727, 0f43A38000, 0f43A30000, %p1356;
	mov.f32 	%f2567, %f1727;
	bra.uni 	$L__BB0_2047;
$L__BB0_1725:
	setp.eq.f32 	%p1355, %f1026, %f1726;
	selp.f32 	%f1728, 0f43A28000, 0f43A20000, %p1355;
	mov.f32 	%f2567, %f1728;
	bra.uni 	$L__BB0_2047;
$L__BB0_1726:
	add.s32 	%r687, %r3, 321;
	cvt.rn.f32.s32 	%f1729, %r687;
	setp.leu.f32 	%p1351, %f1026, %f1729;
	@%p1351 bra 	$L__BB0_1728;
	setp.eq.f32 	%p1353, %f1026, %f1725;
	selp.f32 	%f1730, 0f43A18000, 0f43A10000, %p1353;
	mov.f32 	%f2567, %f1730;
	bra.uni 	$L__BB0_2047;
$L__BB0_1728:
	setp.eq.f32 	%p1352, %f1026, %f1729;
	selp.f32 	%f1731, 0f43A08000, 0f43A00000, %p1352;
	mov.f32 	%f2567, %f1731;
	bra.uni 	$L__BB0_2047;
$L__BB0_1729:
	add.s32 	%r652, %r3, 287;
	cvt.rn.f32.s32 	%f1732, %r652;
	setp.leu.f32 	%p1284, %f1026, %f1732;
	@%p1284 bra 	$L__BB0_1761;
	add.s32 	%r668, %r3, 303;
	cvt.rn.f32.s32 	%f1733, %r668;
	setp.leu.f32 	%p1316, %f1026, %f1733;
	@%p1316 bra 	$L__BB0_1746;
	add.s32 	%r676, %r3, 311;
	cvt.rn.f32.s32 	%f1734, %r676;
	setp.leu.f32 	%p1332, %f1026, %f1734;
	@%p1332 bra 	$L__BB0_1739;
	add.s32 	%r680, %r3, 315;
	cvt.rn.f32.s32 	%f1735, %r680;
	setp.leu.f32 	%p1340, %f1026, %f1735;
	@%p1340 bra 	$L__BB0_1736;
	add.s32 	%r682, %r3, 317;
	cvt.rn.f32.s32 	%f1736, %r682;
	setp.leu.f32 	%p1344, %f1026, %f1736;
	@%p1344 bra 	$L__BB0_1735;
	setp.eq.f32 	%p1346, %f1026, %f1668;
	selp.f32 	%f1737, 0f439F8000, 0f439F0000, %p1346;
	mov.f32 	%f2567, %f1737;
	bra.uni 	$L__BB0_2047;
$L__BB0_1735:
	setp.eq.f32 	%p1345, %f1026, %f1736;
	selp.f32 	%f1738, 0f439E8000, 0f439E0000, %p1345;
	mov.f32 	%f2567, %f1738;
	bra.uni 	$L__BB0_2047;
$L__BB0_1736:
	add.s32 	%r681, %r3, 313;
	cvt.rn.f32.s32 	%f1739, %r681;
	setp.leu.f32 	%p1341, %f1026, %f1739;
	@%p1341 bra 	$L__BB0_1738;
	setp.eq.f32 	%p1343, %f1026, %f1735;
	selp.f32 	%f1740, 0f439D8000, 0f439D0000, %p1343;
	mov.f32 	%f2567, %f1740;
	bra.uni 	$L__BB0_2047;
$L__BB0_1738:
	setp.eq.f32 	%p1342, %f1026, %f1739;
	selp.f32 	%f1741, 0f439C8000, 0f439C0000, %p1342;
	mov.f32 	%f2567, %f1741;
	bra.uni 	$L__BB0_2047;
$L__BB0_1739:
	add.s32 	%r677, %r3, 307;
	cvt.rn.f32.s32 	%f1742, %r677;
	setp.leu.f32 	%p1333, %f1026, %f1742;
	@%p1333 bra 	$L__BB0_1743;
	add.s32 	%r679, %r3, 309;
	cvt.rn.f32.s32 	%f1743, %r679;
	setp.leu.f32 	%p1337, %f1026, %f1743;
	@%p1337 bra 	$L__BB0_1742;
	setp.eq.f32 	%p1339, %f1026, %f1734;
	selp.f32 	%f1744, 0f439B8000, 0f439B0000, %p1339;
	mov.f32 	%f2567, %f1744;
	bra.uni 	$L__BB0_2047;
$L__BB0_1742:
	setp.eq.f32 	%p1338, %f1026, %f1743;
	selp.f32 	%f1745, 0f439A8000, 0f439A0000, %p1338;
	mov.f32 	%f2567, %f1745;
	bra.uni 	$L__BB0_2047;
$L__BB0_1743:
	add.s32 	%r678, %r3, 305;
	cvt.rn.f32.s32 	%f1746, %r678;
	setp.leu.f32 	%p1334, %f1026, %f1746;
	@%p1334 bra 	$L__BB0_1745;
	setp.eq.f32 	%p1336, %f1026, %f1742;
	selp.f32 	%f1747, 0f43998000, 0f43990000, %p1336;
	mov.f32 	%f2567, %f1747;
	bra.uni 	$L__BB0_2047;
$L__BB0_1745:
	setp.eq.f32 	%p1335, %f1026, %f1746;
	selp.f32 	%f1748, 0f43988000, 0f43980000, %p1335;
	mov.f32 	%f2567, %f1748;
	bra.uni 	$L__BB0_2047;
$L__BB0_1746:
	add.s32 	%r669, %r3, 295;
	cvt.rn.f32.s32 	%f1749, %r669;
	setp.leu.f32 	%p1317, %f1026, %f1749;
	@%p1317 bra 	$L__BB0_1754;
	add.s32 	%r673, %r3, 299;
	cvt.rn.f32.s32 	%f1750, %r673;
	setp.leu.f32 	%p1325, %f1026, %f1750;
	@%p1325 bra 	$L__BB0_1751;
	add.s32 	%r675, %r3, 301;
	cvt.rn.f32.s32 	%f1751, %r675;
	setp.leu.f32 	%p1329, %f1026, %f1751;
	@%p1329 bra 	$L__BB0_1750;
	setp.eq.f32 	%p1331, %f1026, %f1733;
	selp.f32 	%f1752, 0f43978000, 0f43970000, %p1331;
	mov.f32 	%f2567, %f1752;
	bra.uni 	$L__BB0_2047;
$L__BB0_1750:
	setp.eq.f32 	%p1330, %f1026, %f1751;
	selp.f32 	%f1753, 0f43968000, 0f43960000, %p1330;
	mov.f32 	%f2567, %f1753;
	bra.uni 	$L__BB0_2047;
$L__BB0_1751:
	add.s32 	%r674, %r3, 297;
	cvt.rn.f32.s32 	%f1754, %r674;
	setp.leu.f32 	%p1326, %f1026, %f1754;
	@%p1326 bra 	$L__BB0_1753;
	setp.eq.f32 	%p1328, %f1026, %f1750;
	selp.f32 	%f1755, 0f43958000, 0f43950000, %p1328;
	mov.f32 	%f2567, %f1755;
	bra.uni 	$L__BB0_2047;
$L__BB0_1753:
	setp.eq.f32 	%p1327, %f1026, %f1754;
	selp.f32 	%f1756, 0f43948000, 0f43940000, %p1327;
	mov.f32 	%f2567, %f1756;
	bra.uni 	$L__BB0_2047;
$L__BB0_1754:
	add.s32 	%r670, %r3, 291;
	cvt.rn.f32.s32 	%f1757, %r670;
	setp.leu.f32 	%p1318, %f1026, %f1757;
	@%p1318 bra 	$L__BB0_1758;
	add.s32 	%r672, %r3, 293;
	cvt.rn.f32.s32 	%f1758, %r672;
	setp.leu.f32 	%p1322, %f1026, %f1758;
	@%p1322 bra 	$L__BB0_1757;
	setp.eq.f32 	%p1324, %f1026, %f1749;
	selp.f32 	%f1759, 0f43938000, 0f43930000, %p1324;
	mov.f32 	%f2567, %f1759;
	bra.uni 	$L__BB0_2047;
$L__BB0_1757:
	setp.eq.f32 	%p1323, %f1026, %f1758;
	selp.f32 	%f1760, 0f43928000, 0f43920000, %p1323;
	mov.f32 	%f2567, %f1760;
	bra.uni 	$L__BB0_2047;
$L__BB0_1758:
	add.s32 	%r671, %r3, 289;
	cvt.rn.f32.s32 	%f1761, %r671;
	setp.leu.f32 	%p1319, %f1026, %f1761;
	@%p1319 bra 	$L__BB0_1760;
	setp.eq.f32 	%p1321, %f1026, %f1757;
	selp.f32 	%f1762, 0f43918000, 0f43910000, %p1321;
	mov.f32 	%f2567, %f1762;
	bra.uni 	$L__BB0_2047;
$L__BB0_1760:
	setp.eq.f32 	%p1320, %f1026, %f1761;
	selp.f32 	%f1763, 0f43908000, 0f43900000, %p1320;
	mov.f32 	%f2567, %f1763;
	bra.uni 	$L__BB0_2047;
$L__BB0_1761:
	add.s32 	%r653, %r3, 271;
	cvt.rn.f32.s32 	%f1764, %r653;
	setp.leu.f32 	%p1285, %f1026, %f1764;
	@%p1285 bra 	$L__BB0_1777;
	add.s32 	%r661, %r3, 279;
	cvt.rn.f32.s32 	%f1765, %r661;
	setp.leu.f32 	%p1301, %f1026, %f1765;
	@%p1301 bra 	$L__BB0_1770;
	add.s32 	%r665, %r3, 283;
	cvt.rn.f32.s32 	%f1766, %r665;
	setp.leu.f32 	%p1309, %f1026, %f1766;
	@%p1309 bra 	$L__BB0_1767;
	add.s32 	%r667, %r3, 285;
	cvt.rn.f32.s32 	%f1767, %r667;
	setp.leu.f32 	%p1313, %f1026, %f1767;
	@%p1313 bra 	$L__BB0_1766;
	setp.eq.f32 	%p1315, %f1026, %f1732;
	selp.f32 	%f1768, 0f438F8000, 0f438F0000, %p1315;
	mov.f32 	%f2567, %f1768;
	bra.uni 	$L__BB0_2047;
$L__BB0_1766:
	setp.eq.f32 	%p1314, %f1026, %f1767;
	selp.f32 	%f1769, 0f438E8000, 0f438E0000, %p1314;
	mov.f32 	%f2567, %f1769;
	bra.uni 	$L__BB0_2047;
$L__BB0_1767:
	add.s32 	%r666, %r3, 281;
	cvt.rn.f32.s32 	%f1770, %r666;
	setp.leu.f32 	%p1310, %f1026, %f1770;
	@%p1310 bra 	$L__BB0_1769;
	setp.eq.f32 	%p1312, %f1026, %f1766;
	selp.f32 	%f1771, 0f438D8000, 0f438D0000, %p1312;
	mov.f32 	%f2567, %f1771;
	bra.uni 	$L__BB0_2047;
$L__BB0_1769:
	setp.eq.f32 	%p1311, %f1026, %f1770;
	selp.f32 	%f1772, 0f438C8000, 0f438C0000, %p1311;
	mov.f32 	%f2567, %f1772;
	bra.uni 	$L__BB0_2047;
$L__BB0_1770:
	add.s32 	%r662, %r3, 275;
	cvt.rn.f32.s32 	%f1773, %r662;
	setp.leu.f32 	%p1302, %f1026, %f1773;
	@%p1302 bra 	$L__BB0_1774;
	add.s32 	%r664, %r3, 277;
	cvt.rn.f32.s32 	%f1774, %r664;
	setp.leu.f32 	%p1306, %f1026, %f1774;
	@%p1306 bra 	$L__BB0_1773;
	setp.eq.f32 	%p1308, %f1026, %f1765;
	selp.f32 	%f1775, 0f438B8000, 0f438B0000, %p1308;
	mov.f32 	%f2567, %f1775;
	bra.uni 	$L__BB0_2047;
$L__BB0_1773:
	setp.eq.f32 	%p1307, %f1026, %f1774;
	selp.f32 	%f1776, 0f438A8000, 0f438A0000, %p1307;
	mov.f32 	%f2567, %f1776;
	bra.uni 	$L__BB0_2047;
$L__BB0_1774:
	add.s32 	%r663, %r3, 273;
	cvt.rn.f32.s32 	%f1777, %r663;
	setp.leu.f32 	%p1303, %f1026, %f1777;
	@%p1303 bra 	$L__BB0_1776;
	setp.eq.f32 	%p1305, %f1026, %f1773;
	selp.f32 	%f1778, 0f43898000, 0f43890000, %p1305;
	mov.f32 	%f2567, %f1778;
	bra.uni 	$L__BB0_2047;
$L__BB0_1776:
	setp.eq.f32 	%p1304, %f1026, %f1777;
	selp.f32 	%f1779, 0f43888000, 0f43880000, %p1304;
	mov.f32 	%f2567, %f1779;
	bra.uni 	$L__BB0_2047;
$L__BB0_1777:
	add.s32 	%r654, %r3, 263;
	cvt.rn.f32.s32 	%f1780, %r654;
	setp.leu.f32 	%p1286, %f1026, %f1780;
	@%p1286 bra 	$L__BB0_1785;
	add.s32 	%r658, %r3, 267;
	cvt.rn.f32.s32 	%f1781, %r658;
	setp.leu.f32 	%p1294, %f1026, %f1781;
	@%p1294 bra 	$L__BB0_1782;
	add.s32 	%r660, %r3, 269;
	cvt.rn.f32.s32 	%f1782, %r660;
	setp.leu.f32 	%p1298, %f1026, %f1782;
	@%p1298 bra 	$L__BB0_1781;
	setp.eq.f32 	%p1300, %f1026, %f1764;
	selp.f32 	%f1783, 0f43878000, 0f43870000, %p1300;
	mov.f32 	%f2567, %f1783;
	bra.uni 	$L__BB0_2047;
$L__BB0_1781:
	setp.eq.f32 	%p1299, %f1026, %f1782;
	selp.f32 	%f1784, 0f43868000, 0f43860000, %p1299;
	mov.f32 	%f2567, %f1784;
	bra.uni 	$L__BB0_2047;
$L__BB0_1782:
	add.s32 	%r659, %r3, 265;
	cvt.rn.f32.s32 	%f1785, %r659;
	setp.leu.f32 	%p1295, %f1026, %f1785;
	@%p1295 bra 	$L__BB0_1784;
	setp.eq.f32 	%p1297, %f1026, %f1781;
	selp.f32 	%f1786, 0f43858000, 0f43850000, %p1297;
	mov.f32 	%f2567, %f1786;
	bra.uni 	$L__BB0_2047;
$L__BB0_1784:
	setp.eq.f32 	%p1296, %f1026, %f1785;
	selp.f32 	%f1787, 0f43848000, 0f43840000, %p1296;
	mov.f32 	%f2567, %f1787;
	bra.uni 	$L__BB0_2047;
$L__BB0_1785:
	add.s32 	%r655, %r3, 259;
	cvt.rn.f32.s32 	%f1788, %r655;
	setp.leu.f32 	%p1287, %f1026, %f1788;
	@%p1287 bra 	$L__BB0_1789;
	add.s32 	%r657, %r3, 261;
	cvt.rn.f32.s32 	%f1789, %r657;
	setp.leu.f32 	%p1291, %f1026, %f1789;
	@%p1291 bra 	$L__BB0_1788;
	setp.eq.f32 	%p1293, %f1026, %f1780;
	selp.f32 	%f1790, 0f43838000, 0f43830000, %p1293;
	mov.f32 	%f2567, %f1790;
	bra.uni 	$L__BB0_2047;
$L__BB0_1788:
	setp.eq.f32 	%p1292, %f1026, %f1789;
	selp.f32 	%f1791, 0f43828000, 0f43820000, %p1292;
	mov.f32 	%f2567, %f1791;
	bra.uni 	$L__BB0_2047;
$L__BB0_1789:
	add.s32 	%r656, %r3, 257;
	cvt.rn.f32.s32 	%f1792, %r656;
	setp.leu.f32 	%p1288, %f1026, %f1792;
	@%p1288 bra 	$L__BB0_1791;
	setp.eq.f32 	%p1290, %f1026, %f1788;
	selp.f32 	%f1793, 0f43818000, 0f43810000, %p1290;
	mov.f32 	%f2567, %f1793;
	bra.uni 	$L__BB0_2047;
$L__BB0_1791:
	setp.eq.f32 	%p1289, %f1026, %f1792;
	selp.f32 	%f1794, 0f43808000, 0f43800000, %p1289;
	mov.f32 	%f2567, %f1794;
	bra.uni 	$L__BB0_2047;
$L__BB0_1792:
	add.s32 	%r523, %r3, 127;
	cvt.rn.f32.s32 	%f1795, %r523;
	setp.leu.f32 	%p1027, %f1026, %f1795;
	@%p1027 bra 	$L__BB0_1920;
	add.s32 	%r587, %r3, 191;
	cvt.rn.f32.s32 	%f1796, %r587;
	setp.leu.f32 	%p1155, %f1026, %f1796;
	@%p1155 bra 	$L__BB0_1857;
	add.s32 	%r619, %r3, 223;
	cvt.rn.f32.s32 	%f1797, %r619;
	setp.leu.f32 	%p1219, %f1026, %f1797;
	@%p1219 bra 	$L__BB0_1826;
	add.s32 	%r635, %r3, 239;
	cvt.rn.f32.s32 	%f1798, %r635;
	setp.leu.f32 	%p1251, %f1026, %f1798;
	@%p1251 bra 	$L__BB0_1811;
	add.s32 	%r643, %r3, 247;
	cvt.rn.f32.s32 	%f1799, %r643;
	setp.leu.f32 	%p1267, %f1026, %f1799;
	@%p1267 bra 	$L__BB0_1804;
	add.s32 	%r647, %r3, 251;
	cvt.rn.f32.s32 	%f1800, %r647;
	setp.leu.f32 	%p1275, %f1026, %f1800;
	@%p1275 bra 	$L__BB0_1801;
	add.s32 	%r649, %r3, 253;
	cvt.rn.f32.s32 	%f1801, %r649;
	setp.leu.f32 	%p1279, %f1026, %f1801;
	@%p1279 bra 	$L__BB0_1800;
	setp.eq.f32 	%p1281, %f1026, %f1539;
	selp.f32 	%f1802, 0f437F0000, 0f437E0000, %p1281;
	mov.f32 	%f2567, %f1802;
	bra.uni 	$L__BB0_2047;
$L__BB0_1800:
	setp.eq.f32 	%p1280, %f1026, %f1801;
	selp.f32 	%f1803, 0f437D0000, 0f437C0000, %p1280;
	mov.f32 	%f2567, %f1803;
	bra.uni 	$L__BB0_2047;
$L__BB0_1801:
	add.s32 	%r648, %r3, 249;
	cvt.rn.f32.s32 	%f1804, %r648;
	setp.leu.f32 	%p1276, %f1026, %f1804;
	@%p1276 bra 	$L__BB0_1803;
	setp.eq.f32 	%p1278, %f1026, %f1800;
	selp.f32 	%f1805, 0f437B0000, 0f437A0000, %p1278;
	mov.f32 	%f2567, %f1805;
	bra.uni 	$L__BB0_2047;
$L__BB0_1803:
	setp.eq.f32 	%p1277, %f1026, %f1804;
	selp.f32 	%f1806, 0f43790000, 0f43780000, %p1277;
	mov.f32 	%f2567, %f1806;
	bra.uni 	$L__BB0_2047;
$L__BB0_1804:
	add.s32 	%r644, %r3, 243;
	cvt.rn.f32.s32 	%f1807, %r644;
	setp.leu.f32 	%p1268, %f1026, %f1807;
	@%p1268 bra 	$L__BB0_1808;
	add.s32 	%r646, %r3, 245;
	cvt.rn.f32.s32 	%f1808, %r646;
	setp.leu.f32 	%p1272, %f1026, %f1808;
	@%p1272 bra 	$L__BB0_1807;
	setp.eq.f32 	%p1274, %f1026, %f1799;
	selp.f32 	%f1809, 0f43770000, 0f43760000, %p1274;
	mov.f32 	%f2567, %f1809;
	bra.uni 	$L__BB0_2047;
$L__BB0_1807:
	setp.eq.f32 	%p1273, %f1026, %f1808;
	selp.f32 	%f1810, 0f43750000, 0f43740000, %p1273;
	mov.f32 	%f2567, %f1810;
	bra.uni 	$L__BB0_2047;
$L__BB0_1808:
	add.s32 	%r645, %r3, 241;
	cvt.rn.f32.s32 	%f1811, %r645;
	setp.leu.f32 	%p1269, %f1026, %f1811;
	@%p1269 bra 	$L__BB0_1810;
	setp.eq.f32 	%p1271, %f1026, %f1807;
	selp.f32 	%f1812, 0f43730000, 0f43720000, %p1271;
	mov.f32 	%f2567, %f1812;
	bra.uni 	$L__BB0_2047;
$L__BB0_1810:
	setp.eq.f32 	%p1270, %f1026, %f1811;
	selp.f32 	%f1813, 0f43710000, 0f43700000, %p1270;
	mov.f32 	%f2567, %f1813;
	bra.uni 	$L__BB0_2047;
$L__BB0_1811:
	add.s32 	%r636, %r3, 231;
	cvt.rn.f32.s32 	%f1814, %r636;
	setp.leu.f32 	%p1252, %f1026, %f1814;
	@%p1252 bra 	$L__BB0_1819;
	add.s32 	%r640, %r3, 235;
	cvt.rn.f32.s32 	%f1815, %r640;
	setp.leu.f32 	%p1260, %f1026, %f1815;
	@%p1260 bra 	$L__BB0_1816;
	add.s32 	%r642, %r3, 237;
	cvt.rn.f32.s32 	%f1816, %r642;
	setp.leu.f32 	%p1264, %f1026, %f1816;
	@%p1264 bra 	$L__BB0_1815;
	setp.eq.f32 	%p1266, %f1026, %f1798;
	selp.f32 	%f1817, 0f436F0000, 0f436E0000, %p1266;
	mov.f32 	%f2567, %f1817;
	bra.uni 	$L__BB0_2047;
$L__BB0_1815:
	setp.eq.f32 	%p1265, %f1026, %f1816;
	selp.f32 	%f1818, 0f436D0000, 0f436C0000, %p1265;
	mov.f32 	%f2567, %f1818;
	bra.uni 	$L__BB0_2047;
$L__BB0_1816:
	add.s32 	%r641, %r3, 233;
	cvt.rn.f32.s32 	%f1819, %r641;
	setp.leu.f32 	%p1261, %f1026, %f1819;
	@%p1261 bra 	$L__BB0_1818;
	setp.eq.f32 	%p1263, %f1026, %f1815;
	selp.f32 	%f1820, 0f436B0000, 0f436A0000, %p1263;
	mov.f32 	%f2567, %f1820;
	bra.uni 	$L__BB0_2047;
$L__BB0_1818:
	setp.eq.f32 	%p1262, %f1026, %f1819;
	selp.f32 	%f1821, 0f43690000, 0f43680000, %p1262;
	mov.f32 	%f2567, %f1821;
	bra.uni 	$L__BB0_2047;
$L__BB0_1819:
	add.s32 	%r637, %r3, 227;
	cvt.rn.f32.s32 	%f1822, %r637;
	setp.leu.f32 	%p1253, %f1026, %f1822;
	@%p1253 bra 	$L__BB0_1823;
	add.s32 	%r639, %r3, 229;
	cvt.rn.f32.s32 	%f1823, %r639;
	setp.leu.f32 	%p1257, %f1026, %f1823;
	@%p1257 bra 	$L__BB0_1822;
	setp.eq.f32 	%p1259, %f1026, %f1814;
	selp.f32 	%f1824, 0f43670000, 0f43660000, %p1259;
	mov.f32 	%f2567, %f1824;
	bra.uni 	$L__BB0_2047;
$L__BB0_1822:
	setp.eq.f32 	%p1258, %f1026, %f1823;
	selp.f32 	%f1825, 0f43650000, 0f43640000, %p1258;
	mov.f32 	%f2567, %f1825;
	bra.uni 	$L__BB0_2047;
$L__BB0_1823:
	add.s32 	%r638, %r3, 225;
	cvt.rn.f32.s32 	%f1826, %r638;
	setp.leu.f32 	%p1254, %f1026, %f1826;
	@%p1254 bra 	$L__BB0_1825;
	setp.eq.f32 	%p1256, %f1026, %f1822;
	selp.f32 	%f1827, 0f43630000, 0f43620000, %p1256;
	mov.f32 	%f2567, %f1827;
	bra.uni 	$L__BB0_2047;
$L__BB0_1825:
	setp.eq.f32 	%p1255, %f1026, %f1826;
	selp.f32 	%f1828, 0f43610000, 0f43600000, %p1255;
	mov.f32 	%f2567, %f1828;
	bra.uni 	$L__BB0_2047;
$L__BB0_1826:
	add.s32 	%r620, %r3, 207;
	cvt.rn.f32.s32 	%f1829, %r620;
	setp.leu.f32 	%p1220, %f1026, %f1829;
	@%p1220 bra 	$L__BB0_1842;
	add.s32 	%r628, %r3, 215;
	cvt.rn.f32.s32 	%f1830, %r628;
	setp.leu.f32 	%p1236, %f1026, %f1830;
	@%p1236 bra 	$L__BB0_1835;
	add.s32 	%r632, %r3, 219;
	cvt.rn.f32.s32 	%f1831, %r632;
	setp.leu.f32 	%p1244, %f1026, %f1831;
	@%p1244 bra 	$L__BB0_1832;
	add.s32 	%r634, %r3, 221;
	cvt.rn.f32.s32 	%f1832, %r634;
	setp.leu.f32 	%p1248, %f1026, %f1832;
	@%p1248 bra 	$L__BB0_1831;
	setp.eq.f32 	%p1250, %f1026, %f1797;
	selp.f32 	%f1833, 0f435F0000, 0f435E0000, %p1250;
	mov.f32 	%f2567, %f1833;
	bra.uni 	$L__BB0_2047;
$L__BB0_1831:
	setp.eq.f32 	%p1249, %f1026, %f1832;
	selp.f32 	%f1834, 0f435D0000, 0f435C0000, %p1249;
	mov.f32 	%f2567, %f1834;
	bra.uni 	$L__BB0_2047;
$L__BB0_1832:
	add.s32 	%r633, %r3, 217;
	cvt.rn.f32.s32 	%f1835, %r633;
	setp.leu.f32 	%p1245, %f1026, %f1835;
	@%p1245 bra 	$L__BB0_1834;
	setp.eq.f32 	%p1247, %f1026, %f1831;
	selp.f32 	%f1836, 0f435B0000, 0f435A0000, %p1247;
	mov.f32 	%f2567, %f1836;
	bra.uni 	$L__BB0_2047;
$L__BB0_1834:
	setp.eq.f32 	%p1246, %f1026, %f1835;
	selp.f32 	%f1837, 0f43590000, 0f43580000, %p1246;
	mov.f32 	%f2567, %f1837;
	bra.uni 	$L__BB0_2047;
$L__BB0_1835:
	add.s32 	%r629, %r3, 211;
	cvt.rn.f32.s32 	%f1838, %r629;
	setp.leu.f32 	%p1237, %f1026, %f1838;
	@%p1237 bra 	$L__BB0_1839;
	add.s32 	%r631, %r3, 213;
	cvt.rn.f32.s32 	%f1839, %r631;
	setp.leu.f32 	%p1241, %f1026, %f1839;
	@%p1241 bra 	$L__BB0_1838;
	setp.eq.f32 	%p1243, %f1026, %f1830;
	selp.f32 	%f1840, 0f43570000, 0f43560000, %p1243;
	mov.f32 	%f2567, %f1840;
	bra.uni 	$L__BB0_2047;
$L__BB0_1838:
	setp.eq.f32 	%p1242, %f1026, %f1839;
	selp.f32 	%f1841, 0f43550000, 0f43540000, %p1242;
	mov.f32 	%f2567, %f1841;
	bra.uni 	$L__BB0_2047;
$L__BB0_1839:
	add.s32 	%r630, %r3, 209;
	cvt.rn.f32.s32 	%f1842, %r630;
	setp.leu.f32 	%p1238, %f1026, %f1842;
	@%p1238 bra 	$L__BB0_1841;
	setp.eq.f32 	%p1240, %f1026, %f1838;
	selp.f32 	%f1843, 0f43530000, 0f43520000, %p1240;
	mov.f32 	%f2567, %f1843;
	bra.uni 	$L__BB0_2047;
$L__BB0_1841:
	setp.eq.f32 	%p1239, %f1026, %f1842;
	selp.f32 	%f1844, 0f43510000, 0f43500000, %p1239;
	mov.f32 	%f2567, %f1844;
	bra.uni 	$L__BB0_2047;
$L__BB0_1842:
	add.s32 	%r621, %r3, 199;
	cvt.rn.f32.s32 	%f1845, %r621;
	setp.leu.f32 	%p1221, %f1026, %f1845;
	@%p1221 bra 	$L__BB0_1850;
	add.s32 	%r625, %r3, 203;
	cvt.rn.f32.s32 	%f1846, %r625;
	setp.leu.f32 	%p1229, %f1026, %f1846;
	@%p1229 bra 	$L__BB0_1847;
	add.s32 	%r627, %r3, 205;
	cvt.rn.f32.s32 	%f1847, %r627;
	setp.leu.f32 	%p1233, %f1026, %f1847;
	@%p1233 bra 	$L__BB0_1846;
	setp.eq.f32 	%p1235, %f1026, %f1829;
	selp.f32 	%f1848, 0f434F0000, 0f434E0000, %p1235;
	mov.f32 	%f2567, %f1848;
	bra.uni 	$L__BB0_2047;
$L__BB0_1846:
	setp.eq.f32 	%p1234, %f1026, %f1847;
	selp.f32 	%f1849, 0f434D0000, 0f434C0000, %p1234;
	mov.f32 	%f2567, %f1849;
	bra.uni 	$L__BB0_2047;
$L__BB0_1847:
	add.s32 	%r626, %r3, 201;
	cvt.rn.f32.s32 	%f1850, %r626;
	setp.leu.f32 	%p1230, %f1026, %f1850;
	@%p1230 bra 	$L__BB0_1849;
	setp.eq.f32 	%p1232, %f1026, %f1846;
	selp.f32 	%f1851, 0f434B0000, 0f434A0000, %p1232;
	mov.f32 	%f2567, %f1851;
	bra.uni 	$L__BB0_2047;
$L__BB0_1849:
	setp.eq.f32 	%p1231, %f1026, %f1850;
	selp.f32 	%f1852, 0f43490000, 0f43480000, %p1231;
	mov.f32 	%f2567, %f1852;
	bra.uni 	$L__BB0_2047;
$L__BB0_1850:
	add.s32 	%r622, %r3, 195;
	cvt.rn.f32.s32 	%f1853, %r622;
	setp.leu.f32 	%p1222, %f1026, %f1853;
	@%p1222 bra 	$L__BB0_1854;
	add.s32 	%r624, %r3, 197;
	cvt.rn.f32.s32 	%f1854, %r624;
	setp.leu.f32 	%p1226, %f1026, %f1854;
	@%p1226 bra 	$L__BB0_1853;
	setp.eq.f32 	%p1228, %f1026, %f1845;
	selp.f32 	%f1855, 0f43470000, 0f43460000, %p1228;
	mov.f32 	%f2567, %f1855;
	bra.uni 	$L__BB0_2047;
$L__BB0_1853:
	setp.eq.f32 	%p1227, %f1026, %f1854;
	selp.f32 	%f1856, 0f43450000, 0f43440000, %p1227;
	mov.f32 	%f2567, %f1856;
	bra.uni 	$L__BB0_2047;
$L__BB0_1854:
	add.s32 	%r623, %r3, 193;
	cvt.rn.f32.s32 	%f1857, %r623;
	setp.leu.f32 	%p1223, %f1026, %f1857;
	@%p1223 bra 	$L__BB0_1856;
	setp.eq.f32 	%p1225, %f1026, %f1853;
	selp.f32 	%f1858, 0f43430000, 0f43420000, %p1225;
	mov.f32 	%f2567, %f1858;
	bra.uni 	$L__BB0_2047;
$L__BB0_1856:
	setp.eq.f32 	%p1224, %f1026, %f1857;
	selp.f32 	%f1859, 0f43410000, 0f43400000, %p1224;
	mov.f32 	%f2567, %f1859;
	bra.uni 	$L__BB0_2047;
$L__BB0_1857:
	add.s32 	%r588, %r3, 159;
	cvt.rn.f32.s32 	%f1860, %r588;
	setp.leu.f32 	%p1156, %f1026, %f1860;
	@%p1156 bra 	$L__BB0_1889;
	add.s32 	%r604, %r3, 175;
	cvt.rn.f32.s32 	%f1861, %r604;
	setp.leu.f32 	%p1188, %f1026, %f1861;
	@%p1188 bra 	$L__BB0_1874;
	add.s32 	%r612, %r3, 183;
	cvt.rn.f32.s32 	%f1862, %r612;
	setp.leu.f32 	%p1204, %f1026, %f1862;
	@%p1204 bra 	$L__BB0_1867;
	add.s32 	%r616, %r3, 187;
	cvt.rn.f32.s32 	%f1863, %r616;
	setp.leu.f32 	%p1212, %f1026, %f1863;
	@%p1212 bra 	$L__BB0_1864;
	add.s32 	%r618, %r3, 189;
	cvt.rn.f32.s32 	%f1864, %r618;
	setp.leu.f32 	%p1216, %f1026, %f1864;
	@%p1216 bra 	$L__BB0_1863;
	setp.eq.f32 	%p1218, %f1026, %f1796;
	selp.f32 	%f1865, 0f433F0000, 0f433E0000, %p1218;
	mov.f32 	%f2567, %f1865;
	bra.uni 	$L__BB0_2047;
$L__BB0_1863:
	setp.eq.f32 	%p1217, %f1026, %f1864;
	selp.f32 	%f1866, 0f433D0000, 0f433C0000, %p1217;
	mov.f32 	%f2567, %f1866;
	bra.uni 	$L__BB0_2047;
$L__BB0_1864:
	add.s32 	%r617, %r3, 185;
	cvt.rn.f32.s32 	%f1867, %r617;
	setp.leu.f32 	%p1213, %f1026, %f1867;
	@%p1213 bra 	$L__BB0_1866;
	setp.eq.f32 	%p1215, %f1026, %f1863;
	selp.f32 	%f1868, 0f433B0000, 0f433A0000, %p1215;
	mov.f32 	%f2567, %f1868;
	bra.uni 	$L__BB0_2047;
$L__BB0_1866:
	setp.eq.f32 	%p1214, %f1026, %f1867;
	selp.f32 	%f1869, 0f43390000, 0f43380000, %p1214;
	mov.f32 	%f2567, %f1869;
	bra.uni 	$L__BB0_2047;
$L__BB0_1867:
	add.s32 	%r613, %r3, 179;
	cvt.rn.f32.s32 	%f1870, %r613;
	setp.leu.f32 	%p1205, %f1026, %f1870;
	@%p1205 bra 	$L__BB0_1871;
	add.s32 	%r615, %r3, 181;
	cvt.rn.f32.s32 	%f1871, %r615;
	setp.leu.f32 	%p1209, %f1026, %f1871;
	@%p1209 bra 	$L__BB0_1870;
	setp.eq.f32 	%p1211, %f1026, %f1862;
	selp.f32 	%f1872, 0f43370000, 0f43360000, %p1211;
	mov.f32 	%f2567, %f1872;
	bra.uni 	$L__BB0_2047;
$L__BB0_1870:
	setp.eq.f32 	%p1210, %f1026, %f1871;
	selp.f32 	%f1873, 0f43350000, 0f43340000, %p1210;
	mov.f32 	%f2567, %f1873;
	bra.uni 	$L__BB0_2047;
$L__BB0_1871:
	add.s32 	%r614, %r3, 177;
	cvt.rn.f32.s32 	%f1874, %r614;
	setp.leu.f32 	%p1206, %f1026, %f1874;
	@%p1206 bra 	$L__BB0_1873;
	setp.eq.f32 	%p1208, %f1026, %f1870;
	selp.f32 	%f1875, 0f43330000, 0f43320000, %p1208;
	mov.f32 	%f2567, %f1875;
	bra.uni 	$L__BB0_2047;
$L__BB0_1873:
	setp.eq.f32 	%p1207, %f1026, %f1874;
	selp.f32 	%f1876, 0f43310000, 0f43300000, %p1207;
	mov.f32 	%f2567, %f1876;
	bra.uni 	$L__BB0_2047;
$L__BB0_1874:
	add.s32 	%r605, %r3, 167;
	cvt.rn.f32.s32 	%f1877, %r605;
	setp.leu.f32 	%p1189, %f1026, %f1877;
	@%p1189 bra 	$L__BB0_1882;
	add.s32 	%r609, %r3, 171;
	cvt.rn.f32.s32 	%f1878, %r609;
	setp.leu.f32 	%p1197, %f1026, %f1878;
	@%p1197 bra 	$L__BB0_1879;
	add.s32 	%r611, %r3, 173;
	cvt.rn.f32.s32 	%f1879, %r611;
	setp.leu.f32 	%p1201, %f1026, %f1879;
	@%p1201 bra 	$L__BB0_1878;
	setp.eq.f32 	%p1203, %f1026, %f1861;
	selp.f32 	%f1880, 0f432F0000, 0f432E0000, %p1203;
	mov.f32 	%f2567, %f1880;
	bra.uni 	$L__BB0_2047;
$L__BB0_1878:
	setp.eq.f32 	%p1202, %f1026, %f1879;
	selp.f32 	%f1881, 0f432D0000, 0f432C0000, %p1202;
	mov.f32 	%f2567, %f1881;
	bra.uni 	$L__BB0_2047;
$L__BB0_1879:
	add.s32 	%r610, %r3, 169;
	cvt.rn.f32.s32 	%f1882, %r610;
	setp.leu.f32 	%p1198, %f1026, %f1882;
	@%p1198 bra 	$L__BB0_1881;
	setp.eq.f32 	%p1200, %f1026, %f1878;
	selp.f32 	%f1883, 0f432B0000, 0f432A0000, %p1200;
	mov.f32 	%f2567, %f1883;
	bra.uni 	$L__BB0_2047;
$L__BB0_1881:
	setp.eq.f32 	%p1199, %f1026, %f1882;
	selp.f32 	%f1884, 0f43290000, 0f43280000, %p1199;
	mov.f32 	%f2567, %f1884;
	bra.uni 	$L__BB0_2047;
$L__BB0_1882:
	add.s32 	%r606, %r3, 163;
	cvt.rn.f32.s32 	%f1885, %r606;
	setp.leu.f32 	%p1190, %f1026, %f1885;
	@%p1190 bra 	$L__BB0_1886;
	add.s32 	%r608, %r3, 165;
	cvt.rn.f32.s32 	%f1886, %r608;
	setp.leu.f32 	%p1194, %f1026, %f1886;
	@%p1194 bra 	$L__BB0_1885;
	setp.eq.f32 	%p1196, %f1026, %f1877;
	selp.f32 	%f1887, 0f43270000, 0f43260000, %p1196;
	mov.f32 	%f2567, %f1887;
	bra.uni 	$L__BB0_2047;
$L__BB0_1885:
	setp.eq.f32 	%p1195, %f1026, %f1886;
	selp.f32 	%f1888, 0f43250000, 0f43240000, %p1195;
	mov.f32 	%f2567, %f1888;
	bra.uni 	$L__BB0_2047;
$L__BB0_1886:
	add.s32 	%r607, %r3, 161;
	cvt.rn.f32.s32 	%f1889, %r607;
	setp.leu.f32 	%p1191, %f1026, %f1889;
	@%p1191 bra 	$L__BB0_1888;
	setp.eq.f32 	%p1193, %f1026, %f1885;
	selp.f32 	%f1890, 0f43230000, 0f43220000, %p1193;
	mov.f32 	%f2567, %f1890;
	bra.uni 	$L__BB0_2047;
$L__BB0_1888:
	setp.eq.f32 	%p1192, %f1026, %f1889;
	selp.f32 	%f1891, 0f43210000, 0f43200000, %p1192;
	mov.f32 	%f2567, %f1891;
	bra.uni 	$L__BB0_2047;
$L__BB0_1889:
	add.s32 	%r589, %r3, 143;
	cvt.rn.f32.s32 	%f1892, %r589;
	setp.leu.f32 	%p1157, %f1026, %f1892;
	@%p1157 bra 	$L__BB0_1905;
	add.s32 	%r597, %r3, 151;
	cvt.rn.f32.s32 	%f1893, %r597;
	setp.leu.f32 	%p1173, %f1026, %f1893;
	@%p1173 bra 	$L__BB0_1898;
	add.s32 	%r601, %r3, 155;
	cvt.rn.f32.s32 	%f1894, %r601;
	setp.leu.f32 	%p1181, %f1026, %f1894;
	@%p1181 bra 	$L__BB0_1895;
	add.s32 	%r603, %r3, 157;
	cvt.rn.f32.s32 	%f1895, %r603;
	setp.leu.f32 	%p1185, %f1026, %f1895;
	@%p1185 bra 	$L__BB0_1894;
	setp.eq.f32 	%p1187, %f1026, %f1860;
	selp.f32 	%f1896, 0f431F0000, 0f431E0000, %p1187;
	mov.f32 	%f2567, %f1896;
	bra.uni 	$L__BB0_2047;
$L__BB0_1894:
	setp.eq.f32 	%p1186, %f1026, %f1895;
	selp.f32 	%f1897, 0f431D0000, 0f431C0000, %p1186;
	mov.f32 	%f2567, %f1897;
	bra.uni 	$L__BB0_2047;
$L__BB0_1895:
	add.s32 	%r602, %r3, 153;
	cvt.rn.f32.s32 	%f1898, %r602;
	setp.leu.f32 	%p1182, %f1026, %f1898;
	@%p1182 bra 	$L__BB0_1897;
	setp.eq.f32 	%p1184, %f1026, %f1894;
	selp.f32 	%f1899, 0f431B0000, 0f431A0000, %p1184;
	mov.f32 	%f2567, %f1899;
	bra.uni 	$L__BB0_2047;
$L__BB0_1897:
	setp.eq.f32 	%p1183, %f1026, %f1898;
	selp.f32 	%f1900, 0f43190000, 0f43180000, %p1183;
	mov.f32 	%f2567, %f1900;
	bra.uni 	$L__BB0_2047;
$L__BB0_1898:
	add.s32 	%r598, %r3, 147;
	cvt.rn.f32.s32 	%f1901, %r598;
	setp.leu.f32 	%p1174, %f1026, %f1901;
	@%p1174 bra 	$L__BB0_1902;
	add.s32 	%r600, %r3, 149;
	cvt.rn.f32.s32 	%f1902, %r600;
	setp.leu.f32 	%p1178, %f1026, %f1902;
	@%p1178 bra 	$L__BB0_1901;
	setp.eq.f32 	%p1180, %f1026, %f1893;
	selp.f32 	%f1903, 0f43170000, 0f43160000, %p1180;
	mov.f32 	%f2567, %f1903;
	bra.uni 	$L__BB0_2047;
$L__BB0_1901:
	setp.eq.f32 	%p1179, %f1026, %f1902;
	selp.f32 	%f1904, 0f43150000, 0f43140000, %p1179;
	mov.f32 	%f2567, %f1904;
	bra.uni 	$L__BB0_2047;
$L__BB0_1902:
	add.s32 	%r599, %r3, 145;
	cvt.rn.f32.s32 	%f1905, %r599;
	setp.leu.f32 	%p1175, %f1026, %f1905;
	@%p1175 bra 	$L__BB0_1904;
	setp.eq.f32 	%p1177, %f1026, %f1901;
	selp.f32 	%f1906, 0f43130000, 0f43120000, %p1177;
	mov.f32 	%f2567, %f1906;
	bra.uni 	$L__BB0_2047;
$L__BB0_1904:
	setp.eq.f32 	%p1176, %f1026, %f1905;
	selp.f32 	%f1907, 0f43110000, 0f43100000, %p1176;
	mov.f32 	%f2567, %f1907;
	bra.uni 	$L__BB0_2047;
$L__BB0_1905:
	add.s32 	%r590, %r3, 135;
	cvt.rn.f32.s32 	%f1908, %r590;
	setp.leu.f32 	%p1158, %f1026, %f1908;
	@%p1158 bra 	$L__BB0_1913;
	add.s32 	%r594, %r3, 139;
	cvt.rn.f32.s32 	%f1909, %r594;
	setp.leu.f32 	%p1166, %f1026, %f1909;
	@%p1166 bra 	$L__BB0_1910;
	add.s32 	%r596, %r3, 141;
	cvt.rn.f32.s32 	%f1910, %r596;
	setp.leu.f32 	%p1170, %f1026, %f1910;
	@%p1170 bra 	$L__BB0_1909;
	setp.eq.f32 	%p1172, %f1026, %f1892;
	selp.f32 	%f1911, 0f430F0000, 0f430E0000, %p1172;
	mov.f32 	%f2567, %f1911;
	bra.uni 	$L__BB0_2047;
$L__BB0_1909:
	setp.eq.f32 	%p1171, %f1026, %f1910;
	selp.f32 	%f1912, 0f430D0000, 0f430C0000, %p1171;
	mov.f32 	%f2567, %f1912;
	bra.uni 	$L__BB0_2047;
$L__BB0_1910:
	add.s32 	%r595, %r3, 137;
	cvt.rn.f32.s32 	%f1913, %r595;
	setp.leu.f32 	%p1167, %f1026, %f1913;
	@%p1167 bra 	$L__BB0_1912;
	setp.eq.f32 	%p1169, %f1026, %f1909;
	selp.f32 	%f1914, 0f430B0000, 0f430A0000, %p1169;
	mov.f32 	%f2567, %f1914;
	bra.uni 	$L__BB0_2047;
$L__BB0_1912:
	setp.eq.f32 	%p1168, %f1026, %f1913;
	selp.f32 	%f1915, 0f43090000, 0f43080000, %p1168;
	mov.f32 	%f2567, %f1915;
	bra.uni 	$L__BB0_2047;
$L__BB0_1913:
	add.s32 	%r591, %r3, 131;
	cvt.rn.f32.s32 	%f1916, %r591;
	setp.leu.f32 	%p1159, %f1026, %f1916;
	@%p1159 bra 	$L__BB0_1917;
	add.s32 	%r593, %r3, 133;
	cvt.rn.f32.s32 	%f1917, %r593;
	setp.leu.f32 	%p1163, %f1026, %f1917;
	@%p1163 bra 	$L__BB0_1916;
	setp.eq.f32 	%p1165, %f1026, %f1908;
	selp.f32 	%f1918, 0f43070000, 0f43060000, %p1165;
	mov.f32 	%f2567, %f1918;
	bra.uni 	$L__BB0_2047;
$L__BB0_1916:
	setp.eq.f32 	%p1164, %f1026, %f1917;
	selp.f32 	%f1919, 0f43050000, 0f43040000, %p1164;
	mov.f32 	%f2567, %f1919;
	bra.uni 	$L__BB0_2047;
$L__BB0_1917:
	add.s32 	%r592, %r3, 129;
	cvt.rn.f32.s32 	%f1920, %r592;
	setp.leu.f32 	%p1160, %f1026, %f1920;
	@%p1160 bra 	$L__BB0_1919;
	setp.eq.f32 	%p1162, %f1026, %f1916;
	selp.f32 	%f1921, 0f43030000, 0f43020000, %p1162;
	mov.f32 	%f2567, %f1921;
	bra.uni 	$L__BB0_2047;
$L__BB0_1919:
	setp.eq.f32 	%p1161, %f1026, %f1920;
	selp.f32 	%f1922, 0f43010000, 0f43000000, %p1161;
	mov.f32 	%f2567, %f1922;
	bra.uni 	$L__BB0_2047;
$L__BB0_1920:
	add.s32 	%r524, %r3, 63;
	cvt.rn.f32.s32 	%f1923, %r524;
	setp.leu.f32 	%p1028, %f1026, %f1923;
	@%p1028 bra 	$L__BB0_1984;
	add.s32 	%r556, %r3, 95;
	cvt.rn.f32.s32 	%f1924, %r556;
	setp.leu.f32 	%p1092, %f1026, %f1924;
	@%p1092 bra 	$L__BB0_1953;
	add.s32 	%r572, %r3, 111;
	cvt.rn.f32.s32 	%f1925, %r572;
	setp.leu.f32 	%p1124, %f1026, %f1925;
	@%p1124 bra 	$L__BB0_1938;
	add.s32 	%r580, %r3, 119;
	cvt.rn.f32.s32 	%f1926, %r580;
	setp.leu.f32 	%p1140, %f1026, %f1926;
	@%p1140 bra 	$L__BB0_1931;
	add.s32 	%r584, %r3, 123;
	cvt.rn.f32.s32 	%f1927, %r584;
	setp.leu.f32 	%p1148, %f1026, %f1927;
	@%p1148 bra 	$L__BB0_1928;
	add.s32 	%r586, %r3, 125;
	cvt.rn.f32.s32 	%f1928, %r586;
	setp.leu.f32 	%p1152, %f1026, %f1928;
	@%p1152 bra 	$L__BB0_1927;
	setp.eq.f32 	%p1154, %f1026, %f1795;
	selp.f32 	%f1929, 0f42FE0000, 0f42FC0000, %p1154;
	mov.f32 	%f2567, %f1929;
	bra.uni 	$L__BB0_2047;
$L__BB0_1927:
	setp.eq.f32 	%p1153, %f1026, %f1928;
	selp.f32 	%f1930, 0f42FA0000, 0f42F80000, %p1153;
	mov.f32 	%f2567, %f1930;
	bra.uni 	$L__BB0_2047;
$L__BB0_1928:
	add.s32 	%r585, %r3, 121;
	cvt.rn.f32.s32 	%f1931, %r585;
	setp.leu.f32 	%p1149, %f1026, %f1931;
	@%p1149 bra 	$L__BB0_1930;
	setp.eq.f32 	%p1151, %f1026, %f1927;
	selp.f32 	%f1932, 0f42F60000, 0f42F40000, %p1151;
	mov.f32 	%f2567, %f1932;
	bra.uni 	$L__BB0_2047;
$L__BB0_1930:
	setp.eq.f32 	%p1150, %f1026, %f1931;
	selp.f32 	%f1933, 0f42F20000, 0f42F00000, %p1150;
	mov.f32 	%f2567, %f1933;
	bra.uni 	$L__BB0_2047;
$L__BB0_1931:
	add.s32 	%r581, %r3, 115;
	cvt.rn.f32.s32 	%f1934, %r581;
	setp.leu.f32 	%p1141, %f1026, %f1934;
	@%p1141 bra 	$L__BB0_1935;
	add.s32 	%r583, %r3, 117;
	cvt.rn.f32.s32 	%f1935, %r583;
	setp.leu.f32 	%p1145, %f1026, %f1935;
	@%p1145 bra 	$L__BB0_1934;
	setp.eq.f32 	%p1147, %f1026, %f1926;
	selp.f32 	%f1936, 0f42EE0000, 0f42EC0000, %p1147;
	mov.f32 	%f2567, %f1936;
	bra.uni 	$L__BB0_2047;
$L__BB0_1934:
	setp.eq.f32 	%p1146, %f1026, %f1935;
	selp.f32 	%f1937, 0f42EA0000, 0f42E80000, %p1146;
	mov.f32 	%f2567, %f1937;
	bra.uni 	$L__BB0_2047;
$L__BB0_1935:
	add.s32 	%r582, %r3, 113;
	cvt.rn.f32.s32 	%f1938, %r582;
	setp.leu.f32 	%p1142, %f1026, %f1938;
	@%p1142 bra 	$L__BB0_1937;
	setp.eq.f32 	%p1144, %f1026, %f1934;
	selp.f32 	%f1939, 0f42E60000, 0f42E40000, %p1144;
	mov.f32 	%f2567, %f1939;
	bra.uni 	$L__BB0_2047;
$L__BB0_1937:
	setp.eq.f32 	%p1143, %f1026, %f1938;
	selp.f32 	%f1940, 0f42E20000, 0f42E00000, %p1143;
	mov.f32 	%f2567, %f1940;
	bra.uni 	$L__BB0_2047;
$L__BB0_1938:
	add.s32 	%r573, %r3, 103;
	cvt.rn.f32.s32 	%f1941, %r573;
	setp.leu.f32 	%p1125, %f1026, %f1941;
	@%p1125 bra 	$L__BB0_1946;
	add.s32 	%r577, %r3, 107;
	cvt.rn.f32.s32 	%f1942, %r577;
	setp.leu.f32 	%p1133, %f1026, %f1942;
	@%p1133 bra 	$L__BB0_1943;
	add.s32 	%r579, %r3, 109;
	cvt.rn.f32.s32 	%f1943, %r579;
	setp.leu.f32 	%p1137, %f1026, %f1943;
	@%p1137 bra 	$L__BB0_1942;
	setp.eq.f32 	%p1139, %f1026, %f1925;
	selp.f32 	%f1944, 0f42DE0000, 0f42DC0000, %p1139;
	mov.f32 	%f2567, %f1944;
	bra.uni 	$L__BB0_2047;
$L__BB0_1942:
	setp.eq.f32 	%p1138, %f1026, %f1943;
	selp.f32 	%f1945, 0f42DA0000, 0f42D80000, %p1138;
	mov.f32 	%f2567, %f1945;
	bra.uni 	$L__BB0_2047;
$L__BB0_1943:
	add.s32 	%r578, %r3, 105;
	cvt.rn.f32.s32 	%f1946, %r578;
	setp.leu.f32 	%p1134, %f1026, %f1946;
	@%p1134 bra 	$L__BB0_1945;
	setp.eq.f32 	%p1136, %f1026, %f1942;
	selp.f32 	%f1947, 0f42D60000, 0f42D40000, %p1136;
	mov.f32 	%f2567, %f1947;
	bra.uni 	$L__BB0_2047;
$L__BB0_1945:
	setp.eq.f32 	%p1135, %f1026, %f1946;
	selp.f32 	%f1948, 0f42D20000, 0f42D00000, %p1135;
	mov.f32 	%f2567, %f1948;
	bra.uni 	$L__BB0_2047;
$L__BB0_1946:
	add.s32 	%r574, %r3, 99;
	cvt.rn.f32.s32 	%f1949, %r574;
	setp.leu.f32 	%p1126, %f1026, %f1949;
	@%p1126 bra 	$L__BB0_1950;
	add.s32 	%r576, %r3, 101;
	cvt.rn.f32.s32 	%f1950, %r576;
	setp.leu.f32 	%p1130, %f1026, %f1950;
	@%p1130 bra 	$L__BB0_1949;
	setp.eq.f32 	%p1132, %f1026, %f1941;
	selp.f32 	%f1951, 0f42CE0000, 0f42CC0000, %p1132;
	mov.f32 	%f2567, %f1951;
	bra.uni 	$L__BB0_2047;
$L__BB0_1949:
	setp.eq.f32 	%p1131, %f1026, %f1950;
	selp.f32 	%f1952, 0f42CA0000, 0f42C80000, %p1131;
	mov.f32 	%f2567, %f1952;
	bra.uni 	$L__BB0_2047;
$L__BB0_1950:
	add.s32 	%r575, %r3, 97;
	cvt.rn.f32.s32 	%f1953, %r575;
	setp.leu.f32 	%p1127, %f1026, %f1953;
	@%p1127 bra 	$L__BB0_1952;
	setp.eq.f32 	%p1129, %f1026, %f1949;
	selp.f32 	%f1954, 0f42C60000, 0f42C40000, %p1129;
	mov.f32 	%f2567, %f1954;
	bra.uni 	$L__BB0_2047;
$L__BB0_1952:
	setp.eq.f32 	%p1128, %f1026, %f1953;
	selp.f32 	%f1955, 0f42C20000, 0f42C00000, %p1128;
	mov.f32 	%f2567, %f1955;
	bra.uni 	$L__BB0_2047;
$L__BB0_1953:
	add.s32 	%r557, %r3, 79;
	cvt.rn.f32.s32 	%f1956, %r557;
	setp.leu.f32 	%p1093, %f1026, %f1956;
	@%p1093 bra 	$L__BB0_1969;
	add.s32 	%r565, %r3, 87;
	cvt.rn.f32.s32 	%f1957, %r565;
	setp.leu.f32 	%p1109, %f1026, %f1957;
	@%p1109 bra 	$L__BB0_1962;
	add.s32 	%r569, %r3, 91;
	cvt.rn.f32.s32 	%f1958, %r569;
	setp.leu.f32 	%p1117, %f1026, %f1958;
	@%p1117 bra 	$L__BB0_1959;
	add.s32 	%r571, %r3, 93;
	cvt.rn.f32.s32 	%f1959, %r571;
	setp.leu.f32 	%p1121, %f1026, %f1959;
	@%p1121 bra 	$L__BB0_1958;
	setp.eq.f32 	%p1123, %f1026, %f1924;
	selp.f32 	%f1960, 0f42BE0000, 0f42BC0000, %p1123;
	mov.f32 	%f2567, %f1960;
	bra.uni 	$L__BB0_2047;
$L__BB0_1958:
	setp.eq.f32 	%p1122, %f1026, %f1959;
	selp.f32 	%f1961, 0f42BA0000, 0f42B80000, %p1122;
	mov.f32 	%f2567, %f1961;
	bra.uni 	$L__BB0_2047;
$L__BB0_1959:
	add.s32 	%r570, %r3, 89;
	cvt.rn.f32.s32 	%f1962, %r570;
	setp.leu.f32 	%p1118, %f1026, %f1962;
	@%p1118 bra 	$L__BB0_1961;
	setp.eq.f32 	%p1120, %f1026, %f1958;
	selp.f32 	%f1963, 0f42B60000, 0f42B40000, %p1120;
	mov.f32 	%f2567, %f1963;
	bra.uni 	$L__BB0_2047;
$L__BB0_1961:
	setp.eq.f32 	%p1119, %f1026, %f1962;
	selp.f32 	%f1964, 0f42B20000, 0f42B00000, %p1119;
	mov.f32 	%f2567, %f1964;
	bra.uni 	$L__BB0_2047;
$L__BB0_1962:
	add.s32 	%r566, %r3, 83;
	cvt.rn.f32.s32 	%f1965, %r566;
	setp.leu.f32 	%p1110, %f1026, %f1965;
	@%p1110 bra 	$L__BB0_1966;
	add.s32 	%r568, %r3, 85;
	cvt.rn.f32.s32 	%f1966, %r568;
	setp.leu.f32 	%p1114, %f1026, %f1966;
	@%p1114 bra 	$L__BB0_1965;
	setp.eq.f32 	%p1116, %f1026, %f1957;
	selp.f32 	%f1967, 0f42AE0000, 0f42AC0000, %p1116;
	mov.f32 	%f2567, %f1967;
	bra.uni 	$L__BB0_2047;
$L__BB0_1965:
	setp.eq.f32 	%p1115, %f1026, %f1966;
	selp.f32 	%f1968, 0f42AA0000, 0f42A80000, %p1115;
	mov.f32 	%f2567, %f1968;
	bra.uni 	$L__BB0_2047;
$L__BB0_1966:
	add.s32 	%r567, %r3, 81;
	cvt.rn.f32.s32 	%f1969, %r567;
	setp.leu.f32 	%p1111, %f1026, %f1969;
	@%p1111 bra 	$L__BB0_1968;
	setp.eq.f32 	%p1113, %f1026, %f1965;
	selp.f32 	%f1970, 0f42A60000, 0f42A40000, %p1113;
	mov.f32 	%f2567, %f1970;
	bra.uni 	$L__BB0_2047;
$L__BB0_1968:
	setp.eq.f32 	%p1112, %f1026, %f1969;
	selp.f32 	%f1971, 0f42A20000, 0f42A00000, %p1112;
	mov.f32 	%f2567, %f1971;
	bra.uni 	$L__BB0_2047;
$L__BB0_1969:
	add.s32 	%r558, %r3, 71;
	cvt.rn.f32.s32 	%f1972, %r558;
	setp.leu.f32 	%p1094, %f1026, %f1972;
	@%p1094 bra 	$L__BB0_1977;
	add.s32 	%r562, %r3, 75;
	cvt.rn.f32.s32 	%f1973, %r562;
	setp.leu.f32 	%p1102, %f1026, %f1973;
	@%p1102 bra 	$L__BB0_1974;
	add.s32 	%r564, %r3, 77;
	cvt.rn.f32.s32 	%f1974, %r564;
	setp.leu.f32 	%p1106, %f1026, %f1974;
	@%p1106 bra 	$L__BB0_1973;
	setp.eq.f32 	%p1108, %f1026, %f1956;
	selp.f32 	%f1975, 0f429E0000, 0f429C0000, %p1108;
	mov.f32 	%f2567, %f1975;
	bra.uni 	$L__BB0_2047;
$L__BB0_1973:
	setp.eq.f32 	%p1107, %f1026, %f1974;
	selp.f32 	%f1976, 0f429A0000, 0f42980000, %p1107;
	mov.f32 	%f2567, %f1976;
	bra.uni 	$L__BB0_2047;
$L__BB0_1974:
	add.s32 	%r563, %r3, 73;
	cvt.rn.f32.s32 	%f1977, %r563;
	setp.leu.f32 	%p1103, %f1026, %f1977;
	@%p1103 bra 	$L__BB0_1976;
	setp.eq.f32 	%p1105, %f1026, %f1973;
	selp.f32 	%f1978, 0f42960000, 0f42940000, %p1105;
	mov.f32 	%f2567, %f1978;
	bra.uni 	$L__BB0_2047;
$L__BB0_1976:
	setp.eq.f32 	%p1104, %f1026, %f1977;
	selp.f32 	%f1979, 0f42920000, 0f42900000, %p1104;
	mov.f32 	%f2567, %f1979;
	bra.uni 	$L__BB0_2047;
$L__BB0_1977:
	add.s32 	%r559, %r3, 67;
	cvt.rn.f32.s32 	%f1980, %r559;
	setp.leu.f32 	%p1095, %f1026, %f1980;
	@%p1095 bra 	$L__BB0_1981;
	add.s32 	%r561, %r3, 69;
	cvt.rn.f32.s32 	%f1981, %r561;
	setp.leu.f32 	%p1099, %f1026, %f1981;
	@%p1099 bra 	$L__BB0_1980;
	setp.eq.f32 	%p1101, %f1026, %f1972;
	selp.f32 	%f1982, 0f428E0000, 0f428C0000, %p1101;
	mov.f32 	%f2567, %f1982;
	bra.uni 	$L__BB0_2047;
$L__BB0_1980:
	setp.eq.f32 	%p1100, %f1026, %f1981;
	selp.f32 	%f1983, 0f428A0000, 0f42880000, %p1100;
	mov.f32 	%f2567, %f1983;
	bra.uni 	$L__BB0_2047;
$L__BB0_1981:
	add.s32 	%r560, %r3, 65;
	cvt.rn.f32.s32 	%f1984, %r560;
	setp.leu.f32 	%p1096, %f1026, %f1984;
	@%p1096 bra 	$L__BB0_1983;
	setp.eq.f32 	%p1098, %f1026, %f1980;
	selp.f32 	%f1985, 0f42860000, 0f42840000, %p1098;
	mov.f32 	%f2567, %f1985;
	bra.uni 	$L__BB0_2047;
$L__BB0_1983:
	setp.eq.f32 	%p1097, %f1026, %f1984;
	selp.f32 	%f1986, 0f42820000, 0f42800000, %p1097;
	mov.f32 	%f2567, %f1986;
	bra.uni 	$L__BB0_2047;
$L__BB0_1984:
	add.s32 	%r525, %r3, 31;
	cvt.rn.f32.s32 	%f1987, %r525;
	setp.leu.f32 	%p1029, %f1026, %f1987;
	@%p1029 bra 	$L__BB0_2016;
	add.s32 	%r541, %r3, 47;
	cvt.rn.f32.s32 	%f1988, %r541;
	setp.leu.f32 	%p1061, %f1026, %f1988;
	@%p1061 bra 	$L__BB0_2001;
	add.s32 	%r549, %r3, 55;
	cvt.rn.f32.s32 	%f1989, %r549;
	setp.leu.f32 	%p1077, %f1026, %f1989;
	@%p1077 bra 	$L__BB0_1994;
	add.s32 	%r553, %r3, 59;
	cvt.rn.f32.s32 	%f1990, %r553;
	setp.leu.f32 	%p1085, %f1026, %f1990;
	@%p1085 bra 	$L__BB0_1991;
	add.s32 	%r555, %r3, 61;
	cvt.rn.f32.s32 	%f1991, %r555;
	setp.leu.f32 	%p1089, %f1026, %f1991;
	@%p1089 bra 	$L__BB0_1990;
	setp.eq.f32 	%p1091, %f1026, %f1923;
	selp.f32 	%f1992, 0f427C0000, 0f42780000, %p1091;
	mov.f32 	%f2567, %f1992;
	bra.uni 	$L__BB0_2047;
$L__BB0_1990:
	setp.eq.f32 	%p1090, %f1026, %f1991;
	selp.f32 	%f1993, 0f42740000, 0f42700000, %p1090;
	mov.f32 	%f2567, %f1993;
	bra.uni 	$L__BB0_2047;
$L__BB0_1991:
	add.s32 	%r554, %r3, 57;
	cvt.rn.f32.s32 	%f1994, %r554;
	setp.leu.f32 	%p1086, %f1026, %f1994;
	@%p1086 bra 	$L__BB0_1993;
	setp.eq.f32 	%p1088, %f1026, %f1990;
	selp.f32 	%f1995, 0f426C0000, 0f42680000, %p1088;
	mov.f32 	%f2567, %f1995;
	bra.uni 	$L__BB0_2047;
$L__BB0_1993:
	setp.eq.f32 	%p1087, %f1026, %f1994;
	selp.f32 	%f1996, 0f42640000, 0f42600000, %p1087;
	mov.f32 	%f2567, %f1996;
	bra.uni 	$L__BB0_2047;
$L__BB0_1994:
	add.s32 	%r550, %r3, 51;
	cvt.rn.f32.s32 	%f1997, %r550;
	setp.leu.f32 	%p1078, %f1026, %f1997;
	@%p1078 bra 	$L__BB0_1998;
	add.s32 	%r552, %r3, 53;
	cvt.rn.f32.s32 	%f1998, %r552;
	setp.leu.f32 	%p1082, %f1026, %f1998;
	@%p1082 bra 	$L__BB0_1997;
	setp.eq.f32 	%p1084, %f1026, %f1989;
	selp.f32 	%f1999, 0f425C0000, 0f42580000, %p1084;
	mov.f32 	%f2567, %f1999;
	bra.uni 	$L__BB0_2047;
$L__BB0_1997:
	setp.eq.f32 	%p1083, %f1026, %f1998;
	selp.f32 	%f2000, 0f42540000, 0f42500000, %p1083;
	mov.f32 	%f2567, %f2000;
	bra.uni 	$L__BB0_2047;
$L__BB0_1998:
	add.s32 	%r551, %r3, 49;
	cvt.rn.f32.s32 	%f2001, %r551;
	setp.leu.f32 	%p1079, %f1026, %f2001;
	@%p1079 bra 	$L__BB0_2000;
	setp.eq.f32 	%p1081, %f1026, %f1997;
	selp.f32 	%f2002, 0f424C0000, 0f42480000, %p1081;
	mov.f32 	%f2567, %f2002;
	bra.uni 	$L__BB0_2047;
$L__BB0_2000:
	setp.eq.f32 	%p1080, %f1026, %f2001;
	selp.f32 	%f2003, 0f42440000, 0f42400000, %p1080;
	mov.f32 	%f2567, %f2003;
	bra.uni 	$L__BB0_2047;
$L__BB0_2001:
	add.s32 	%r542, %r3, 39;
	cvt.rn.f32.s32 	%f2004, %r542;
	setp.leu.f32 	%p1062, %f1026, %f2004;
	@%p1062 bra 	$L__BB0_2009;
	add.s32 	%r546, %r3, 43;
	cvt.rn.f32.s32 	%f2005, %r546;
	setp.leu.f32 	%p1070, %f1026, %f2005;
	@%p1070 bra 	$L__BB0_2006;
	add.s32 	%r548, %r3, 45;
	cvt.rn.f32.s32 	%f2006, %r548;
	setp.leu.f32 	%p1074, %f1026, %f2006;
	@%p1074 bra 	$L__BB0_2005;
	setp.eq.f32 	%p1076, %f1026, %f1988;
	selp.f32 	%f2007, 0f423C0000, 0f42380000, %p1076;
	mov.f32 	%f2567, %f2007;
	bra.uni 	$L__BB0_2047;
$L__BB0_2005:
	setp.eq.f32 	%p1075, %f1026, %f2006;
	selp.f32 	%f2008, 0f42340000, 0f42300000, %p1075;
	mov.f32 	%f2567, %f2008;
	bra.uni 	$L__BB0_2047;
$L__BB0_2006:
	add.s32 	%r547, %r3, 41;
	cvt.rn.f32.s32 	%f2009, %r547;
	setp.leu.f32 	%p1071, %f1026, %f2009;
	@%p1071 bra 	$L__BB0_2008;
	setp.eq.f32 	%p1073, %f1026, %f2005;
	selp.f32 	%f2010, 0f422C0000, 0f42280000, %p1073;
	mov.f32 	%f2567, %f2010;
	bra.uni 	$L__BB0_2047;
$L__BB0_2008:
	setp.eq.f32 	%p1072, %f1026, %f2009;
	selp.f32 	%f2011, 0f42240000, 0f42200000, %p1072;
	mov.f32 	%f2567, %f2011;
	bra.uni 	$L__BB0_2047;
$L__BB0_2009:
	add.s32 	%r543, %r3, 35;
	cvt.rn.f32.s32 	%f2012, %r543;
	setp.leu.f32 	%p1063, %f1026, %f2012;
	@%p1063 bra 	$L__BB0_2013;
	add.s32 	%r545, %r3, 37;
	cvt.rn.f32.s32 	%f2013, %r545;
	setp.leu.f32 	%p1067, %f1026, %f2013;
	@%p1067 bra 	$L__BB0_2012;
	setp.eq.f32 	%p1069, %f1026, %f2004;
	selp.f32 	%f2014, 0f421C0000, 0f42180000, %p1069;
	mov.f32 	%f2567, %f2014;
	bra.uni 	$L__BB0_2047;
$L__BB0_2012:
	setp.eq.f32 	%p1068, %f1026, %f2013;
	selp.f32 	%f2015, 0f42140000, 0f42100000, %p1068;
	mov.f32 	%f2567, %f2015;
	bra.uni 	$L__BB0_2047;
$L__BB0_2013:
	add.s32 	%r544, %r3, 33;
	cvt.rn.f32.s32 	%f2016, %r544;
	setp.leu.f32 	%p1064, %f1026, %f2016;
	@%p1064 bra 	$L__BB0_2015;
	setp.eq.f32 	%p1066, %f1026, %f2012;
	selp.f32 	%f2017, 0f420C0000, 0f42080000, %p1066;
	mov.f32 	%f2567, %f2017;
	bra.uni 	$L__BB0_2047;
$L__BB0_2015:
	setp.eq.f32 	%p1065, %f1026, %f2016;
	selp.f32 	%f2018, 0f42040000, 0f42000000, %p1065;
	mov.f32 	%f2567, %f2018;
	bra.uni 	$L__BB0_2047;
$L__BB0_2016:
	add.s32 	%r526, %r3, 15;
	cvt.rn.f32.s32 	%f2019, %r526;
	setp.leu.f32 	%p1030, %f1026, %f2019;
	@%p1030 bra 	$L__BB0_2032;
	add.s32 	%r534, %r3, 23;
	cvt.rn.f32.s32 	%f2020, %r534;
	setp.leu.f32 	%p1046, %f1026, %f2020;
	@%p1046 bra 	$L__BB0_2025;
	add.s32 	%r538, %r3, 27;
	cvt.rn.f32.s32 	%f2021, %r538;
	setp.leu.f32 	%p1054, %f1026, %f2021;
	@%p1054 bra 	$L__BB0_2022;
	add.s32 	%r540, %r3, 29;
	cvt.rn.f32.s32 	%f2022, %r540;
	setp.leu.f32 	%p1058, %f1026, %f2022;
	@%p1058 bra 	$L__BB0_2021;
	setp.eq.f32 	%p1060, %f1026, %f1987;
	selp.f32 	%f2023, 0f41F80000, 0f41F00000, %p1060;
	mov.f32 	%f2567, %f2023;
	bra.uni 	$L__BB0_2047;
$L__BB0_2021:
	setp.eq.f32 	%p1059, %f1026, %f2022;
	selp.f32 	%f2024, 0f41E80000, 0f41E00000, %p1059;
	mov.f32 	%f2567, %f2024;
	bra.uni 	$L__BB0_2047;
$L__BB0_2022:
	add.s32 	%r539, %r3, 25;
	cvt.rn.f32.s32 	%f2025, %r539;
	setp.leu.f32 	%p1055, %f1026, %f2025;
	@%p1055 bra 	$L__BB0_2024;
	setp.eq.f32 	%p1057, %f1026, %f2021;
	selp.f32 	%f2026, 0f41D80000, 0f41D00000, %p1057;
	mov.f32 	%f2567, %f2026;
	bra.uni 	$L__BB0_2047;
$L__BB0_2024:
	setp.eq.f32 	%p1056, %f1026, %f2025;
	selp.f32 	%f2027, 0f41C80000, 0f41C00000, %p1056;
	mov.f32 	%f2567, %f2027;
	bra.uni 	$L__BB0_2047;
$L__BB0_2025:
	add.s32 	%r535, %r3, 19;
	cvt.rn.f32.s32 	%f2028, %r535;
	setp.leu.f32 	%p1047, %f1026, %f2028;
	@%p1047 bra 	$L__BB0_2029;
	add.s32 	%r537, %r3, 21;
	cvt.rn.f32.s32 	%f2029, %r537;
	setp.leu.f32 	%p1051, %f1026, %f2029;
	@%p1051 bra 	$L__BB0_2028;
	setp.eq.f32 	%p1053, %f1026, %f2020;
	selp.f32 	%f2030, 0f41B80000, 0f41B00000, %p1053;
	mov.f32 	%f2567, %f2030;
	bra.uni 	$L__BB0_2047;
$L__BB0_2028:
	setp.eq.f32 	%p1052, %f1026, %f2029;
	selp.f32 	%f2031, 0f41A80000, 0f41A00000, %p1052;
	mov.f32 	%f2567, %f2031;
	bra.uni 	$L__BB0_2047;
$L__BB0_2029:
	add.s32 	%r536, %r3, 17;
	cvt.rn.f32.s32 	%f2032, %r536;
	setp.leu.f32 	%p1048, %f1026, %f2032;
	@%p1048 bra 	$L__BB0_2031;
	setp.eq.f32 	%p1050, %f1026, %f2028;
	selp.f32 	%f2033, 0f41980000, 0f41900000, %p1050;
	mov.f32 	%f2567, %f2033;
	bra.uni 	$L__BB0_2047;
$L__BB0_2031:
	setp.eq.f32 	%p1049, %f1026, %f2032;
	selp.f32 	%f2034, 0f41880000, 0f41800000, %p1049;
	mov.f32 	%f2567, %f2034;
	bra.uni 	$L__BB0_2047;
$L__BB0_2032:
	add.s32 	%r527, %r3, 7;
	cvt.rn.f32.s32 	%f2035, %r527;
	setp.leu.f32 	%p1031, %f1026, %f2035;
	@%p1031 bra 	$L__BB0_2040;
	add.s32 	%r531, %r3, 11;
	cvt.rn.f32.s32 	%f2036, %r531;
	setp.leu.f32 	%p1039, %f1026, %f2036;
	@%p1039 bra 	$L__BB0_2037;
	add.s32 	%r533, %r3, 13;
	cvt.rn.f32.s32 	%f2037, %r533;
	setp.leu.f32 	%p1043, %f1026, %f2037;
	@%p1043 bra 	$L__BB0_2036;
	setp.eq.f32 	%p1045, %f1026, %f2019;
	selp.f32 	%f2038, 0f41700000, 0f41600000, %p1045;
	mov.f32 	%f2567, %f2038;
	bra.uni 	$L__BB0_2047;
$L__BB0_2036:
	setp.eq.f32 	%p1044, %f1026, %f2037;
	selp.f32 	%f2039, 0f41500000, 0f41400000, %p1044;
	mov.f32 	%f2567, %f2039;
	bra.uni 	$L__BB0_2047;
$L__BB0_2037:
	add.s32 	%r532, %r3, 9;
	cvt.rn.f32.s32 	%f2040, %r532;
	setp.leu.f32 	%p1040, %f1026, %f2040;
	@%p1040 bra 	$L__BB0_2039;
	setp.eq.f32 	%p1042, %f1026, %f2036;
	selp.f32 	%f2041, 0f41300000, 0f41200000, %p1042;
	mov.f32 	%f2567, %f2041;
	bra.uni 	$L__BB0_2047;
$L__BB0_2039:
	setp.eq.f32 	%p1041, %f1026, %f2040;
	selp.f32 	%f2042, 0f41100000, 0f41000000, %p1041;
	mov.f32 	%f2567, %f2042;
	bra.uni 	$L__BB0_2047;
$L__BB0_2040:
	add.s32 	%r528, %r3, 3;
	cvt.rn.f32.s32 	%f2043, %r528;
	setp.leu.f32 	%p1032, %f1026, %f2043;
	@%p1032 bra 	$L__BB0_2044;
	add.s32 	%r530, %r3, 5;
	cvt.rn.f32.s32 	%f2044, %r530;
	setp.leu.f32 	%p1036, %f1026, %f2044;
	@%p1036 bra 	$L__BB0_2043;
	setp.eq.f32 	%p1038, %f1026, %f2035;
	selp.f32 	%f2045, 0f40E00000, 0f40C00000, %p1038;
	mov.f32 	%f2567, %f2045;
	bra.uni 	$L__BB0_2047;
$L__BB0_2043:
	setp.eq.f32 	%p1037, %f1026, %f2044;
	selp.f32 	%f2046, 0f40A00000, 0f40800000, %p1037;
	mov.f32 	%f2567, %f2046;
	bra.uni 	$L__BB0_2047;
$L__BB0_2044:
	add.s32 	%r529, %r3, 1;
	cvt.rn.f32.s32 	%f2047, %r529;
	setp.leu.f32 	%p1033, %f1026, %f2047;
	@%p1033 bra 	$L__BB0_2046;
	setp.eq.f32 	%p1035, %f1026, %f2043;
	selp.f32 	%f2048, 0f40400000, 0f40000000, %p1035;
	mov.f32 	%f2567, %f2048;
	bra.uni 	$L__BB0_2047;
$L__BB0_2046:
	setp.eq.f32 	%p1034, %f1026, %f2047;
	selp.f32 	%f2049, 0f3F800000, 0f00000000, %p1034;
	mov.f32 	%f2567, %f2049;
$L__BB0_2047:
	st.global.f32 	[%rd2], %f2567;
	ld.global.f32 	%f2051, [%rd1];
	add.s32 	%r1033, %r4, 511;
	cvt.rn.f32.s32 	%f2052, %r1033;
	setp.leu.f32 	%p2048, %f2051, %f2052;
	@%p2048 bra 	$L__BB0_3071;
	add.s32 	%r1801, %r4, 767;
	cvt.rn.f32.s32 	%f2053, %r1801;
	setp.leu.f32 	%p2560, %f2051, %f2053;
	@%p2560 bra 	$L__BB0_2560;
	add.s32 	%r2185, %r4, 895;
	cvt.rn.f32.s32 	%f2054, %r2185;
	setp.leu.f32 	%p2816, %f2051, %f2054;
	@%p2816 bra 	$L__BB0_2305;
	add.s32 	%r2377, %r4, 959;
	cvt.rn.f32.s32 	%f2055, %r2377;
	setp.leu.f32 	%p2944, %f2051, %f2055;
	@%p2944 bra 	$L__BB0_2178;
	add.s32 	%r2473, %r4, 991;
	cvt.rn.f32.s32 	%f2056, %r2473;
	setp.leu.f32 	%p3008, %f2051, %f2056;
	@%p3008 bra 	$L__BB0_2115;
	add.s32 	%r2521, %r4, 1007;
	cvt.rn.f32.s32 	%f2057, %r2521;
	setp.leu.f32 	%p3040, %f2051, %f2057;
	@%p3040 bra 	$L__BB0_2084;
	add.s32 	%r2545, %r4, 1015;
	cvt.rn.f32.s32 	%f2058, %r2545;
	setp.leu.f32 	%p3056, %f2051, %f2058;
	@%p3056 bra 	$L__BB0_2069;
	add.s32 	%r2557, %r4, 1019;
	cvt.rn.f32.s32 	%f2059, %r2557;
	setp.leu.f32 	%p3064, %f2051, %f2059;
	@%p3064 bra 	$L__BB0_2062;
	add.s32 	%r2563, %r4, 1021;
	cvt.rn.f32.s32 	%f2060, %r2563;
	setp.leu.f32 	%p3068, %f2051, %f2060;
	@%p3068 bra 	$L__BB0_2059;
	add.s32 	%r2566, %r4, 1023;
	cvt.rn.f32.s32 	%f2565, %r2566;
	setp.neu.f32 	%p3070, %f2051, %f2565;
	@%p3070 bra 	$L__BB0_2058;
	mov.b32 	%r2568, 1149222912;
	st.global.u32 	[%rd2], %r2568;
	bra.uni 	$L__BB0_4094;
$L__BB0_2058:
	mov.b32 	%r2567, 1149206528;
	st.global.u32 	[%rd2], %r2567;
	bra.uni 	$L__BB0_4094;
$L__BB0_2059:
	setp.neu.f32 	%p3069, %f2051, %f2060;
	@%p3069 bra 	$L__BB0_2061;
	mov.b32 	%r2565, 1149190144;
	st.global.u32 	[%rd2], %r2565;
	bra.uni 	$L__BB0_4094;
$L__BB0_2061:
	mov.b32 	%r2564, 1149173760;
	st.global.u32 	[%rd2], %r2564;
	bra.uni 	$L__BB0_4094;
$L__BB0_2062:
	add.s32 	%r2558, %r4, 1017;
	cvt.rn.f32.s32 	%f2061, %r2558;
	setp.leu.f32 	%p3065, %f2051, %f2061;
	@%p3065 bra 	$L__BB0_2066;
	setp.neu.f32 	%p3067, %f2051, %f2059;
	@%p3067 bra 	$L__BB0_2065;
	mov.b32 	%r2562, 1149157376;
	st.global.u32 	[%rd2], %r2562;
	bra.uni 	$L__BB0_4094;
$L__BB0_2065:
	mov.b32 	%r2561, 1149140992;
	st.global.u32 	[%rd2], %r2561;
	bra.uni 	$L__BB0_4094;
$L__BB0_2066:
	setp.neu.f32 	%p3066, %f2051, %f2061;
	@%p3066 bra 	$L__BB0_2068;
	mov.b32 	%r2560, 1149124608;
	st.global.u32 	[%rd2], %r2560;
	bra.uni 	$L__BB0_4094;
$L__BB0_2068:
	mov.b32 	%r2559, 1149108224;
	st.global.u32 	[%rd2], %r2559;
	bra.uni 	$L__BB0_4094;
$L__BB0_2069:
	add.s32 	%r2546, %r4, 1011;
	cvt.rn.f32.s32 	%f2062, %r2546;
	setp.leu.f32 	%p3057, %f2051, %f2062;
	@%p3057 bra 	$L__BB0_2077;
	add.s32 	%r2552, %r4, 1013;
	cvt.rn.f32.s32 	%f2063, %r2552;
	setp.leu.f32 	%p3061, %f2051, %f2063;
	@%p3061 bra 	$L__BB0_2074;
	setp.neu.f32 	%p3063, %f2051, %f2058;
	@%p3063 bra 	$L__BB0_2073;
	mov.b32 	%r2556, 1149091840;
	st.global.u32 	[%rd2], %r2556;
	bra.uni 	$L__BB0_4094;
$L__BB0_2073:
	mov.b32 	%r2555, 1149075456;
	st.global.u32 	[%rd2], %r2555;
	bra.uni 	$L__BB0_4094;
$L__BB0_2074:
	setp.neu.f32 	%p3062, %f2051, %f2063;
	@%p3062 bra 	$L__BB0_2076;
	mov.b32 	%r2554, 1149059072;
	st.global.u32 	[%rd2], %r2554;
	bra.uni 	$L__BB0_4094;
$L__BB0_2076:
	mov.b32 	%r2553, 1149042688;
	st.global.u32 	[%rd2], %r2553;
	bra.uni 	$L__BB0_4094;
$L__BB0_2077:
	add.s32 	%r2547, %r4, 1009;
	cvt.rn.f32.s32 	%f2064, %r2547;
	setp.leu.f32 	%p3058, %f2051, %f2064;
	@%p3058 bra 	$L__BB0_2081;
	setp.neu.f32 	%p3060, %f2051, %f2062;
	@%p3060 bra 	$L__BB0_2080;
	mov.b32 	%r2551, 1149026304;
	st.global.u32 	[%rd2], %r2551;
	bra.uni 	$L__BB0_4094;
$L__BB0_2080:
	mov.b32 	%r2550, 1149009920;
	st.global.u32 	[%rd2], %r2550;
	bra.uni 	$L__BB0_4094;
$L__BB0_2081:
	setp.neu.f32 	%p3059, %f2051, %f2064;
	@%p3059 bra 	$L__BB0_2083;
	mov.b32 	%r2549, 1148993536;
	st.global.u32 	[%rd2], %r2549;
	bra.uni 	$L__BB0_4094;
$L__BB0_2083:
	mov.b32 	%r2548, 1148977152;
	st.global.u32 	[%rd2], %r2548;
	bra.uni 	$L__BB0_4094;
$L__BB0_2084:
	add.s32 	%r2522, %r4, 999;
	cvt.rn.f32.s32 	%f2065, %r2522;
	setp.leu.f32 	%p3041, %f2051, %f2065;
	@%p3041 bra 	$L__BB0_2100;
	add.s32 	%r2534, %r4, 1003;
	cvt.rn.f32.s32 	%f2066, %r2534;
	setp.leu.f32 	%p3049, %f2051, %f2066;
	@%p3049 bra 	$L__BB0_2093;
	add.s32 	%r2540, %r4, 1005;
	cvt.rn.f32.s32 	%f2067, %r2540;
	setp.leu.f32 	%p3053, %f2051, %f2067;
	@%p3053 bra 	$L__BB0_2090;
	setp.neu.f32 	%p3055, %f2051, %f2057;
	@%p3055 bra 	$L__BB0_2089;
	mov.b32 	%r2544, 1148960768;
	st.global.u32 	[%rd2], %r2544;
	bra.uni 	$L__BB0_4094;
$L__BB0_2089:
	mov.b32 	%r2543, 1148944384;
	st.global.u32 	[%rd2], %r2543;
	bra.uni 	$L__BB0_4094;
$L__BB0_2090:
	setp.neu.f32 	%p3054, %f2051, %f2067;
	@%p3054 bra 	$L__BB0_2092;
	mov.b32 	%r2542, 1148928000;
	st.global.u32 	[%rd2], %r2542;
	bra.uni 	$L__BB0_4094;
$L__BB0_2092:
	mov.b32 	%r2541, 1148911616;
	st.global.u32 	[%rd2], %r2541;
	bra.uni 	$L__BB0_4094;
$L__BB0_2093:
	add.s32 	%r2535, %r4, 1001;
	cvt.rn.f32.s32 	%f2068, %r2535;
	setp.leu.f32 	%p3050, %f2051, %f2068;
	@%p3050 bra 	$L__BB0_2097;
	setp.neu.f32 	%p3052, %f2051, %f2066;
	@%p3052 bra 	$L__BB0_2096;
	mov.b32 	%r2539, 1148895232;
	st.global.u32 	[%rd2], %r2539;
	bra.uni 	$L__BB0_4094;
$L__BB0_2096:
	mov.b32 	%r2538, 1148878848;
	st.global.u32 	[%rd2], %r2538;
	bra.uni 	$L__BB0_4094;
$L__BB0_2097:
	setp.neu.f32 	%p3051, %f2051, %f2068;
	@%p3051 bra 	$L__BB0_2099;
	mov.b32 	%r2537, 1148862464;
	st.global.u32 	[%rd2], %r2537;
	bra.uni 	$L__BB0_4094;
$L__BB0_2099:
	mov.b32 	%r2536, 1148846080;
	st.global.u32 	[%rd2], %r2536;
	bra.uni 	$L__BB0_4094;
$L__BB0_2100:
	add.s32 	%r2523, %r4, 995;
	cvt.rn.f32.s32 	%f2069, %r2523;
	setp.leu.f32 	%p3042, %f2051, %f2069;
	@%p3042 bra 	$L__BB0_2108;
	add.s32 	%r2529, %r4, 997;
	cvt.rn.f32.s32 	%f2070, %r2529;
	setp.leu.f32 	%p3046, %f2051, %f2070;
	@%p3046 bra 	$L__BB0_2105;
	setp.neu.f32 	%p3048, %f2051, %f2065;
	@%p3048 bra 	$L__BB0_2104;
	mov.b32 	%r2533, 1148829696;
	st.global.u32 	[%rd2], %r2533;
	bra.uni 	$L__BB0_4094;
$L__BB0_2104:
	mov.b32 	%r2532, 1148813312;
	st.global.u32 	[%rd2], %r2532;
	bra.uni 	$L__BB0_4094;
$L__BB0_2105:
	setp.neu.f32 	%p3047, %f2051, %f2070;
	@%p3047 bra 	$L__BB0_2107;
	mov.b32 	%r2531, 1148796928;
	st.global.u32 	[%rd2], %r2531;
	bra.uni 	$L__BB0_4094;
$L__BB0_2107:
	mov.b32 	%r2530, 1148780544;
	st.global.u32 	[%rd2], %r2530;
	bra.uni 	$L__BB0_4094;
$L__BB0_2108:
	add.s32 	%r2524, %r4, 993;
	cvt.rn.f32.s32 	%f2071, %r2524;
	setp.leu.f32 	%p3043, %f2051, %f2071;
	@%p3043 bra 	$L__BB0_2112;
	setp.neu.f32 	%p3045, %f2051, %f2069;
	@%p3045 bra 	$L__BB0_2111;
	mov.b32 	%r2528, 1148764160;
	st.global.u32 	[%rd2], %r2528;
	bra.uni 	$L__BB0_4094;
$L__BB0_2111:
	mov.b32 	%r2527, 1148747776;
	st.global.u32 	[%rd2], %r2527;
	bra.uni 	$L__BB0_4094;
$L__BB0_2112:
	setp.neu.f32 	%p3044, %f2051, %f2071;
	@%p3044 bra 	$L__BB0_2114;
	mov.b32 	%r2526, 1148731392;
	st.global.u32 	[%rd2], %r2526;
	bra.uni 	$L__BB0_4094;
$L__BB0_2114:
	mov.b32 	%r2525, 1148715008;
	st.global.u32 	[%rd2], %r2525;
	bra.uni 	$L__BB0_4094;
$L__BB0_2115:
	add.s32 	%r2474, %r4, 975;
	cvt.rn.f32.s32 	%f2072, %r2474;
	setp.leu.f32 	%p3009, %f2051, %f2072;
	@%p3009 bra 	$L__BB0_2147;
	add.s32 	%r2498, %r4, 983;
	cvt.rn.f32.s32 	%f2073, %r2498;
	setp.leu.f32 	%p3025, %f2051, %f2073;
	@%p3025 bra 	$L__BB0_2132;
	add.s32 	%r2510, %r4, 987;
	cvt.rn.f32.s32 	%f2074, %r2510;
	setp.leu.f32 	%p3033, %f2051, %f2074;
	@%p3033 bra 	$L__BB0_2125;
	add.s32 	%r2516, %r4, 989;
	cvt.rn.f32.s32 	%f2075, %r2516;
	setp.leu.f32 	%p3037, %f2051, %f2075;
	@%p3037 bra 	$L__BB0_2122;
	setp.neu.f32 	%p3039, %f2051, %f2056;
	@%p3039 bra 	$L__BB0_2121;
	mov.b32 	%r2520, 1148698624;
	st.global.u32 	[%rd2], %r2520;
	bra.uni 	$L__BB0_4094;
$L__BB0_2121:
	mov.b32 	%r2519, 1148682240;
	st.global.u32 	[%rd2], %r2519;
	bra.uni 	$L__BB0_4094;
$L__BB0_2122:
	setp.neu.f32 	%p3038, %f2051, %f2075;
	@%p3038 bra 	$L__BB0_2124;
	mov.b32 	%r2518, 1148665856;
	st.global.u32 	[%rd2], %r2518;
	bra.uni 	$L__BB0_4094;
$L__BB0_2124:
	mov.b32 	%r2517, 1148649472;
	st.global.u32 	[%rd2], %r2517;
	bra.uni 	$L__BB0_4094;
$L__BB0_2125:
	add.s32 	%r2511, %r4, 985;
	cvt.rn.f32.s32 	%f2076, %r2511;
	setp.leu.f32 	%p3034, %f2051, %f2076;
	@%p3034 bra 	$L__BB0_2129;
	setp.neu.f32 	%p3036, %f2051, %f2074;
	@%p3036 bra 	$L__BB0_2128;
	mov.b32 	%r2515, 1148633088;
	st.global.u32 	[%rd2], %r2515;
	bra.uni 	$L__BB0_4094;
$L__BB0_2128:
	mov.b32 	%r2514, 1148616704;
	st.global.u32 	[%rd2], %r2514;
	bra.uni 	$L__BB0_4094;
$L__BB0_2129:
	setp.neu.f32 	%p3035, %f2051, %f2076;
	@%p3035 bra 	$L__BB0_2131;
	mov.b32 	%r2513, 1148600320;
	st.global.u32 	[%rd2], %r2513;
	bra.uni 	$L__BB0_4094;
$L__BB0_2131:
	mov.b32 	%r2512, 1148583936;
	st.global.u32 	[%rd2], %r2512;
	bra.uni 	$L__BB0_4094;
$L__BB0_2132:
	add.s32 	%r2499, %r4, 979;
	cvt.rn.f32.s32 	%f2077, %r2499;
	setp.leu.f32 	%p3026, %f2051, %f2077;
	@%p3026 bra 	$L__BB0_2140;
	add.s32 	%r2505, %r4, 981;
	cvt.rn.f32.s32 	%f2078, %r2505;
	setp.leu.f32 	%p3030, %f2051, %f2078;
	@%p3030 bra 	$L__BB0_2137;
	setp.neu.f32 	%p3032, %f2051, %f2073;
	@%p3032 bra 	$L__BB0_2136;
	mov.b32 	%r2509, 1148567552;
	st.global.u32 	[%rd2], %r2509;
	bra.uni 	$L__BB0_4094;
$L__BB0_2136:
	mov.b32 	%r2508, 1148551168;
	st.global.u32 	[%rd2], %r2508;
	bra.uni 	$L__BB0_4094;
$L__BB0_2137:
	setp.neu.f32 	%p3031, %f2051, %f2078;
	@%p3031 bra 	$L__BB0_2139;
	mov.b32 	%r2507, 1148534784;
	st.global.u32 	[%rd2], %r2507;
	bra.uni 	$L__BB0_4094;
$L__BB0_2139:
	mov.b32 	%r2506, 1148518400;
	st.global.u32 	[%rd2], %r2506;
	bra.uni 	$L__BB0_4094;
$L__BB0_2140:
	add.s32 	%r2500, %r4, 977;
	cvt.rn.f32.s32 	%f2079, %r2500;
	setp.leu.f32 	%p3027, %f2051, %f2079;
	@%p3027 bra 	$L__BB0_2144;
	setp.neu.f32 	%p3029, %f2051, %f2077;
	@%p3029 bra 	$L__BB0_2143;
	mov.b32 	%r2504, 1148502016;
	st.global.u32 	[%rd2], %r2504;
	bra.uni 	$L__BB0_4094;
$L__BB0_2143:
	mov.b32 	%r2503, 1148485632;
	st.global.u32 	[%rd2], %r2503;
	bra.uni 	$L__BB0_4094;
$L__BB0_2144:
	setp.neu.f32 	%p3028, %f2051, %f2079;
	@%p3028 bra 	$L__BB0_2146;
	mov.b32 	%r2502, 1148469248;
	st.global.u32 	[%rd2], %r2502;
	bra.uni 	$L__BB0_4094;
$L__BB0_2146:
	mov.b32 	%r2501, 1148452864;
	st.global.u32 	[%rd2], %r2501;
	bra.uni 	$L__BB0_4094;
$L__BB0_2147:
	add.s32 	%r2475, %r4, 967;
	cvt.rn.f32.s32 	%f2080, %r2475;
	setp.leu.f32 	%p3010, %f2051, %f2080;
	@%p3010 bra 	$L__BB0_2163;
	add.s32 	%r2487, %r4, 971;
	cvt.rn.f32.s32 	%f2081, %r2487;
	setp.leu.f32 	%p3018, %f2051, %f2081;
	@%p3018 bra 	$L__BB0_2156;
	add.s32 	%r2493, %r4, 973;
	cvt.rn.f32.s32 	%f2082, %r2493;
	setp.leu.f32 	%p3022, %f2051, %f2082;
	@%p3022 bra 	$L__BB0_2153;
	setp.neu.f32 	%p3024, %f2051, %f2072;
	@%p3024 bra 	$L__BB0_2152;
	mov.b32 	%r2497, 1148436480;
	st.global.u32 	[%rd2], %r2497;
	bra.uni 	$L__BB0_4094;
$L__BB0_2152:
	mov.b32 	%r2496, 1148420096;
	st.global.u32 	[%rd2], %r2496;
	bra.uni 	$L__BB0_4094;
$L__BB0_2153:
	setp.neu.f32 	%p3023, %f2051, %f2082;
	@%p3023 bra 	$L__BB0_2155;
	mov.b32 	%r2495, 1148403712;
	st.global.u32 	[%rd2], %r2495;
	bra.uni 	$L__BB0_4094;
$L__BB0_2155:
	mov.b32 	%r2494, 1148387328;
	st.global.u32 	[%rd2], %r2494;
	bra.uni 	$L__BB0_4094;
$L__BB0_2156:
	add.s32 	%r2488, %r4, 969;
	cvt.rn.f32.s32 	%f2083, %r2488;
	setp.leu.f32 	%p3019, %f2051, %f2083;
	@%p3019 bra 	$L__BB0_2160;
	setp.neu.f32 	%p3021, %f2051, %f2081;
	@%p3021 bra 	$L__BB0_2159;
	mov.b32 	%r2492, 1148370944;
	st.global.u32 	[%rd2], %r2492;
	bra.uni 	$L__BB0_4094;
$L__BB0_2159:
	mov.b32 	%r2491, 1148354560;
	st.global.u32 	[%rd2], %r2491;
	bra.uni 	$L__BB0_4094;
$L__BB0_2160:
	setp.neu.f32 	%p3020, %f2051, %f2083;
	@%p3020 bra 	$L__BB0_2162;
	mov.b32 	%r2490, 1148338176;
	st.global.u32 	[%rd2], %r2490;
	bra.uni 	$L__BB0_4094;
$L__BB0_2162:
	mov.b32 	%r2489, 1148321792;
	st.global.u32 	[%rd2], %r2489;
	bra.uni 	$L__BB0_4094;
$L__BB0_2163:
	add.s32 	%r2476, %r4, 963;
	cvt.rn.f32.s32 	%f2084, %r2476;
	setp.leu.f32 	%p3011, %f2051, %f2084;
	@%p3011 bra 	$L__BB0_2171;
	add.s32 	%r2482, %r4, 965;
	cvt.rn.f32.s32 	%f2085, %r2482;
	setp.leu.f32 	%p3015, %f2051, %f2085;
	@%p3015 bra 	$L__BB0_2168;
	setp.neu.f32 	%p3017, %f2051, %f2080;
	@%p3017 bra 	$L__BB0_2167;
	mov.b32 	%r2486, 1148305408;
	st.global.u32 	[%rd2], %r2486;
	bra.uni 	$L__BB0_4094;
$L__BB0_2167:
	mov.b32 	%r2485, 1148289024;
	st.global.u32 	[%rd2], %r2485;
	bra.uni 	$L__BB0_4094;
$L__BB0_2168:
	setp.neu.f32 	%p3016, %f2051, %f2085;
	@%p3016 bra 	$L__BB0_2170;
	mov.b32 	%r2484, 1148272640;
	st.global.u32 	[%rd2], %r2484;
	bra.uni 	$L__BB0_4094;
$L__BB0_2170:
	mov.b32 	%r2483, 1148256256;
	st.global.u32 	[%rd2], %r2483;
	bra.uni 	$L__BB0_4094;
$L__BB0_2171:
	add.s32 	%r2477, %r4, 961;
	cvt.rn.f32.s32 	%f2086, %r2477;
	setp.leu.f32 	%p3012, %f2051, %f2086;
	@%p3012 bra 	$L__BB0_2175;
	setp.neu.f32 	%p3014, %f2051, %f2084;
	@%p3014 bra 	$L__BB0_2174;
	mov.b32 	%r2481, 1148239872;
	st.global.u32 	[%rd2], %r2481;
	bra.uni 	$L__BB0_4094;
$L__BB0_2174:
	mov.b32 	%r2480, 1148223488;
	st.global.u32 	[%rd2], %r2480;
	bra.uni 	$L__BB0_4094;
$L__BB0_2175:
	setp.neu.f32 	%p3013, %f2051, %f2086;
	@%p3013 bra 	$L__BB0_2177;
	mov.b32 	%r2479, 1148207104;
	st.global.u32 	[%rd2], %r2479;
	bra.uni 	$L__BB0_4094;
$L__BB0_2177:
	mov.b32 	%r2478, 1148190720;
	st.global.u32 	[%rd2], %r2478;
	bra.uni 	$L__BB0_4094;
$L__BB0_2178:
	add.s32 	%r2378, %r4, 927;
	cvt.rn.f32.s32 	%f2087, %r2378;
	setp.leu.f32 	%p2945, %f2051, %f2087;
	@%p2945 bra 	$L__BB0_2242;
	add.s32 	%r2426, %r4, 943;
	cvt.rn.f32.s32 	%f2088, %r2426;
	setp.leu.f32 	%p2977, %f2051, %f2088;
	@%p2977 bra 	$L__BB0_2211;
	add.s32 	%r2450, %r4, 951;
	cvt.rn.f32.s32 	%f2089, %r2450;
	setp.leu.f32 	%p2993, %f2051, %f2089;
	@%p2993 bra 	$L__BB0_2196;
	add.s32 	%r2462, %r4, 955;
	cvt.rn.f32.s32 	%f2090, %r2462;
	setp.leu.f32 	%p3001, %f2051, %f2090;
	@%p3001 bra 	$L__BB0_2189;
	add.s32 	%r2468, %r4, 957;
	cvt.rn.f32.s32 	%f2091, %r2468;
	setp.leu.f32 	%p3005, %f2051, %f2091;
	@%p3005 bra 	$L__BB0_2186;
	setp.neu.f32 	%p3007, %f2051, %f2055;
	@%p3007 bra 	$L__BB0_2185;
	mov.b32 	%r2472, 1148174336;
	st.global.u32 	[%rd2], %r2472;
	bra.uni 	$L__BB0_4094;
$L__BB0_2185:
	mov.b32 	%r2471, 1148157952;
	st.global.u32 	[%rd2], %r2471;
	bra.uni 	$L__BB0_4094;
$L__BB0_2186:
	setp.neu.f32 	%p3006, %f2051, %f2091;
	@%p3006 bra 	$L__BB0_2188;
	mov.b32 	%r2470, 1148141568;
	st.global.u32 	[%rd2], %r2470;
	bra.uni 	$L__BB0_4094;
$L__BB0_2188:
	mov.b32 	%r2469, 1148125184;
	st.global.u32 	[%rd2], %r2469;
	bra.uni 	$L__BB0_4094;
$L__BB0_2189:
	add.s32 	%r2463, %r4, 953;
	cvt.rn.f32.s32 	%f2092, %r2463;
	setp.leu.f32 	%p3002, %f2051, %f2092;
	@%p3002 bra 	$L__BB0_2193;
	setp.neu.f32 	%p3004, %f2051, %f2090;
	@%p3004 bra 	$L__BB0_2192;
	mov.b32 	%r2467, 1148108800;
	st.global.u32 	[%rd2], %r2467;
	bra.uni 	$L__BB0_4094;
$L__BB0_2192:
	mov.b32 	%r2466, 1148092416;
	st.global.u32 	[%rd2], %r2466;
	bra.uni 	$L__BB0_4094;
$L__BB0_2193:
	setp.neu.f32 	%p3003, %f2051, %f2092;
	@%p3003 bra 	$L__BB0_2195;
	mov.b32 	%r2465, 1148076032;
	st.global.u32 	[%rd2], %r2465;
	bra.uni 	$L__BB0_4094;
$L__BB0_2195:
	mov.b32 	%r2464, 1148059648;
	st.global.u32 	[%rd2], %r2464;
	bra.uni 	$L__BB0_4094;
$L__BB0_2196:
	add.s32 	%r2451, %r4, 947;
	cvt.rn.f32.s32 	%f2093, %r2451;
	setp.leu.f32 	%p2994, %f2051, %f2093;
	@%p2994 bra 	$L__BB0_2204;
	add.s32 	%r2457, %r4, 949;
	cvt.rn.f32.s32 	%f2094, %r2457;
	setp.leu.f32 	%p2998, %f2051, %f2094;
	@%p2998 bra 	$L__BB0_2201;
	setp.neu.f32 	%p3000, %f2051, %f2089;
	@%p3000 bra 	$L__BB0_2200;
	mov.b32 	%r2461, 1148043264;
	st.global.u32 	[%rd2], %r2461;
	bra.uni 	$L__BB0_4094;
$L__BB0_2200:
	mov.b32 	%r2460, 1148026880;
	st.global.u32 	[%rd2], %r2460;
	bra.uni 	$L__BB0_4094;
$L__BB0_2201:
	setp.neu.f32 	%p2999, %f2051, %f2094;
	@%p2999 bra 	$L__BB0_2203;
	mov.b32 	%r2459, 1148010496;
	st.global.u32 	[%rd2], %r2459;
	bra.uni 	$L__BB0_4094;
$L__BB0_2203:
	mov.b32 	%r2458, 1147994112;
	st.global.u32 	[%rd2], %r2458;
	bra.uni 	$L__BB0_4094;
$L__BB0_2204:
	add.s32 	%r2452, %r4, 945;
	cvt.rn.f32.s32 	%f2095, %r2452;
	setp.leu.f32 	%p2995, %f2051, %f2095;
	@%p2995 bra 	$L__BB0_2208;
	setp.neu.f32 	%p2997, %f2051, %f2093;
	@%p2997 bra 	$L__BB0_2207;
	mov.b32 	%r2456, 1147977728;
	st.global.u32 	[%rd2], %r2456;
	bra.uni 	$L__BB0_4094;
$L__BB0_2207:
	mov.b32 	%r2455, 1147961344;
	st.global.u32 	[%rd2], %r2455;
	bra.uni 	$L__BB0_4094;
$L__BB0_2208:
	setp.neu.f32 	%p2996, %f2051, %f2095;
	@%p2996 bra 	$L__BB0_2210;
	mov.b32 	%r2454, 1147944960;
	st.global.u32 	[%rd2], %r2454;
	bra.uni 	$L__BB0_4094;
$L__BB0_2210:
	mov.b32 	%r2453, 1147928576;
	st.global.u32 	[%rd2], %r2453;
	bra.uni 	$L__BB0_4094;
$L__BB0_2211:
	add.s32 	%r2427, %r4, 935;
	cvt.rn.f32.s32 	%f2096, %r2427;
	setp.leu.f32 	%p2978, %f2051, %f2096;
	@%p2978 bra 	$L__BB0_2227;
	add.s32 	%r2439, %r4, 939;
	cvt.rn.f32.s32 	%f2097, %r2439;
	setp.leu.f32 	%p2986, %f2051, %f2097;
	@%p2986 bra 	$L__BB0_2220;
	add.s32 	%r2445, %r4, 941;
	cvt.rn.f32.s32 	%f2098, %r2445;
	setp.leu.f32 	%p2990, %f2051, %f2098;
	@%p2990 bra 	$L__BB0_2217;
	setp.neu.f32 	%p2992, %f2051, %f2088;
	@%p2992 bra 	$L__BB0_2216;
	mov.b32 	%r2449, 1147912192;
	st.global.u32 	[%rd2], %r2449;
	bra.uni 	$L__BB0_4094;
$L__BB0_2216:
	mov.b32 	%r2448, 1147895808;
	st.global.u32 	[%rd2], %r2448;
	bra.uni 	$L__BB0_4094;
$L__BB0_2217:
	setp.neu.f32 	%p2991, %f2051, %f2098;
	@%p2991 bra 	$L__BB0_2219;
	mov.b32 	%r2447, 1147879424;
	st.global.u32 	[%rd2], %r2447;
	bra.uni 	$L__BB0_4094;
$L__BB0_2219:
	mov.b32 	%r2446, 1147863040;
	st.global.u32 	[%rd2], %r2446;
	bra.uni 	$L__BB0_4094;
$L__BB0_2220:
	add.s32 	%r2440, %r4, 937;
	cvt.rn.f32.s32 	%f2099, %r2440;
	setp.leu.f32 	%p2987, %f2051, %f2099;
	@%p2987 bra 	$L__BB0_2224;
	setp.neu.f32 	%p2989, %f2051, %f2097;
	@%p2989 bra 	$L__BB0_2223;
	mov.b32 	%r2444, 1147846656;
	st.global.u32 	[%rd2], %r2444;
	bra.uni 	$L__BB0_4094;
$L__BB0_2223:
	mov.b32 	%r2443, 1147830272;
	st.global.u32 	[%rd2], %r2443;
	bra.uni 	$L__BB0_4094;
$L__BB0_2224:
	setp.neu.f32 	%p2988, %f2051, %f2099;
	@%p2988 bra 	$L__BB0_2226;
	mov.b32 	%r2442, 1147813888;
	st.global.u32 	[%rd2], %r2442;
	bra.uni 	$L__BB0_4094;
$L__BB0_2226:
	mov.b32 	%r2441, 1147797504;
	st.global.u32 	[%rd2], %r2441;
	bra.uni 	$L__BB0_4094;
$L__BB0_2227:
	add.s32 	%r2428, %r4, 931;
	cvt.rn.f32.s32 	%f2100, %r2428;
	setp.leu.f32 	%p2979, %f2051, %f2100;
	@%p2979 bra 	$L__BB0_2235;
	add.s32 	%r2434, %r4, 933;
	cvt.rn.f32.s32 	%f2101, %r2434;
	setp.leu.f32 	%p2983, %f2051, %f2101;
	@%p2983 bra 	$L__BB0_2232;
	setp.neu.f32 	%p2985, %f2051, %f2096;
	@%p2985 bra 	$L__BB0_2231;
	mov.b32 	%r2438, 1147781120;
	st.global.u32 	[%rd2], %r2438;
	bra.uni 	$L__BB0_4094;
$L__BB0_2231:
	mov.b32 	%r2437, 1147764736;
	st.global.u32 	[%rd2], %r2437;
	bra.uni 	$L__BB0_4094;
$L__BB0_2232:
	setp.neu.f32 	%p2984, %f2051, %f2101;
	@%p2984 bra 	$L__BB0_2234;
	mov.b32 	%r2436, 1147748352;
	st.global.u32 	[%rd2], %r2436;
	bra.uni 	$L__BB0_4094;
$L__BB0_2234:
	mov.b32 	%r2435, 1147731968;
	st.global.u32 	[%rd2], %r2435;
	bra.uni 	$L__BB0_4094;
$L__BB0_2235:
	add.s32 	%r2429, %r4, 929;
	cvt.rn.f32.s32 	%f2102, %r2429;
	setp.leu.f32 	%p2980, %f2051, %f2102;
	@%p2980 bra 	$L__BB0_2239;
	setp.neu.f32 	%p2982, %f2051, %f2100;
	@%p2982 bra 	$L__BB0_2238;
	mov.b32 	%r2433, 1147715584;
	st.global.u32 	[%rd2], %r2433;
	bra.uni 	$L__BB0_4094;
$L__BB0_2238:
	mov.b32 	%r2432, 1147699200;
	st.global.u32 	[%rd2], %r2432;
	bra.uni 	$L__BB0_4094;
$L__BB0_2239:
	setp.neu.f32 	%p2981, %f2051, %f2102;
	@%p2981 bra 	$L__BB0_2241;
	mov.b32 	%r2431, 1147682816;
	st.global.u32 	[%rd2], %r2431;
	bra.uni 	$L__BB0_4094;
$L__BB0_2241:
	mov.b32 	%r2430, 1147666432;
	st.global.u32 	[%rd2], %r2430;
	bra.uni 	$L__BB0_4094;
$L__BB0_2242:
	add.s32 	%r2379, %r4, 911;
	cvt.rn.f32.s32 	%f2103, %r2379;
	setp.leu.f32 	%p2946, %f2051, %f2103;
	@%p2946 bra 	$L__BB0_2274;
	add.s32 	%r2403, %r4, 919;
	cvt.rn.f32.s32 	%f2104, %r2403;
	setp.leu.f32 	%p2962, %f2051, %f2104;
	@%p2962 bra 	$L__BB0_2259;
	add.s32 	%r2415, %r4, 923;
	cvt.rn.f32.s32 	%f2105, %r2415;
	setp.leu.f32 	%p2970, %f2051, %f2105;
	@%p2970 bra 	$L__BB0_2252;
	add.s32 	%r2421, %r4, 925;
	cvt.rn.f32.s32 	%f2106, %r2421;
	setp.leu.f32 	%p2974, %f2051, %f2106;
	@%p2974 bra 	$L__BB0_2249;
	setp.neu.f32 	%p2976, %f2051, %f2087;
	@%p2976 bra 	$L__BB0_2248;
	mov.b32 	%r2425, 1147650048;
	st.global.u32 	[%rd2], %r2425;
	bra.uni 	$L__BB0_4094;
$L__BB0_2248:
	mov.b32 	%r2424, 1147633664;
	st.global.u32 	[%rd2], %r2424;
	bra.uni 	$L__BB0_4094;
$L__BB0_2249:
	setp.neu.f32 	%p2975, %f2051, %f2106;
	@%p2975 bra 	$L__BB0_2251;
	mov.b32 	%r2423, 1147617280;
	st.global.u32 	[%rd2], %r2423;
	bra.uni 	$L__BB0_4094;
$L__BB0_2251:
	mov.b32 	%r2422, 1147600896;
	st.global.u32 	[%rd2], %r2422;
	bra.uni 	$L__BB0_4094;
$L__BB0_2252:
	add.s32 	%r2416, %r4, 921;
	cvt.rn.f32.s32 	%f2107, %r2416;
	setp.leu.f32 	%p2971, %f2051, %f2107;
	@%p2971 bra 	$L__BB0_2256;
	setp.neu.f32 	%p2973, %f2051, %f2105;
	@%p2973 bra 	$L__BB0_2255;
	mov.b32 	%r2420, 1147584512;
	st.global.u32 	[%rd2], %r2420;
	bra.uni 	$L__BB0_4094;
$L__BB0_2255:
	mov.b32 	%r2419, 1147568128;
	st.global.u32 	[%rd2], %r2419;
	bra.uni 	$L__BB0_4094;
$L__BB0_2256:
	setp.neu.f32 	%p2972, %f2051, %f2107;
	@%p2972 bra 	$L__BB0_2258;
	mov.b32 	%r2418, 1147551744;
	st.global.u32 	[%rd2], %r2418;
	bra.uni 	$L__BB0_4094;
$L__BB0_2258:
	mov.b32 	%r2417, 1147535360;
	st.global.u32 	[%rd2], %r2417;
	bra.uni 	$L__BB0_4094;
$L__BB0_2259:
	add.s32 	%r2404, %r4, 915;
	cvt.rn.f32.s32 	%f2108, %r2404;
	setp.leu.f32 	%p2963, %f2051, %f2108;
	@%p2963 bra 	$L__BB0_2267;
	add.s32 	%r2410, %r4, 917;
	cvt.rn.f32.s32 	%f2109, %r2410;
	setp.leu.f32 	%p2967, %f2051, %f2109;
	@%p2967 bra 	$L__BB0_2264;
	setp.neu.f32 	%p2969, %f2051, %f2104;
	@%p2969 bra 	$L__BB0_2263;
	mov.b32 	%r2414, 1147518976;
	st.global.u32 	[%rd2], %r2414;
	bra.uni 	$L__BB0_4094;
$L__BB0_2263:
	mov.b32 	%r2413, 1147502592;
	st.global.u32 	[%rd2], %r2413;
	bra.uni 	$L__BB0_4094;
$L__BB0_2264:
	setp.neu.f32 	%p2968, %f2051, %f2109;
	@%p2968 bra 	$L__BB0_2266;
	mov.b32 	%r2412, 1147486208;
	st.global.u32 	[%rd2], %r2412;
	bra.uni 	$L__BB0_4094;
$L__BB0_2266:
	mov.b32 	%r2411, 1147469824;
	st.global.u32 	[%rd2], %r2411;
	bra.uni 	$L__BB0_4094;
$L__BB0_2267:
	add.s32 	%r2405, %r4, 913;
	cvt.rn.f32.s32 	%f2110, %r2405;
	setp.leu.f32 	%p2964, %f2051, %f2110;
	@%p2964 bra 	$L__BB0_2271;
	setp.neu.f32 	%p2966, %f2051, %f2108;
	@%p2966 bra 	$L__BB0_2270;
	mov.b32 	%r2409, 1147453440;
	st.global.u32 	[%rd2], %r2409;
	bra.uni 	$L__BB0_4094;
$L__BB0_2270:
	mov.b32 	%r2408, 1147437056;
	st.global.u32 	[%rd2], %r2408;
	bra.uni 	$L__BB0_4094;
$L__BB0_2271:
	setp.neu.f32 	%p2965, %f2051, %f2110;
	@%p2965 bra 	$L__BB0_2273;
	mov.b32 	%r2407, 1147420672;
	st.global.u32 	[%rd2], %r2407;
	bra.uni 	$L__BB0_4094;
$L__BB0_2273:
	mov.b32 	%r2406, 1147404288;
	st.global.u32 	[%rd2], %r2406;
	bra.uni 	$L__BB0_4094;
$L__BB0_2274:
	add.s32 	%r2380, %r4, 903;
	cvt.rn.f32.s32 	%f2111, %r2380;
	setp.leu.f32 	%p2947, %f2051, %f2111;
	@%p2947 bra 	$L__BB0_2290;
	add.s32 	%r2392, %r4, 907;
	cvt.rn.f32.s32 	%f2112, %r2392;
	setp.leu.f32 	%p2955, %f2051, %f2112;
	@%p2955 bra 	$L__BB0_2283;
	add.s32 	%r2398, %r4, 909;
	cvt.rn.f32.s32 	%f2113, %r2398;
	setp.leu.f32 	%p2959, %f2051, %f2113;
	@%p2959 bra 	$L__BB0_2280;
	setp.neu.f32 	%p2961, %f2051, %f2103;
	@%p2961 bra 	$L__BB0_2279;
	mov.b32 	%r2402, 1147387904;
	st.global.u32 	[%rd2], %r2402;
	bra.uni 	$L__BB0_4094;
$L__BB0_2279:
	mov.b32 	%r2401, 1147371520;
	st.global.u32 	[%rd2], %r2401;
	bra.uni 	$L__BB0_4094;
$L__BB0_2280:
	setp.neu.f32 	%p2960, %f2051, %f2113;
	@%p2960 bra 	$L__BB0_2282;
	mov.b32 	%r2400, 1147355136;
	st.global.u32 	[%rd2], %r2400;
	bra.uni 	$L__BB0_4094;
$L__BB0_2282:
	mov.b32 	%r2399, 1147338752;
	st.global.u32 	[%rd2], %r2399;
	bra.uni 	$L__BB0_4094;
$L__BB0_2283:
	add.s32 	%r2393, %r4, 905;
	cvt.rn.f32.s32 	%f2114, %r2393;
	setp.leu.f32 	%p2956, %f2051, %f2114;
	@%p2956 bra 	$L__BB0_2287;
	setp.neu.f32 	%p2958, %f2051, %f2112;
	@%p2958 bra 	$L__BB0_2286;
	mov.b32 	%r2397, 1147322368;
	st.global.u32 	[%rd2], %r2397;
	bra.uni 	$L__BB0_4094;
$L__BB0_2286:
	mov.b32 	%r2396, 1147305984;
	st.global.u32 	[%rd2], %r2396;
	bra.uni 	$L__BB0_4094;
$L__BB0_2287:
	setp.neu.f32 	%p2957, %f2051, %f2114;
	@%p2957 bra 	$L__BB0_2289;
	mov.b32 	%r2395, 1147289600;
	st.global.u32 	[%rd2], %r2395;
	bra.uni 	$L__BB0_4094;
$L__BB0_2289:
	mov.b32 	%r2394, 1147273216;
	st.global.u32 	[%rd2], %r2394;
	bra.uni 	$L__BB0_4094;
$L__BB0_2290:
	add.s32 	%r2381, %r4, 899;
	cvt.rn.f32.s32 	%f2115, %r2381;
	setp.leu.f32 	%p2948, %f2051, %f2115;
	@%p2948 bra 	$L__BB0_2298;
	add.s32 	%r2387, %r4, 901;
	cvt.rn.f32.s32 	%f2116, %r2387;
	setp.leu.f32 	%p2952, %f2051, %f2116;
	@%p2952 bra 	$L__BB0_2295;
	setp.neu.f32 	%p2954, %f2051, %f2111;
	@%p2954 bra 	$L__BB0_2294;
	mov.b32 	%r2391, 1147256832;
	st.global.u32 	[%rd2], %r2391;
	bra.uni 	$L__BB0_4094;
$L__BB0_2294:
	mov.b32 	%r2390, 1147240448;
	st.global.u32 	[%rd2], %r2390;
	bra.uni 	$L__BB0_4094;
$L__BB0_2295:
	setp.neu.f32 	%p2953, %f2051, %f2116;
	@%p2953 bra 	$L__BB0_2297;
	mov.b32 	%r2389, 1147224064;
	st.global.u32 	[%rd2], %r2389;
	bra.uni 	$L__BB0_4094;
$L__BB0_2297:
	mov.b32 	%r2388, 1147207680;
	st.global.u32 	[%rd2], %r2388;
	bra.uni 	$L__BB0_4094;
$L__BB0_2298:
	add.s32 	%r2382, %r4, 897;
	cvt.rn.f32.s32 	%f2117, %r2382;
	setp.leu.f32 	%p2949, %f2051, %f2117;
	@%p2949 bra 	$L__BB0_2302;
	setp.neu.f32 	%p2951, %f2051, %f2115;
	@%p2951 bra 	$L__BB0_2301;
	mov.b32 	%r2386, 1147191296;
	st.global.u32 	[%rd2], %r2386;
	bra.uni 	$L__BB0_4094;
$L__BB0_2301:
	mov.b32 	%r2385, 1147174912;
	st.global.u32 	[%rd2], %r2385;
	bra.uni 	$L__BB0_4094;
$L__BB0_2302:
	setp.neu.f32 	%p2950, %f2051, %f2117;
	@%p2950 bra 	$L__BB0_2304;
	mov.b32 	%r2384, 1147158528;
	st.global.u32 	[%rd2], %r2384;
	bra.uni 	$L__BB0_4094;
$L__BB0_2304:
	mov.b32 	%r2383, 1147142144;
	st.global.u32 	[%rd2], %r2383;
	bra.uni 	$L__BB0_4094;
$L__BB0_2305:
	add.s32 	%r2186, %r4, 831;
	cvt.rn.f32.s32 	%f2118, %r2186;
	setp.leu.f32 	%p2817, %f2051, %f2118;
	@%p2817 bra 	$L__BB0_2433;
	add.s32 	%r2282, %r4, 863;
	cvt.rn.f32.s32 	%f2119, %r2282;
	setp.leu.f32 	%p2881, %f2051, %f2119;
	@%p2881 bra 	$L__BB0_2370;
	add.s32 	%r2330, %r4, 879;
	cvt.rn.f32.s32 	%f2120, %r2330;
	setp.leu.f32 	%p2913, %f2051, %f2120;
	@%p2913 bra 	$L__BB0_2339;
	add.s32 	%r2354, %r4, 887;
	cvt.rn.f32.s32 	%f2121, %r2354;
	setp.leu.f32 	%p2929, %f2051, %f2121;
	@%p2929 bra 	$L__BB0_2324;
	add.s32 	%r2366, %r4, 891;
	cvt.rn.f32.s32 	%f2122, %r2366;
	setp.leu.f32 	%p2937, %f2051, %f2122;
	@%p2937 bra 	$L__BB0_2317;
	add.s32 	%r2372, %r4, 893;
	cvt.rn.f32.s32 	%f2123, %r2372;
	setp.leu.f32 	%p2941, %f2051, %f2123;
	@%p2941 bra 	$L__BB0_2314;
	setp.neu.f32 	%p2943, %f2051, %f2054;
	@%p2943 bra 	$L__BB0_2313;
	mov.b32 	%r2376, 1147125760;
	st.global.u32 	[%rd2], %r2376;
	bra.uni 	$L__BB0_4094;
$L__BB0_2313:
	mov.b32 	%r2375, 1147109376;
	st.global.u32 	[%rd2], %r2375;
	bra.uni 	$L__BB0_4094;
$L__BB0_2314:
	setp.neu.f32 	%p2942, %f2051, %f2123;
	@%p2942 bra 	$L__BB0_2316;
	mov.b32 	%r2374, 1147092992;
	st.global.u32 	[%rd2], %r2374;
	bra.uni 	$L__BB0_4094;
$L__BB0_2316:
	mov.b32 	%r2373, 1147076608;
	st.global.u32 	[%rd2], %r2373;
	bra.uni 	$L__BB0_4094;
$L__BB0_2317:
	add.s32 	%r2367, %r4, 889;
	cvt.rn.f32.s32 	%f2124, %r2367;
	setp.leu.f32 	%p2938, %f2051, %f2124;
	@%p2938 bra 	$L__BB0_2321;
	setp.neu.f32 	%p2940, %f2051, %f2122;
	@%p2940 bra 	$L__BB0_2320;
	mov.b32 	%r2371, 1147060224;
	st.global.u32 	[%rd2], %r2371;
	bra.uni 	$L__BB0_4094;
$L__BB0_2320:
	mov.b32 	%r2370, 1147043840;
	st.global.u32 	[%rd2], %r2370;
	bra.uni 	$L__BB0_4094;
$L__BB0_2321:
	setp.neu.f32 	%p2939, %f2051, %f2124;
	@%p2939 bra 	$L__BB0_2323;
	mov.b32 	%r2369, 1147027456;
	st.global.u32 	[%rd2], %r2369;
	bra.uni 	$L__BB0_4094;
$L__BB0_2323:
	mov.b32 	%r2368, 1147011072;
	st.global.u32 	[%rd2], %r2368;
	bra.uni 	$L__BB0_4094;
$L__BB0_2324:
	add.s32 	%r2355, %r4, 883;
	cvt.rn.f32.s32 	%f2125, %r2355;
	setp.leu.f32 	%p2930, %f2051, %f2125;
	@%p2930 bra 	$L__BB0_2332;
	add.s32 	%r2361, %r4, 885;
	cvt.rn.f32.s32 	%f2126, %r2361;
	setp.leu.f32 	%p2934, %f2051, %f2126;
	@%p2934 bra 	$L__BB0_2329;
	setp.neu.f32 	%p2936, %f2051, %f2121;
	@%p2936 bra 	$L__BB0_2328;
	mov.b32 	%r2365, 1146994688;
	st.global.u32 	[%rd2], %r2365;
	bra.uni 	$L__BB0_4094;
$L__BB0_2328:
	mov.b32 	%r2364, 1146978304;
	st.global.u32 	[%rd2], %r2364;
	bra.uni 	$L__BB0_4094;
$L__BB0_2329:
	setp.neu.f32 	%p2935, %f2051, %f2126;
	@%p2935 bra 	$L__BB0_2331;
	mov.b32 	%r2363, 1146961920;
	st.global.u32 	[%rd2], %r2363;
	bra.uni 	$L__BB0_4094;
$L__BB0_2331:
	mov.b32 	%r2362, 1146945536;
	st.global.u32 	[%rd2], %r2362;
	bra.uni 	$L__BB0_4094;
$L__BB0_2332:
	add.s32 	%r2356, %r4, 881;
	cvt.rn.f32.s32 	%f2127, %r2356;
	setp.leu.f32 	%p2931, %f2051, %f2127;
	@%p2931 bra 	$L__BB0_2336;
	setp.neu.f32 	%p2933, %f2051, %f2125;
	@%p2933 bra 	$L__BB0_2335;
	mov.b32 	%r2360, 1146929152;
	st.global.u32 	[%rd2], %r2360;
	bra.uni 	$L__BB0_4094;
$L__BB0_2335:
	mov.b32 	%r2359, 1146912768;
	st.global.u32 	[%rd2], %r2359;
	bra.uni 	$L__BB0_4094;
$L__BB0_2336:
	setp.neu.f32 	%p2932, %f2051, %f2127;
	@%p2932 bra 	$L__BB0_2338;
	mov.b32 	%r2358, 1146896384;
	st.global.u32 	[%rd2], %r2358;
	bra.uni 	$L__BB0_4094;
$L__BB0_2338:
	mov.b32 	%r2357, 1146880000;
	st.global.u32 	[%rd2], %r2357;
	bra.uni 	$L__BB0_4094;
$L__BB0_2339:
	add.s32 	%r2331, %r4, 871;
	cvt.rn.f32.s32 	%f2128, %r2331;
	setp.leu.f32 	%p2914, %f2051, %f2128;
	@%p2914 bra 	$L__BB0_2355;
	add.s32 	%r2343, %r4, 875;
	cvt.rn.f32.s32 	%f2129, %r2343;
	setp.leu.f32 	%p2922, %f2051, %f2129;
	@%p2922 bra 	$L__BB0_2348;
	add.s32 	%r2349, %r4, 877;
	cvt.rn.f32.s32 	%f2130, %r2349;
	setp.leu.f32 	%p2926, %f2051, %f2130;
	@%p2926 bra 	$L__BB0_2345;
	setp.neu.f32 	%p2928, %f2051, %f2120;
	@%p2928 bra 	$L__BB0_2344;
	mov.b32 	%r2353, 1146863616;
	st.global.u32 	[%rd2], %r2353;
	bra.uni 	$L__BB0_4094;
$L__BB0_2344:
	mov.b32 	%r2352, 1146847232;
	st.global.u32 	[%rd2], %r2352;
	bra.uni 	$L__BB0_4094;
$L__BB0_2345:
	setp.neu.f32 	%p2927, %f2051, %f2130;
	@%p2927 bra 	$L__BB0_2347;
	mov.b32 	%r2351, 1146830848;
	st.global.u32 	[%rd2], %r2351;
	bra.uni 	$L__BB0_4094;
$L__BB0_2347:
	mov.b32 	%r2350, 1146814464;
	st.global.u32 	[%rd2], %r2350;
	bra.uni 	$L__BB0_4094;
$L__BB0_2348:
	add.s32 	%r2344, %r4, 873;
	cvt.rn.f32.s32 	%f2131, %r2344;
	setp.leu.f32 	%p2923, %f2051, %f2131;
	@%p2923 bra 	$L__BB0_2352;
	setp.neu.f32 	%p2925, %f2051, %f2129;
	@%p2925 bra 	$L__BB0_2351;
	mov.b32 	%r2348, 1146798080;
	st.global.u32 	[%rd2], %r2348;
	bra.uni 	$L__BB0_4094;
$L__BB0_2351:
	mov.b32 	%r2347, 1146781696;
	st.global.u32 	[%rd2], %r2347;
	bra.uni 	$L__BB0_4094;
$L__BB0_2352:
	setp.neu.f32 	%p2924, %f2051, %f2131;
	@%p2924 bra 	$L__BB0_2354;
	mov.b32 	%r2346, 1146765312;
	st.global.u32 	[%rd2], %r2346;
	bra.uni 	$L__BB0_4094;
$L__BB0_2354:
	mov.b32 	%r2345, 1146748928;
	st.global.u32 	[%rd2], %r2345;
	bra.uni 	$L__BB0_4094;
$L__BB0_2355:
	add.s32 	%r2332, %r4, 867;
	cvt.rn.f32.s32 	%f2132, %r2332;
	setp.leu.f32 	%p2915, %f2051, %f2132;
	@%p2915 bra 	$L__BB0_2363;
	add.s32 	%r2338, %r4, 869;
	cvt.rn.f32.s32 	%f2133, %r2338;
	setp.leu.f32 	%p2919, %f2051, %f2133;
	@%p2919 bra 	$L__BB0_2360;
	setp.neu.f32 	%p2921, %f2051, %f2128;
	@%p2921 bra 	$L__BB0_2359;
	mov.b32 	%r2342, 1146732544;
	st.global.u32 	[%rd2], %r2342;
	bra.uni 	$L__BB0_4094;
$L__BB0_2359:
	mov.b32 	%r2341, 1146716160;
	st.global.u32 	[%rd2], %r2341;
	bra.uni 	$L__BB0_4094;
$L__BB0_2360:
	setp.neu.f32 	%p2920, %f2051, %f2133;
	@%p2920 bra 	$L__BB0_2362;
	mov.b32 	%r2340, 1146699776;
	st.global.u32 	[%rd2], %r2340;
	bra.uni 	$L__BB0_4094;
$L__BB0_2362:
	mov.b32 	%r2339, 1146683392;
	st.global.u32 	[%rd2], %r2339;
	bra.uni 	$L__BB0_4094;
$L__BB0_2363:
	add.s32 	%r2333, %r4, 865;
	cvt.rn.f32.s32 	%f2134, %r2333;
	setp.leu.f32 	%p2916, %f2051, %f2134;
	@%p2916 bra 	$L__BB0_2367;
	setp.neu.f32 	%p2918, %f2051, %f2132;
	@%p2918 bra 	$L__BB0_2366;
	mov.b32 	%r2337, 1146667008;
	st.global.u32 	[%rd2], %r2337;
	bra.uni 	$L__BB0_4094;
$L__BB0_2366:
	mov.b32 	%r2336, 1146650624;
	st.global.u32 	[%rd2], %r2336;
	bra.uni 	$L__BB0_4094;
$L__BB0_2367:
	setp.neu.f32 	%p2917, %f2051, %f2134;
	@%p2917 bra 	$L__BB0_2369;
	mov.b32 	%r2335, 1146634240;
	st.global.u32 	[%rd2], %r2335;
	bra.uni 	$L__BB0_4094;
$L__BB0_2369:
	mov.b32 	%r2334, 1146617856;
	st.global.u32 	[%rd2], %r2334;
	bra.uni 	$L__BB0_4094;
$L__BB0_2370:
	add.s32 	%r2283, %r4, 847;
	cvt.rn.f32.s32 	%f2135, %r2283;
	setp.leu.f32 	%p2882, %f2051, %f2135;
	@%p2882 bra 	$L__BB0_2402;
	add.s32 	%r2307, %r4, 855;
	cvt.rn.f32.s32 	%f2136, %r2307;
	setp.leu.f32 	%p2898, %f2051, %f2136;
	@%p2898 bra 	$L__BB0_2387;
	add.s32 	%r2319, %r4, 859;
	cvt.rn.f32.s32 	%f2137, %r2319;
	setp.leu.f32 	%p2906, %f2051, %f2137;
	@%p2906 bra 	$L__BB0_2380;
	add.s32 	%r2325, %r4, 861;
	cvt.rn.f32.s32 	%f2138, %r2325;
	setp.leu.f32 	%p2910, %f2051, %f2138;
	@%p2910 bra 	$L__BB0_2377;
	setp.neu.f32 	%p2912, %f2051, %f2119;
	@%p2912 bra 	$L__BB0_2376;
	mov.b32 	%r2329, 1146601472;
	st.global.u32 	[%rd2], %r2329;
	bra.uni 	$L__BB0_4094;
$L__BB0_2376:
	mov.b32 	%r2328, 1146585088;
	st.global.u32 	[%rd2], %r2328;
	bra.uni 	$L__BB0_4094;
$L__BB0_2377:
	setp.neu.f32 	%p2911, %f2051, %f2138;
	@%p2911 bra 	$L__BB0_2379;
	mov.b32 	%r2327, 1146568704;
	st.global.u32 	[%rd2], %r2327;
	bra.uni 	$L__BB0_4094;
$L__BB0_2379:
	mov.b32 	%r2326, 1146552320;
	st.global.u32 	[%rd2], %r2326;
	bra.uni 	$L__BB0_4094;
$L__BB0_2380:
	add.s32 	%r2320, %r4, 857;
	cvt.rn.f32.s32 	%f2139, %r2320;
	setp.leu.f32 	%p2907, %f2051, %f2139;
	@%p2907 bra 	$L__BB0_2384;
	setp.neu.f32 	%p2909, %f2051, %f2137;
	@%p2909 bra 	$L__BB0_2383;
	mov.b32 	%r2324, 1146535936;
	st.global.u32 	[%rd2], %r2324;
	bra.uni 	$L__BB0_4094;
$L__BB0_2383:
	mov.b32 	%r2323, 1146519552;
	st.global.u32 	[%rd2], %r2323;
	bra.uni 	$L__BB0_4094;
$L__BB0_2384:
	setp.neu.f32 	%p2908, %f2051, %f2139;
	@%p2908 bra 	$L__BB0_2386;
	mov.b32 	%r2322, 1146503168;
	st.global.u32 	[%rd2], %r2322;
	bra.uni 	$L__BB0_4094;
$L__BB0_2386:
	mov.b32 	%r2321, 1146486784;
	st.global.u32 	[%rd2], %r2321;
	bra.uni 	$L__BB0_4094;
$L__BB0_2387:
	add.s32 	%r2308, %r4, 851;
	cvt.rn.f32.s32 	%f2140, %r2308;
	setp.leu.f32 	%p2899, %f2051, %f2140;
	@%p2899 bra 	$L__BB0_2395;
	add.s32 	%r2314, %r4, 853;
	cvt.rn.f32.s32 	%f2141, %r2314;
	setp.leu.f32 	%p2903, %f2051, %f2141;
	@%p2903 bra 	$L__BB0_2392;
	setp.neu.f32 	%p2905, %f2051, %f2136;
	@%p2905 bra 	$L__BB0_2391;
	mov.b32 	%r2318, 1146470400;
	st.global.u32 	[%rd2], %r2318;
	bra.uni 	$L__BB0_4094;
$L__BB0_2391:
	mov.b32 	%r2317, 1146454016;
	st.global.u32 	[%rd2], %r2317;
	bra.uni 	$L__BB0_4094;
$L__BB0_2392:
	setp.neu.f32 	%p2904, %f2051, %f2141;
	@%p2904 bra 	$L__BB0_2394;
	mov.b32 	%r2316, 1146437632;
	st.global.u32 	[%rd2], %r2316;
	bra.uni 	$L__BB0_4094;
$L__BB0_2394:
	mov.b32 	%r2315, 1146421248;
	st.global.u32 	[%rd2], %r2315;
	bra.uni 	$L__BB0_4094;
$L__BB0_2395:
	add.s32 	%r2309, %r4, 849;
	cvt.rn.f32.s32 	%f2142, %r2309;
	setp.leu.f32 	%p2900, %f2051, %f2142;
	@%p2900 bra 	$L__BB0_2399;
	setp.neu.f32 	%p2902, %f2051, %f2140;
	@%p2902 bra 	$L__BB0_2398;
	mov.b32 	%r2313, 1146404864;
	st.global.u32 	[%rd2], %r2313;
	bra.uni 	$L__BB0_4094;
$L__BB0_2398:
	mov.b32 	%r2312, 1146388480;
	st.global.u32 	[%rd2], %r2312;
	bra.uni 	$L__BB0_4094;
$L__BB0_2399:
	setp.neu.f32 	%p2901, %f2051, %f2142;
	@%p2901 bra 	$L__BB0_2401;
	mov.b32 	%r2311, 1146372096;
	st.global.u32 	[%rd2], %r2311;
	bra.uni 	$L__BB0_4094;
$L__BB0_2401:
	mov.b32 	%r2310, 1146355712;
	st.global.u32 	[%rd2], %r2310;
	bra.uni 	$L__BB0_4094;
$L__BB0_2402:
	add.s32 	%r2284, %r4, 839;
	cvt.rn.f32.s32 	%f2143, %r2284;
	setp.leu.f32 	%p2883, %f2051, %f2143;
	@%p2883 bra 	$L__BB0_2418;
	add.s32 	%r2296, %r4, 843;
	cvt.rn.f32.s32 	%f2144, %r2296;
	setp.leu.f32 	%p2891, %f2051, %f2144;
	@%p2891 bra 	$L__BB0_2411;
	add.s32 	%r2302, %r4, 845;
	cvt.rn.f32.s32 	%f2145, %r2302;
	setp.leu.f32 	%p2895, %f2051, %f2145;
	@%p2895 bra 	$L__BB0_2408;
	setp.neu.f32 	%p2897, %f2051, %f2135;
	@%p2897 bra 	$L__BB0_2407;
	mov.b32 	%r2306, 1146339328;
	st.global.u32 	[%rd2], %r2306;
	bra.uni 	$L__BB0_4094;
$L__BB0_2407:
	mov.b32 	%r2305, 1146322944;
	st.global.u32 	[%rd2], %r2305;
	bra.uni 	$L__BB0_4094;
$L__BB0_2408:
	setp.neu.f32 	%p2896, %f2051, %f2145;
	@%p2896 bra 	$L__BB0_2410;
	mov.b32 	%r2304, 1146306560;
	st.global.u32 	[%rd2], %r2304;
	bra.uni 	$L__BB0_4094;
$L__BB0_2410:
	mov.b32 	%r2303, 1146290176;
	st.global.u32 	[%rd2], %r2303;
	bra.uni 	$L__BB0_4094;
$L__BB0_2411:
	add.s32 	%r2297, %r4, 841;
	cvt.rn.f32.s32 	%f2146, %r2297;
	setp.leu.f32 	%p2892, %f2051, %f2146;
	@%p2892 bra 	$L__BB0_2415;
	setp.neu.f32 	%p2894, %f2051, %f2144;
	@%p2894 bra 	$L__BB0_2414;
	mov.b32 	%r2301, 1146273792;
	st.global.u32 	[%rd2], %r2301;
	bra.uni 	$L__BB0_4094;
$L__BB0_2414:
	mov.b32 	%r2300, 1146257408;
	st.global.u32 	[%rd2], %r2300;
	bra.uni 	$L__BB0_4094;
$L__BB0_2415:
	setp.neu.f32 	%p2893, %f2051, %f2146;
	@%p2893 bra 	$L__BB0_2417;
	mov.b32 	%r2299, 1146241024;
	st.global.u32 	[%rd2], %r2299;
	bra.uni 	$L__BB0_4094;
$L__BB0_2417:
	mov.b32 	%r2298, 1146224640;
	st.global.u32 	[%rd2], %r2298;
	bra.uni 	$L__BB0_4094;
$L__BB0_2418:
	add.s32 	%r2285, %r4, 835;
	cvt.rn.f32.s32 	%f2147, %r2285;
	setp.leu.f32 	%p2884, %f2051, %f2147;
	@%p2884 bra 	$L__BB0_2426;
	add.s32 	%r2291, %r4, 837;
	cvt.rn.f32.s32 	%f2148, %r2291;
	setp.leu.f32 	%p2888, %f2051, %f2148;
	@%p2888 bra 	$L__BB0_2423;
	setp.neu.f32 	%p2890, %f2051, %f2143;
	@%p2890 bra 	$L__BB0_2422;
	mov.b32 	%r2295, 1146208256;
	st.global.u32 	[%rd2], %r2295;
	bra.uni 	$L__BB0_4094;
$L__BB0_2422:
	mov.b32 	%r2294, 1146191872;
	st.global.u32 	[%rd2], %r2294;
	bra.uni 	$L__BB0_4094;
$L__BB0_2423:
	setp.neu.f32 	%p2889, %f2051, %f2148;
	@%p2889 bra 	$L__BB0_2425;
	mov.b32 	%r2293, 1146175488;
	st.global.u32 	[%rd2], %r2293;
	bra.uni 	$L__BB0_4094;
$L__BB0_2425:
	mov.b32 	%r2292, 1146159104;
	st.global.u32 	[%rd2], %r2292;
	bra.uni 	$L__BB0_4094;
$L__BB0_2426:
	add.s32 	%r2286, %r4, 833;
	cvt.rn.f32.s32 	%f2149, %r2286;
	setp.leu.f32 	%p2885, %f2051, %f2149;
	@%p2885 bra 	$L__BB0_2430;
	setp.neu.f32 	%p2887, %f2051, %f2147;
	@%p2887 bra 	$L__BB0_2429;
	mov.b32 	%r2290, 1146142720;
	st.global.u32 	[%rd2], %r2290;
	bra.uni 	$L__BB0_4094;
$L__BB0_2429:
	mov.b32 	%r2289, 1146126336;
	st.global.u32 	[%rd2], %r2289;
	bra.uni 	$L__BB0_4094;
$L__BB0_2430:
	setp.neu.f32 	%p2886, %f2051, %f2149;
	@%p2886 bra 	$L__BB0_2432;
	mov.b32 	%r2288, 1146109952;
	st.global.u32 	[%rd2], %r2288;
	bra.uni 	$L__BB0_4094;
$L__BB0_2432:
	mov.b32 	%r2287, 1146093568;
	st.global.u32 	[%rd2], %r2287;
	bra.uni 	$L__BB0_4094;
$L__BB0_2433:
	add.s32 	%r2187, %r4, 799;
	cvt.rn.f32.s32 	%f2150, %r2187;
	setp.leu.f32 	%p2818, %f2051, %f2150;
	@%p2818 bra 	$L__BB0_2497;
	add.s32 	%r2235, %r4, 815;
	cvt.rn.f32.s32 	%f2151, %r2235;
	setp.leu.f32 	%p2850, %f2051, %f2151;
	@%p2850 bra 	$L__BB0_2466;
	add.s32 	%r2259, %r4, 823;
	cvt.rn.f32.s32 	%f2152, %r2259;
	setp.leu.f32 	%p2866, %f2051, %f2152;
	@%p2866 bra 	$L__BB0_2451;
	add.s32 	%r2271, %r4, 827;
	cvt.rn.f32.s32 	%f2153, %r2271;
	setp.leu.f32 	%p2874, %f2051, %f2153;
	@%p2874 bra 	$L__BB0_2444;
	add.s32 	%r2277, %r4, 829;
	cvt.rn.f32.s32 	%f2154, %r2277;
	setp.leu.f32 	%p2878, %f2051, %f2154;
	@%p2878 bra 	$L__BB0_2441;
	setp.neu.f32 	%p2880, %f2051, %f2118;
	@%p2880 bra 	$L__BB0_2440;
	mov.b32 	%r2281, 1146077184;
	st.global.u32 	[%rd2], %r2281;
	bra.uni 	$L__BB0_4094;
$L__BB0_2440:
	mov.b32 	%r2280, 1146060800;
	st.global.u32 	[%rd2], %r2280;
	bra.uni 	$L__BB0_4094;
$L__BB0_2441:
	setp.neu.f32 	%p2879, %f2051, %f2154;
	@%p2879 bra 	$L__BB0_2443;
	mov.b32 	%r2279, 1146044416;
	st.global.u32 	[%rd2], %r2279;
	bra.uni 	$L__BB0_4094;
$L__BB0_2443:
	mov.b32 	%r2278, 1146028032;
	st.global.u32 	[%rd2], %r2278;
	bra.uni 	$L__BB0_4094;
$L__BB0_2444:
	add.s32 	%r2272, %r4, 825;
	cvt.rn.f32.s32 	%f2155, %r2272;
	setp.leu.f32 	%p2875, %f2051, %f2155;
	@%p2875 bra 	$L__BB0_2448;
	setp.neu.f32 	%p2877, %f2051, %f2153;
	@%p2877 bra 	$L__BB0_2447;
	mov.b32 	%r2276, 1146011648;
	st.global.u32 	[%rd2], %r2276;
	bra.uni 	$L__BB0_4094;
$L__BB0_2447:
	mov.b32 	%r2275, 1145995264;
	st.global.u32 	[%rd2], %r2275;
	bra.uni 	$L__BB0_4094;
$L__BB0_2448:
	setp.neu.f32 	%p2876, %f2051, %f2155;
	@%p2876 bra 	$L__BB0_2450;
	mov.b32 	%r2274, 1145978880;
	st.global.u32 	[%rd2], %r2274;
	bra.uni 	$L__BB0_4094;
$L__BB0_2450:
	mov.b32 	%r2273, 1145962496;
	st.global.u32 	[%rd2], %r2273;
	bra.uni 	$L__BB0_4094;
$L__BB0_2451:
	add.s32 	%r2260, %r4, 819;
	cvt.rn.f32.s32 	%f2156, %r2260;
	setp.leu.f32 	%p2867, %f2051, %f2156;
	@%p2867 bra 	$L__BB0_2459;
	add.s32 	%r2266, %r4, 821;
	cvt.rn.f32.s32 	%f2157, %r2266;
	setp.leu.f32 	%p2871, %f2051, %f2157;
	@%p2871 bra 	$L__BB0_2456;
	setp.neu.f32 	%p2873, %f2051, %f2152;
	@%p2873 bra 	$L__BB0_2455;
	mov.b32 	%r2270, 1145946112;
	st.global.u32 	[%rd2], %r2270;
	bra.uni 	$L__BB0_4094;
$L__BB0_2455:
	mov.b32 	%r2269, 1145929728;
	st.global.u32 	[%rd2], %r2269;
	bra.uni 	$L__BB0_4094;
$L__BB0_2456:
	setp.neu.f32 	%p2872, %f2051, %f2157;
	@%p2872 bra 	$L__BB0_2458;
	mov.b32 	%r2268, 1145913344;
	st.global.u32 	[%rd2], %r2268;
	bra.uni 	$L__BB0_4094;
$L__BB0_2458:
	mov.b32 	%r2267, 1145896960;
	st.global.u32 	[%rd2], %r2267;
	bra.uni 	$L__BB0_4094;
$L__BB0_2459:
	add.s32 	%r2261, %r4, 817;
	cvt.rn.f32.s32 	%f2158, %r2261;
	setp.leu.f32 	%p2868, %f2051, %f2158;
	@%p2868 bra 	$L__BB0_2463;
	setp.neu.f32 	%p2870, %f2051, %f2156;
	@%p2870 bra 	$L__BB0_2462;
	mov.b32 	%r2265, 1145880576;
	st.global.u32 	[%rd2], %r2265;
	bra.uni 	$L__BB0_4094;
$L__BB0_2462:
	mov.b32 	%r2264, 1145864192;
	st.global.u32 	[%rd2], %r2264;
	bra.uni 	$L__BB0_4094;
$L__BB0_2463:
	setp.neu.f32 	%p2869, %f2051, %f2158;
	@%p2869 bra 	$L__BB0_2465;
	mov.b32 	%r2263, 1145847808;
	st.global.u32 	[%rd2], %r2263;
	bra.uni 	$L__BB0_4094;
$L__BB0_2465:
	mov.b32 	%r2262, 1145831424;
	st.global.u32 	[%rd2], %r2262;
	bra.uni 	$L__BB0_4094;
$L__BB0_2466:
	add.s32 	%r2236, %r4, 807;
	cvt.rn.f32.s32 	%f2159, %r2236;
	setp.leu.f32 	%p2851, %f2051, %f2159;
	@%p2851 bra 	$L__BB0_2482;
	add.s32 	%r2248, %r4, 811;
	cvt.rn.f32.s32 	%f2160, %r2248;
	setp.leu.f32 	%p2859, %f2051, %f2160;
	@%p2859 bra 	$L__BB0_2475;
	add.s32 	%r2254, %r4, 813;
	cvt.rn.f32.s32 	%f2161, %r2254;
	setp.leu.f32 	%p2863, %f2051, %f2161;
	@%p2863 bra 	$L__BB0_2472;
	setp.neu.f32 	%p2865, %f2051, %f2151;
	@%p2865 bra 	$L__BB0_2471;
	mov.b32 	%r2258, 1145815040;
	st.global.u32 	[%rd2], %r2258;
	bra.uni 	$L__BB0_4094;
$L__BB0_2471:
	mov.b32 	%r2257, 1145798656;
	st.global.u32 	[%rd2], %r2257;
	bra.uni 	$L__BB0_4094;
$L__BB0_2472:
	setp.neu.f32 	%p2864, %f2051, %f2161;
	@%p2864 bra 	$L__BB0_2474;
	mov.b32 	%r2256, 1145782272;
	st.global.u32 	[%rd2], %r2256;
	bra.uni 	$L__BB0_4094;
$L__BB0_2474:
	mov.b32 	%r2255, 1145765888;
	st.global.u32 	[%rd2], %r2255;
	bra.uni 	$L__BB0_4094;
$L__BB0_2475:
	add.s32 	%r2249, %r4, 809;
	cvt.rn.f32.s32 	%f2162, %r2249;
	setp.leu.f32 	%p2860, %f2051, %f2162;
	@%p2860 bra 	$L__BB0_2479;
	setp.neu.f32 	%p2862, %f2051, %f2160;
	@%p2862 bra 	$L__BB0_2478;
	mov.b32 	%r2253, 1145749504;
	st.global.u32 	[%rd2], %r2253;
	bra.uni 	$L__BB0_4094;
$L__BB0_2478:
	mov.b32 	%r2252, 1145733120;
	st.global.u32 	[%rd2], %r2252;
	bra.uni 	$L__BB0_4094;
$L__BB0_2479:
	setp.neu.f32 	%p2861, %f2051, %f2162;
	@%p2861 bra 	$L__BB0_2481;
	mov.b32 	%r2251, 1145716736;
	st.global.u32 	[%rd2], %r2251;
	bra.uni 	$L__BB0_4094;
$L__BB0_2481:
	mov.b32 	%r2250, 1145700352;
	st.global.u32 	[%rd2], %r2250;
	bra.uni 	$L__BB0_4094;
$L__BB0_2482:
	add.s32 	%r2237, %r4, 803;
	cvt.rn.f32.s32 	%f2163, %r2237;
	setp.leu.f32 	%p2852, %f2051, %f2163;
	@%p2852 bra 	$L__BB0_2490;
	add.s32 	%r2243, %r4, 805;
	cvt.rn.f32.s32 	%f2164, %r2243;
	setp.leu.f32 	%p2856, %f2051, %f2164;
	@%p2856 bra 	$L__BB0_2487;
	setp.neu.f32 	%p2858, %f2051, %f2159;
	@%p2858 bra 	$L__BB0_2486;
	mov.b32 	%r2247, 1145683968;
	st.global.u32 	[%rd2], %r2247;
	bra.uni 	$L__BB0_4094;
$L__BB0_2486:
	mov.b32 	%r2246, 1145667584;
	st.global.u32 	[%rd2], %r2246;
	bra.uni 	$L__BB0_4094;
$L__BB0_2487:
	setp.neu.f32 	%p2857, %f2051, %f2164;
	@%p2857 bra 	$L__BB0_2489;
	mov.b32 	%r2245, 1145651200;
	st.global.u32 	[%rd2], %r2245;
	bra.uni 	$L__BB0_4094;
$L__BB0_2489:
	mov.b32 	%r2244, 1145634816;
	st.global.u32 	[%rd2], %r2244;
	bra.uni 	$L__BB0_4094;
$L__BB0_2490:
	add.s32 	%r2238, %r4, 801;
	cvt.rn.f32.s32 	%f2165, %r2238;
	setp.leu.f32 	%p2853, %f2051, %f2165;
	@%p2853 bra 	$L__BB0_2494;
	setp.neu.f32 	%p2855, %f2051, %f2163;
	@%p2855 bra 	$L__BB0_2493;
	mov.b32 	%r2242, 1145618432;
	st.global.u32 	[%rd2], %r2242;
	bra.uni 	$L__BB0_4094;
$L__BB0_2493:
	mov.b32 	%r2241, 1145602048;
	st.global.u32 	[%rd2], %r2241;
	bra.uni 	$L__BB0_4094;
$L__BB0_2494:
	setp.neu.f32 	%p2854, %f2051, %f2165;
	@%p2854 bra 	$L__BB0_2496;
	mov.b32 	%r2240, 1145585664;
	st.global.u32 	[%rd2], %r2240;
	bra.uni 	$L__BB0_4094;
$L__BB0_2496:
	mov.b32 	%r2239, 1145569280;
	st.global.u32 	[%rd2], %r2239;
	bra.uni 	$L__BB0_4094;
$L__BB0_2497:
	add.s32 	%r2188, %r4, 783;
	cvt.rn.f32.s32 	%f2166, %r2188;
	setp.leu.f32 	%p2819, %f2051, %f2166;
	@%p2819 bra 	$L__BB0_2529;
	add.s32 	%r2212, %r4, 791;
	cvt.rn.f32.s32 	%f2167, %r2212;
	setp.leu.f32 	%p2835, %f2051, %f2167;
	@%p2835 bra 	$L__BB0_2514;
	add.s32 	%r2224, %r4, 795;
	cvt.rn.f32.s32 	%f2168, %r2224;
	setp.leu.f32 	%p2843, %f2051, %f2168;
	@%p2843 bra 	$L__BB0_2507;
	add.s32 	%r2230, %r4, 797;
	cvt.rn.f32.s32 	%f2169, %r2230;
	setp.leu.f32 	%p2847, %f2051, %f2169;
	@%p2847 bra 	$L__BB0_2504;
	setp.neu.f32 	%p2849, %f2051, %f2150;
	@%p2849 bra 	$L__BB0_2503;
	mov.b32 	%r2234, 1145552896;
	st.global.u32 	[%rd2], %r2234;
	bra.uni 	$L__BB0_4094;
$L__BB0_2503:
	mov.b32 	%r2233, 1145536512;
	st.global.u32 	[%rd2], %r2233;
	bra.uni 	$L__BB0_4094;
$L__BB0_2504:
	setp.neu.f32 	%p2848, %f2051, %f2169;
	@%p2848 bra 	$L__BB0_2506;
	mov.b32 	%r2232, 1145520128;
	st.global.u32 	[%rd2], %r2232;
	bra.uni 	$L__BB0_4094;
$L__BB0_2506:
	mov.b32 	%r2231, 1145503744;
	st.global.u32 	[%rd2], %r2231;
	bra.uni 	$L__BB0_4094;
$L__BB0_2507:
	add.s32 	%r2225, %r4, 793;
	cvt.rn.f32.s32 	%f2170, %r2225;
	setp.leu.f32 	%p2844, %f2051, %f2170;
	@%p2844 bra 	$L__BB0_2511;
	setp.neu.f32 	%p2846, %f2051, %f2168;
	@%p2846 bra 	$L__BB0_2510;
	mov.b32 	%r2229, 1145487360;
	st.global.u32 	[%rd2], %r2229;
	bra.uni 	$L__BB0_4094;
$L__BB0_2510:
	mov.b32 	%r2228, 1145470976;
	st.global.u32 	[%rd2], %r2228;
	bra.uni 	$L__BB0_4094;
$L__BB0_2511:
	setp.neu.f32 	%p2845, %f2051, %f2170;
	@%p2845 bra 	$L__BB0_2513;
	mov.b32 	%r2227, 1145454592;
	st.global.u32 	[%rd2], %r2227;
	bra.uni 	$L__BB0_4094;
$L__BB0_2513:
	mov.b32 	%r2226, 1145438208;
	st.global.u32 	[%rd2], %r2226;
	bra.uni 	$L__BB0_4094;
$L__BB0_2514:
	add.s32 	%r2213, %r4, 787;
	cvt.rn.f32.s32 	%f2171, %r2213;
	setp.leu.f32 	%p2836, %f2051, %f2171;
	@%p2836 bra 	$L__BB0_2522;
	add.s32 	%r2219, %r4, 789;
	cvt.rn.f32.s32 	%f2172, %r2219;
	setp.leu.f32 	%p2840, %f2051, %f2172;
	@%p2840 bra 	$L__BB0_2519;
	setp.neu.f32 	%p2842, %f2051, %f2167;
	@%p2842 bra 	$L__BB0_2518;
	mov.b32 	%r2223, 1145421824;
	st.global.u32 	[%rd2], %r2223;
	bra.uni 	$L__BB0_4094;
$L__BB0_2518:
	mov.b32 	%r2222, 1145405440;
	st.global.u32 	[%rd2], %r2222;
	bra.uni 	$L__BB0_4094;
$L__BB0_2519:
	setp.neu.f32 	%p2841, %f2051, %f2172;
	@%p2841 bra 	$L__BB0_2521;
	mov.b32 	%r2221, 1145389056;
	st.global.u32 	[%rd2], %r2221;
	bra.uni 	$L__BB0_4094;
$L__BB0_2521:
	mov.b32 	%r2220, 1145372672;
	st.global.u32 	[%rd2], %r2220;
	bra.uni 	$L__BB0_4094;
$L__BB0_2522:
	add.s32 	%r2214, %r4, 785;
	cvt.rn.f32.s32 	%f2173, %r2214;
	setp.leu.f32 	%p2837, %f2051, %f2173;
	@%p2837 bra 	$L__BB0_2526;
	setp.neu.f32 	%p2839, %f2051, %f2171;
	@%p2839 bra 	$L__BB0_2525;
	mov.b32 	%r2218, 1145356288;
	st.global.u32 	[%rd2], %r2218;
	bra.uni 	$L__BB0_4094;
$L__BB0_2525:
	mov.b32 	%r2217, 1145339904;
	st.global.u32 	[%rd2], %r2217;
	bra.uni 	$L__BB0_4094;
$L__BB0_2526:
	setp.neu.f32 	%p2838, %f2051, %f2173;
	@%p2838 bra 	$L__BB0_2528;
	mov.b32 	%r2216, 1145323520;
	st.global.u32 	[%rd2], %r2216;
	bra.uni 	$L__BB0_4094;
$L__BB0_2528:
	mov.b32 	%r2215, 1145307136;
	st.global.u32 	[%rd2], %r2215;
	bra.uni 	$L__BB0_4094;
$L__BB0_2529:
	add.s32 	%r2189, %r4, 775;
	cvt.rn.f32.s32 	%f2174, %r2189;
	setp.leu.f32 	%p2820, %f2051, %f2174;
	@%p2820 bra 	$L__BB0_2545;
	add.s32 	%r2201, %r4, 779;
	cvt.rn.f32.s32 	%f2175, %r2201;
	setp.leu.f32 	%p2828, %f2051, %f2175;
	@%p2828 bra 	$L__BB0_2538;
	add.s32 	%r2207, %r4, 781;
	cvt.rn.f32.s32 	%f2176, %r2207;
	setp.leu.f32 	%p2832, %f2051, %f2176;
	@%p2832 bra 	$L__BB0_2535;
	setp.neu.f32 	%p2834, %f2051, %f2166;
	@%p2834 bra 	$L__BB0_2534;
	mov.b32 	%r2211, 1145290752;
	st.global.u32 	[%rd2], %r2211;
	bra.uni 	$L__BB0_4094;
$L__BB0_2534:
	mov.b32 	%r2210, 1145274368;
	st.global.u32 	[%rd2], %r2210;
	bra.uni 	$L__BB0_4094;
$L__BB0_2535:
	setp.neu.f32 	%p2833, %f2051, %f2176;
	@%p2833 bra 	$L__BB0_2537;
	mov.b32 	%r2209, 1145257984;
	st.global.u32 	[%rd2], %r2209;
	bra.uni 	$L__BB0_4094;
$L__BB0_2537:
	mov.b32 	%r2208, 1145241600;
	st.global.u32 	[%rd2], %r2208;
	bra.uni 	$L__BB0_4094;
$L__BB0_2538:
	add.s32 	%r2202, %r4, 777;
	cvt.rn.f32.s32 	%f2177, %r2202;
	setp.leu.f32 	%p2829, %f2051, %f2177;
	@%p2829 bra 	$L__BB0_2542;
	setp.neu.f32 	%p2831, %f2051, %f2175;
	@%p2831 bra 	$L__BB0_2541;
	mov.b32 	%r2206, 1145225216;
	st.global.u32 	[%rd2], %r2206;
	bra.uni 	$L__BB0_4094;
$L__BB0_2541:
	mov.b32 	%r2205, 1145208832;
	st.global.u32 	[%rd2], %r2205;
	bra.uni 	$L__BB0_4094;
$L__BB0_2542:
	setp.neu.f32 	%p2830, %f2051, %f2177;
	@%p2830 bra 	$L__BB0_2544;
	mov.b32 	%r2204, 1145192448;
	st.global.u32 	[%rd2], %r2204;
	bra.uni 	$L__BB0_4094;
$L__BB0_2544:
	mov.b32 	%r2203, 1145176064;
	st.global.u32 	[%rd2], %r2203;
	bra.uni 	$L__BB0_4094;
$L__BB0_2545:
	add.s32 	%r2190, %r4, 771;
	cvt.rn.f32.s32 	%f2178, %r2190;
	setp.leu.f32 	%p2821, %f2051, %f2178;
	@%p2821 bra 	$L__BB0_2553;
	add.s32 	%r2196, %r4, 773;
	cvt.rn.f32.s32 	%f2179, %r2196;
	setp.leu.f32 	%p2825, %f2051, %f2179;
	@%p2825 bra 	$L__BB0_2550;
	setp.neu.f32 	%p2827, %f2051, %f2174;
	@%p2827 bra 	$L__BB0_2549;
	mov.b32 	%r2200, 1145159680;
	st.global.u32 	[%rd2], %r2200;
	bra.uni 	$L__BB0_4094;
$L__BB0_2549:
	mov.b32 	%r2199, 1145143296;
	st.global.u32 	[%rd2], %r2199;
	bra.uni 	$L__BB0_4094;
$L__BB0_2550:
	setp.neu.f32 	%p2826, %f2051, %f2179;
	@%p2826 bra 	$L__BB0_2552;
	mov.b32 	%r2198, 1145126912;
	st.global.u32 	[%rd2], %r2198;
	bra.uni 	$L__BB0_4094;
$L__BB0_2552:
	mov.b32 	%r2197, 1145110528;
	st.global.u32 	[%rd2], %r2197;
	bra.uni 	$L__BB0_4094;
$L__BB0_2553:
	add.s32 	%r2191, %r4, 769;
	cvt.rn.f32.s32 	%f2180, %r2191;
	setp.leu.f32 	%p2822, %f2051, %f2180;
	@%p2822 bra 	$L__BB0_2557;
	setp.neu.f32 	%p2824, %f2051, %f2178;
	@%p2824 bra 	$L__BB0_2556;
	mov.b32 	%r2195, 1145094144;
	st.global.u32 	[%rd2], %r2195;
	bra.uni 	$L__BB0_4094;
$L__BB0_2556:
	mov.b32 	%r2194, 1145077760;
	st.global.u32 	[%rd2], %r2194;
	bra.uni 	$L__BB0_4094;
$L__BB0_2557:
	setp.neu.f32 	%p2823, %f2051, %f2180;
	@%p2823 bra 	$L__BB0_2559;
	mov.b32 	%r2193, 1145061376;
	st.global.u32 	[%rd2], %r2193;
	bra.uni 	$L__BB0_4094;
$L__BB0_2559:
	mov.b32 	%r2192, 1145044992;
	st.global.u32 	[%rd2], %r2192;
	bra.uni 	$L__BB0_4094;
$L__BB0_2560:
	add.s32 	%r1802, %r4, 639;
	cvt.rn.f32.s32 	%f2181, %r1802;
	setp.leu.f32 	%p2561, %f2051, %f2181;
	@%p2561 bra 	$L__BB0_2816;
	add.s32 	%r1994, %r4, 703;
	cvt.rn.f32.s32 	%f2182, %r1994;
	setp.leu.f32 	%p2689, %f2051, %f2182;
	@%p2689 bra 	$L__BB0_2689;
	add.s32 	%r2090, %r4, 735;
	cvt.rn.f32.s32 	%f2183, %r2090;
	setp.leu.f32 	%p2753, %f2051, %f2183;
	@%p2753 bra 	$L__BB0_2626;
	add.s32 	%r2138, %r4, 751;
	cvt.rn.f32.s32 	%f2184, %r2138;
	setp.leu.f32 	%p2785, %f2051, %f2184;
	@%p2785 bra 	$L__BB0_2595;
	add.s32 	%r2162, %r4, 759;
	cvt.rn.f32.s32 	%f2185, %r2162;
	setp.leu.f32 	%p2801, %f2051, %f2185;
	@%p2801 bra 	$L__BB0_2580;
	add.s32 	%r2174, %r4, 763;
	cvt.rn.f32.s32 	%f2186, %r2174;
	setp.leu.f32 	%p2809, %f2051, %f2186;
	@%p2809 bra 	$L__BB0_2573;
	add.s32 	%r2180, %r4, 765;
	cvt.rn.f32.s32 	%f2187, %r2180;
	setp.leu.f32 	%p2813, %f2051, %f2187;
	@%p2813 bra 	$L__BB0_2570;
	setp.neu.f32 	%p2815, %f2051, %f2053;
	@%p2815 bra 	$L__BB0_2569;
	mov.b32 	%r2184, 1145028608;
	st.global.u32 	[%rd2], %r2184;
	bra.uni 	$L__BB0_4094;
$L__BB0_2569:
	mov.b32 	%r2183, 1145012224;
	st.global.u32 	[%rd2], %r2183;
	bra.uni 	$L__BB0_4094;
$L__BB0_2570:
	setp.neu.f32 	%p2814, %f2051, %f2187;
	@%p2814 bra 	$L__BB0_2572;
	mov.b32 	%r2182, 1144995840;
	st.global.u32 	[%rd2], %r2182;
	bra.uni 	$L__BB0_4094;
$L__BB0_2572:
	mov.b32 	%r2181, 1144979456;
	st.global.u32 	[%rd2], %r2181;
	bra.uni 	$L__BB0_4094;
$L__BB0_2573:
	add.s32 	%r2175, %r4, 761;
	cvt.rn.f32.s32 	%f2188, %r2175;
	setp.leu.f32 	%p2810, %f2051, %f2188;
	@%p2810 bra 	$L__BB0_2577;
	setp.neu.f32 	%p2812, %f2051, %f2186;
	@%p2812 bra 	$L__BB0_2576;
	mov.b32 	%r2179, 1144963072;
	st.global.u32 	[%rd2], %r2179;
	bra.uni 	$L__BB0_4094;
$L__BB0_2576:
	mov.b32 	%r2178, 1144946688;
	st.global.u32 	[%rd2], %r2178;
	bra.uni 	$L__BB0_4094;
$L__BB0_2577:
	setp.neu.f32 	%p2811, %f2051, %f2188;
	@%p2811 bra 	$L__BB0_2579;
	mov.b32 	%r2177, 1144930304;
	st.global.u32 	[%rd2], %r2177;
	bra.uni 	$L__BB0_4094;
$L__BB0_2579:
	mov.b32 	%r2176, 1144913920;
	st.global.u32 	[%rd2], %r2176;
	bra.uni 	$L__BB0_4094;
$L__BB0_2580:
	add.s32 	%r2163, %r4, 755;
	cvt.rn.f32.s32 	%f2189, %r2163;
	setp.leu.f32 	%p2802, %f2051, %f2189;
	@%p2802 bra 	$L__BB0_2588;
	add.s32 	%r2169, %r4, 757;
	cvt.rn.f32.s32 	%f2190, %r2169;
	setp.leu.f32 	%p2806, %f2051, %f2190;
	@%p2806 bra 	$L__BB0_2585;
	setp.neu.f32 	%p2808, %f2051, %f2185;
	@%p2808 bra 	$L__BB0_2584;
	mov.b32 	%r2173, 1144897536;
	st.global.u32 	[%rd2], %r2173;
	bra.uni 	$L__BB0_4094;
$L__BB0_2584:
	mov.b32 	%r2172, 1144881152;
	st.global.u32 	[%rd2], %r2172;
	bra.uni 	$L__BB0_4094;
$L__BB0_2585:
	setp.neu.f32 	%p2807, %f2051, %f2190;
	@%p2807 bra 	$L__BB0_2587;
	mov.b32 	%r2171, 1144864768;
	st.global.u32 	[%rd2], %r2171;
	bra.uni 	$L__BB0_4094;
$L__BB0_2587:
	mov.b32 	%r2170, 1144848384;
	st.global.u32 	[%rd2], %r2170;
	bra.uni 	$L__BB0_4094;
$L__BB0_2588:
	add.s32 	%r2164, %r4, 753;
	cvt.rn.f32.s32 	%f2191, %r2164;
	setp.leu.f32 	%p2803, %f2051, %f2191;
	@%p2803 bra 	$L__BB0_2592;
	setp.neu.f32 	%p2805, %f2051, %f2189;
	@%p2805 bra 	$L__BB0_2591;
	mov.b32 	%r2168, 1144832000;
	st.global.u32 	[%rd2], %r2168;
	bra.uni 	$L__BB0_4094;
$L__BB0_2591:
	mov.b32 	%r2167, 1144815616;
	st.global.u32 	[%rd2], %r2167;
	bra.uni 	$L__BB0_4094;
$L__BB0_2592:
	setp.neu.f32 	%p2804, %f2051, %f2191;
	@%p2804 bra 	$L__BB0_2594;
	mov.b32 	%r2166, 1144799232;
	st.global.u32 	[%rd2], %r2166;
	bra.uni 	$L__BB0_4094;
$L__BB0_2594:
	mov.b32 	%r2165, 1144782848;
	st.global.u32 	[%rd2], %r2165;
	bra.uni 	$L__BB0_4094;
$L__BB0_2595:
	add.s32 	%r2139, %r4, 743;
	cvt.rn.f32.s32 	%f2192, %r2139;
	setp.leu.f32 	%p2786, %f2051, %f2192;
	@%p2786 bra 	$L__BB0_2611;
	add.s32 	%r2151, %r4, 747;
	cvt.rn.f32.s32 	%f2193, %r2151;
	setp.leu.f32 	%p2794, %f2051, %f2193;
	@%p2794 bra 	$L__BB0_2604;
	add.s32 	%r2157, %r4, 749;
	cvt.rn.f32.s32 	%f2194, %r2157;
	setp.leu.f32 	%p2798, %f2051, %f2194;
	@%p2798 bra 	$L__BB0_2601;
	setp.neu.f32 	%p2800, %f2051, %f2184;
	@%p2800 bra 	$L__BB0_2600;
	mov.b32 	%r2161, 1144766464;
	st.global.u32 	[%rd2], %r2161;
	bra.uni 	$L__BB0_4094;
$L__BB0_2600:
	mov.b32 	%r2160, 1144750080;
	st.global.u32 	[%rd2], %r2160;
	bra.uni 	$L__BB0_4094;
$L__BB0_2601:
	setp.neu.f32 	%p2799, %f2051, %f2194;
	@%p2799 bra 	$L__BB0_2603;
	mov.b32 	%r2159, 1144733696;
	st.global.u32 	[%rd2], %r2159;
	bra.uni 	$L__BB0_4094;
$L__BB0_2603:
	mov.b32 	%r2158, 1144717312;
	st.global.u32 	[%rd2], %r2158;
	bra.uni 	$L__BB0_4094;
$L__BB0_2604:
	add.s32 	%r2152, %r4, 745;
	cvt.rn.f32.s32 	%f2195, %r2152;
	setp.leu.f32 	%p2795, %f2051, %f2195;
	@%p2795 bra 	$L__BB0_2608;
	setp.neu.f32 	%p2797, %f2051, %f2193;
	@%p2797 bra 	$L__BB0_2607;
	mov.b32 	%r2156, 1144700928;
	st.global.u32 	[%rd2], %r2156;
	bra.uni 	$L__BB0_4094;
$L__BB0_2607:
	mov.b32 	%r2155, 1144684544;
	st.global.u32 	[%rd2], %r2155;
	bra.uni 	$L__BB0_4094;
$L__BB0_2608:
	setp.neu.f32 	%p2796, %f2051, %f2195;
	@%p2796 bra 	$L__BB0_2610;
	mov.b32 	%r2154, 1144668160;
	st.global.u32 	[%rd2], %r2154;
	bra.uni 	$L__BB0_4094;
$L__BB0_2610:
	mov.b32 	%r2153, 1144651776;
	st.global.u32 	[%rd2], %r2153;
	bra.uni 	$L__BB0_4094;
$L__BB0_2611:
	add.s32 	%r2140, %r4, 739;
	cvt.rn.f32.s32 	%f2196, %r2140;
	setp.leu.f32 	%p2787, %f2051, %f2196;
	@%p2787 bra 	$L__BB0_2619;
	add.s32 	%r2146, %r4, 741;
	cvt.rn.f32.s32 	%f2197, %r2146;
	setp.leu.f32 	%p2791, %f2051, %f2197;
	@%p2791 bra 	$L__BB0_2616;
	setp.neu.f32 	%p2793, %f2051, %f2192;
	@%p2793 bra 	$L__BB0_2615;
	mov.b32 	%r2150, 1144635392;
	st.global.u32 	[%rd2], %r2150;
	bra.uni 	$L__BB0_4094;
$L__BB0_2615:
	mov.b32 	%r2149, 1144619008;
	st.global.u32 	[%rd2], %r2149;
	bra.uni 	$L__BB0_4094;
$L__BB0_2616:
	setp.neu.f32 	%p2792, %f2051, %f2197;
	@%p2792 bra 	$L__BB0_2618;
	mov.b32 	%r2148, 1144602624;
	st.global.u32 	[%rd2], %r2148;
	bra.uni 	$L__BB0_4094;
$L__BB0_2618:
	mov.b32 	%r2147, 1144586240;
	st.global.u32 	[%rd2], %r2147;
	bra.uni 	$L__BB0_4094;
$L__BB0_2619:
	add.s32 	%r2141, %r4, 737;
	cvt.rn.f32.s32 	%f2198, %r2141;
	setp.leu.f32 	%p2788, %f2051, %f2198;
	@%p2788 bra 	$L__BB0_2623;
	setp.neu.f32 	%p2790, %f2051, %f2196;
	@%p2790 bra 	$L__BB0_2622;
	mov.b32 	%r2145, 1144569856;
	st.global.u32 	[%rd2], %r2145;
	bra.uni 	$L__BB0_4094;
$L__BB0_2622:
	mov.b32 	%r2144, 1144553472;
	st.global.u32 	[%rd2], %r2144;
	bra.uni 	$L__BB0_4094;
$L__BB0_2623:
	setp.neu.f32 	%p2789, %f2051, %f2198;
	@%p2789 bra 	$L__BB0_2625;
	mov.b32 	%r2143, 1144537088;
	st.global.u32 	[%rd2], %r2143;
	bra.uni 	$L__BB0_4094;
$L__BB0_2625:
	mov.b32 	%r2142, 1144520704;
	st.global.u32 	[%rd2], %r2142;
	bra.uni 	$L__BB0_4094;
$L__BB0_2626:
	add.s32 	%r2091, %r4, 719;
	cvt.rn.f32.s32 	%f2199, %r2091;
	setp.leu.f32 	%p2754, %f2051, %f2199;
	@%p2754 bra 	$L__BB0_2658;
	add.s32 	%r2115, %r4, 727;
	cvt.rn.f32.s32 	%f2200, %r2115;
	setp.leu.f32 	%p2770, %f2051, %f2200;
	@%p2770 bra 	$L__BB0_2643;
	add.s32 	%r2127, %r4, 731;
	cvt.rn.f32.s32 	%f2201, %r2127;
	setp.leu.f32 	%p2778, %f2051, %f2201;
	@%p2778 bra 	$L__BB0_2636;
	add.s32 	%r2133, %r4, 733;
	cvt.rn.f32.s32 	%f2202, %r2133;
	setp.leu.f32 	%p2782, %f2051, %f2202;
	@%p2782 bra 	$L__BB0_2633;
	setp.neu.f32 	%p2784, %f2051, %f2183;
	@%p2784 bra 	$L__BB0_2632;
	mov.b32 	%r2137, 1144504320;
	st.global.u32 	[%rd2], %r2137;
	bra.uni 	$L__BB0_4094;
$L__BB0_2632:
	mov.b32 	%r2136, 1144487936;
	st.global.u32 	[%rd2], %r2136;
	bra.uni 	$L__BB0_4094;
$L__BB0_2633:
	setp.neu.f32 	%p2783, %f2051, %f2202;
	@%p2783 bra 	$L__BB0_2635;
	mov.b32 	%r2135, 1144471552;
	st.global.u32 	[%rd2], %r2135;
	bra.uni 	$L__BB0_4094;
$L__BB0_2635:
	mov.b32 	%r2134, 1144455168;
	st.global.u32 	[%rd2], %r2134;
	bra.uni 	$L__BB0_4094;
$L__BB0_2636:
	add.s32 	%r2128, %r4, 729;
	cvt.rn.f32.s32 	%f2203, %r2128;
	setp.leu.f32 	%p2779, %f2051, %f2203;
	@%p2779 bra 	$L__BB0_2640;
	setp.neu.f32 	%p2781, %f2051, %f2201;
	@%p2781 bra 	$L__BB0_2639;
	mov.b32 	%r2132, 1144438784;
	st.global.u32 	[%rd2], %r2132;
	bra.uni 	$L__BB0_4094;
$L__BB0_2639:
	mov.b32 	%r2131, 1144422400;
	st.global.u32 	[%rd2], %r2131;
	bra.uni 	$L__BB0_4094;
$L__BB0_2640:
	setp.neu.f32 	%p2780, %f2051, %f2203;
	@%p2780 bra 	$L__BB0_2642;
	mov.b32 	%r2130, 1144406016;
	st.global.u32 	[%rd2], %r2130;
	bra.uni 	$L__BB0_4094;
$L__BB0_2642:
	mov.b32 	%r2129, 1144389632;
	st.global.u32 	[%rd2], %r2129;
	bra.uni 	$L__BB0_4094;
$L__BB0_2643:
	add.s32 	%r2116, %r4, 723;
	cvt.rn.f32.s32 	%f2204, %r2116;
	setp.leu.f32 	%p2771, %f2051, %f2204;
	@%p2771 bra 	$L__BB0_2651;
	add.s32 	%r2122, %r4, 725;
	cvt.rn.f32.s32 	%f2205, %r2122;
	setp.leu.f32 	%p2775, %f2051, %f2205;
	@%p2775 bra 	$L__BB0_2648;
	setp.neu.f32 	%p2777, %f2051, %f2200;
	@%p2777 bra 	$L__BB0_2647;
	mov.b32 	%r2126, 1144373248;
	st.global.u32 	[%rd2], %r2126;
	bra.uni 	$L__BB0_4094;
$L__BB0_2647:
	mov.b32 	%r2125, 1144356864;
	st.global.u32 	[%rd2], %r2125;
	bra.uni 	$L__BB0_4094;
$L__BB0_2648:
	setp.neu.f32 	%p2776, %f2051, %f2205;
	@%p2776 bra 	$L__BB0_2650;
	mov.b32 	%r2124, 1144340480;
	st.global.u32 	[%rd2], %r2124;
	bra.uni 	$L__BB0_4094;
$L__BB0_2650:
	mov.b32 	%r2123, 1144324096;
	st.global.u32 	[%rd2], %r2123;
	bra.uni 	$L__BB0_4094;
$L__BB0_2651:
	add.s32 	%r2117, %r4, 721;
	cvt.rn.f32.s32 	%f2206, %r2117;
	setp.leu.f32 	%p2772, %f2051, %f2206;
	@%p2772 bra 	$L__BB0_2655;
	setp.neu.f32 	%p2774, %f2051, %f2204;
	@%p2774 bra 	$L__BB0_2654;
	mov.b32 	%r2121, 1144307712;
	st.global.u32 	[%rd2], %r2121;
	bra.uni 	$L__BB0_4094;
$L__BB0_2654:
	mov.b32 	%r2120, 1144291328;
	st.global.u32 	[%rd2], %r2120;
	bra.uni 	$L__BB0_4094;
$L__BB0_2655:
	setp.neu.f32 	%p2773, %f2051, %f2206;
	@%p2773 bra 	$L__BB0_2657;
	mov.b32 	%r2119, 1144274944;
	st.global.u32 	[%rd2], %r2119;
	bra.uni 	$L__BB0_4094;
$L__BB0_2657:
	mov.b32 	%r2118, 1144258560;
	st.global.u32 	[%rd2], %r2118;
	bra.uni 	$L__BB0_4094;
$L__BB0_2658:
	add.s32 	%r2092, %r4, 711;
	cvt.rn.f32.s32 	%f2207, %r2092;
	setp.leu.f32 	%p2755, %f2051, %f2207;
	@%p2755 bra 	$L__BB0_2674;
	add.s32 	%r2104, %r4, 715;
	cvt.rn.f32.s32 	%f2208, %r2104;
	setp.leu.f32 	%p2763, %f2051, %f2208;
	@%p2763 bra 	$L__BB0_2667;
	add.s32 	%r2110, %r4, 717;
	cvt.rn.f32.s32 	%f2209, %r2110;
	setp.leu.f32 	%p2767, %f2051, %f2209;
	@%p2767 bra 	$L__BB0_2664;
	setp.neu.f32 	%p2769, %f2051, %f2199;
	@%p2769 bra 	$L__BB0_2663;
	mov.b32 	%r2114, 1144242176;
	st.global.u32 	[%rd2], %r2114;
	bra.uni 	$L__BB0_4094;
$L__BB0_2663:
	mov.b32 	%r2113, 1144225792;
	st.global.u32 	[%rd2], %r2113;
	bra.uni 	$L__BB0_4094;
$L__BB0_2664:
	setp.neu.f32 	%p2768, %f2051, %f2209;
	@%p2768 bra 	$L__BB0_2666;
	mov.b32 	%r2112, 1144209408;
	st.global.u32 	[%rd2], %r2112;
	bra.uni 	$L__BB0_4094;
$L__BB0_2666:
	mov.b32 	%r2111, 1144193024;
	st.global.u32 	[%rd2], %r2111;
	bra.uni 	$L__BB0_4094;
$L__BB0_2667:
	add.s32 	%r2105, %r4, 713;
	cvt.rn.f32.s32 	%f2210, %r2105;
	setp.leu.f32 	%p2764, %f2051, %f2210;
	@%p2764 bra 	$L__BB0_2671;
	setp.neu.f32 	%p2766, %f2051, %f2208;
	@%p2766 bra 	$L__BB0_2670;
	mov.b32 	%r2109, 1144176640;
	st.global.u32 	[%rd2], %r2109;
	bra.uni 	$L__BB0_4094;
$L__BB0_2670:
	mov.b32 	%r2108, 1144160256;
	st.global.u32 	[%rd2], %r2108;
	bra.uni 	$L__BB0_4094;
$L__BB0_2671:
	setp.neu.f32 	%p2765, %f2051, %f2210;
	@%p2765 bra 	$L__BB0_2673;
	mov.b32 	%r2107, 1144143872;
	st.global.u32 	[%rd2], %r2107;
	bra.uni 	$L__BB0_4094;
$L__BB0_2673:
	mov.b32 	%r2106, 1144127488;
	st.global.u32 	[%rd2], %r2106;
	bra.uni 	$L__BB0_4094;
$L__BB0_2674:
	add.s32 	%r2093, %r4, 707;
	cvt.rn.f32.s32 	%f2211, %r2093;
	setp.leu.f32 	%p2756, %f2051, %f2211;
	@%p2756 bra 	$L__BB0_2682;
	add.s32 	%r2099, %r4, 709;
	cvt.rn.f32.s32 	%f2212, %r2099;
	setp.leu.f32 	%p2760, %f2051, %f2212;
	@%p2760 bra 	$L__BB0_2679;
	setp.neu.f32 	%p2762, %f2051, %f2207;
	@%p2762 bra 	$L__BB0_2678;
	mov.b32 	%r2103, 1144111104;
	st.global.u32 	[%rd2], %r2103;
	bra.uni 	$L__BB0_4094;
$L__BB0_2678:
	mov.b32 	%r2102, 1144094720;
	st.global.u32 	[%rd2], %r2102;
	bra.uni 	$L__BB0_4094;
$L__BB0_2679:
	setp.neu.f32 	%p2761, %f2051, %f2212;
	@%p2761 bra 	$L__BB0_2681;
	mov.b32 	%r2101, 1144078336;
	st.global.u32 	[%rd2], %r2101;
	bra.uni 	$L__BB0_4094;
$L__BB0_2681:
	mov.b32 	%r2100, 1144061952;
	st.global.u32 	[%rd2], %r2100;
	bra.uni 	$L__BB0_4094;
$L__BB0_2682:
	add.s32 	%r2094, %r4, 705;
	cvt.rn.f32.s32 	%f2213, %r2094;
	setp.leu.f32 	%p2757, %f2051, %f2213;
	@%p2757 bra 	$L__BB0_2686;
	setp.neu.f32 	%p2759, %f2051, %f2211;
	@%p2759 bra 	$L__BB0_2685;
	mov.b32 	%r2098, 1144045568;
	st.global.u32 	[%rd2], %r2098;
	bra.uni 	$L__BB0_4094;
$L__BB0_2685:
	mov.b32 	%r2097, 1144029184;
	st.global.u32 	[%rd2], %r2097;
	bra.uni 	$L__BB0_4094;
$L__BB0_2686:
	setp.neu.f32 	%p2758, %f2051, %f2213;
	@%p2758 bra 	$L__BB0_2688;
	mov.b32 	%r2096, 1144012800;
	st.global.u32 	[%rd2], %r2096;
	bra.uni 	$L__BB0_4094;
$L__BB0_2688:
	mov.b32 	%r2095, 1143996416;
	st.global.u32 	[%rd2], %r2095;
	bra.uni 	$L__BB0_4094;
$L__BB0_2689:
	add.s32 	%r1995, %r4, 671;
	cvt.rn.f32.s32 	%f2214, %r1995;
	setp.leu.f32 	%p2690, %f2051, %f2214;
	@%p2690 bra 	$L__BB0_2753;
	add.s32 	%r2043, %r4, 687;
	cvt.rn.f32.s32 	%f2215, %r2043;
	setp.leu.f32 	%p2722, %f2051, %f2215;
	@%p2722 bra 	$L__BB0_2722;
	add.s32 	%r2067, %r4, 695;
	cvt.rn.f32.s32 	%f2216, %r2067;
	setp.leu.f32 	%p2738, %f2051, %f2216;
	@%p2738 bra 	$L__BB0_2707;
	add.s32 	%r2079, %r4, 699;
	cvt.rn.f32.s32 	%f2217, %r2079;
	setp.leu.f32 	%p2746, %f2051, %f2217;
	@%p2746 bra 	$L__BB0_2700;
	add.s32 	%r2085, %r4, 701;
	cvt.rn.f32.s32 	%f2218, %r2085;
	setp.leu.f32 	%p2750, %f2051, %f2218;
	@%p2750 bra 	$L__BB0_2697;
	setp.neu.f32 	%p2752, %f2051, %f2182;
	@%p2752 bra 	$L__BB0_2696;
	mov.b32 	%r2089, 1143980032;
	st.global.u32 	[%rd2], %r2089;
	bra.uni 	$L__BB0_4094;
$L__BB0_2696:
	mov.b32 	%r2088, 1143963648;
	st.global.u32 	[%rd2], %r2088;
	bra.uni 	$L__BB0_4094;
$L__BB0_2697:
	setp.neu.f32 	%p2751, %f2051, %f2218;
	@%p2751 bra 	$L__BB0_2699;
	mov.b32 	%r2087, 1143947264;
	st.global.u32 	[%rd2], %r2087;
	bra.uni 	$L__BB0_4094;
$L__BB0_2699:
	mov.b32 	%r2086, 1143930880;
	st.global.u32 	[%rd2], %r2086;
	bra.uni 	$L__BB0_4094;
$L__BB0_2700:
	add.s32 	%r2080, %r4, 697;
	cvt.rn.f32.s32 	%f2219, %r2080;
	setp.leu.f32 	%p2747, %f2051, %f2219;
	@%p2747 bra 	$L__BB0_2704;
	setp.neu.f32 	%p2749, %f2051, %f2217;
	@%p2749 bra 	$L__BB0_2703;
	mov.b32 	%r2084, 1143914496;
	st.global.u32 	[%rd2], %r2084;
	bra.uni 	$L__BB0_4094;
$L__BB0_2703:
	mov.b32 	%r2083, 1143898112;
	st.global.u32 	[%rd2], %r2083;
	bra.uni 	$L__BB0_4094;
$L__BB0_2704:
	setp.neu.f32 	%p2748, %f2051, %f2219;
	@%p2748 bra 	$L__BB0_2706;
	mov.b32 	%r2082, 1143881728;
	st.global.u32 	[%rd2], %r2082;
	bra.uni 	$L__BB0_4094;
$L__BB0_2706:
	mov.b32 	%r2081, 1143865344;
	st.global.u32 	[%rd2], %r2081;
	bra.uni 	$L__BB0_4094;
$L__BB0_2707:
	add.s32 	%r2068, %r4, 691;
	cvt.rn.f32.s32 	%f2220, %r2068;
	setp.leu.f32 	%p2739, %f2051, %f2220;
	@%p2739 bra 	$L__BB0_2715;
	add.s32 	%r2074, %r4, 693;
	cvt.rn.f32.s32 	%f2221, %r2074;
	setp.leu.f32 	%p2743, %f2051, %f2221;
	@%p2743 bra 	$L__BB0_2712;
	setp.neu.f32 	%p2745, %f2051, %f2216;
	@%p2745 bra 	$L__BB0_2711;
	mov.b32 	%r2078, 1143848960;
	st.global.u32 	[%rd2], %r2078;
	bra.uni 	$L__BB0_4094;
$L__BB0_2711:
	mov.b32 	%r2077, 1143832576;
	st.global.u32 	[%rd2], %r2077;
	bra.uni 	$L__BB0_4094;
$L__BB0_2712:
	setp.neu.f32 	%p2744, %f2051, %f2221;
	@%p2744 bra 	$L__BB0_2714;
	mov.b32 	%r2076, 1143816192;
	st.global.u32 	[%rd2], %r2076;
	bra.uni 	$L__BB0_4094;
$L__BB0_2714:
	mov.b32 	%r2075, 1143799808;
	st.global.u32 	[%rd2], %r2075;
	bra.uni 	$L__BB0_4094;
$L__BB0_2715:
	add.s32 	%r2069, %r4, 689;
	cvt.rn.f32.s32 	%f2222, %r2069;
	setp.leu.f32 	%p2740, %f2051, %f2222;
	@%p2740 bra 	$L__BB0_2719;
	setp.neu.f32 	%p2742, %f2051, %f2220;
	@%p2742 bra 	$L__BB0_2718;
	mov.b32 	%r2073, 1143783424;
	st.global.u32 	[%rd2], %r2073;
	bra.uni 	$L__BB0_4094;
$L__BB0_2718:
	mov.b32 	%r2072, 1143767040;
	st.global.u32 	[%rd2], %r2072;
	bra.uni 	$L__BB0_4094;
$L__BB0_2719:
	setp.neu.f32 	%p2741, %f2051, %f2222;
	@%p2741 bra 	$L__BB0_2721;
	mov.b32 	%r2071, 1143750656;
	st.global.u32 	[%rd2], %r2071;
	bra.uni 	$L__BB0_4094;
$L__BB0_2721:
	mov.b32 	%r2070, 1143734272;
	st.global.u32 	[%rd2], %r2070;
	bra.uni 	$L__BB0_4094;
$L__BB0_2722:
	add.s32 	%r2044, %r4, 679;
	cvt.rn.f32.s32 	%f2223, %r2044;
	setp.leu.f32 	%p2723, %f2051, %f2223;
	@%p2723 bra 	$L__BB0_2738;
	add.s32 	%r2056, %r4, 683;
	cvt.rn.f32.s32 	%f2224, %r2056;
	setp.leu.f32 	%p2731, %f2051, %f2224;
	@%p2731 bra 	$L__BB0_2731;
	add.s32 	%r2062, %r4, 685;
	cvt.rn.f32.s32 	%f2225, %r2062;
	setp.leu.f32 	%p2735, %f2051, %f2225;
	@%p2735 bra 	$L__BB0_2728;
	setp.neu.f32 	%p2737, %f2051, %f2215;
	@%p2737 bra 	$L__BB0_2727;
	mov.b32 	%r2066, 1143717888;
	st.global.u32 	[%rd2], %r2066;
	bra.uni 	$L__BB0_4094;
$L__BB0_2727:
	mov.b32 	%r2065, 1143701504;
	st.global.u32 	[%rd2], %r2065;
	bra.uni 	$L__BB0_4094;
$L__BB0_2728:
	setp.neu.f32 	%p2736, %f2051, %f2225;
	@%p2736 bra 	$L__BB0_2730;
	mov.b32 	%r2064, 1143685120;
	st.global.u32 	[%rd2], %r2064;
	bra.uni 	$L__BB0_4094;
$L__BB0_2730:
	mov.b32 	%r2063, 1143668736;
	st.global.u32 	[%rd2], %r2063;
	bra.uni 	$L__BB0_4094;
$L__BB0_2731:
	add.s32 	%r2057, %r4, 681;
	cvt.rn.f32.s32 	%f2226, %r2057;
	setp.leu.f32 	%p2732, %f2051, %f2226;
	@%p2732 bra 	$L__BB0_2735;
	setp.neu.f32 	%p2734, %f2051, %f2224;
	@%p2734 bra 	$L__BB0_2734;
	mov.b32 	%r2061, 1143652352;
	st.global.u32 	[%rd2], %r2061;
	bra.uni 	$L__BB0_4094;
$L__BB0_2734:
	mov.b32 	%r2060, 1143635968;
	st.global.u32 	[%rd2], %r2060;
	bra.uni 	$L__BB0_4094;
$L__BB0_2735:
	setp.neu.f32 	%p2733, %f2051, %f2226;
	@%p2733 bra 	$L__BB0_2737;
	mov.b32 	%r2059, 1143619584;
	st.global.u32 	[%rd2], %r2059;
	bra.uni 	$L__BB0_4094;
$L__BB0_2737:
	mov.b32 	%r2058, 1143603200;
	st.global.u32 	[%rd2], %r2058;
	bra.uni 	$L__BB0_4094;
$L__BB0_2738:
	add.s32 	%r2045, %r4, 675;
	cvt.rn.f32.s32 	%f2227, %r2045;
	setp.leu.f32 	%p2724, %f2051, %f2227;
	@%p2724 bra 	$L__BB0_2746;
	add.s32 	%r2051, %r4, 677;
	cvt.rn.f32.s32 	%f2228, %r2051;
	setp.leu.f32 	%p2728, %f2051, %f2228;
	@%p2728 bra 	$L__BB0_2743;
	setp.neu.f32 	%p2730, %f2051, %f2223;
	@%p2730 bra 	$L__BB0_2742;
	mov.b32 	%r2055, 1143586816;
	st.global.u32 	[%rd2], %r2055;
	bra.uni 	$L__BB0_4094;
$L__BB0_2742:
	mov.b32 	%r2054, 1143570432;
	st.global.u32 	[%rd2], %r2054;
	bra.uni 	$L__BB0_4094;
$L__BB0_2743:
	setp.neu.f32 	%p2729, %f2051, %f2228;
	@%p2729 bra 	$L__BB0_2745;
	mov.b32 	%r2053, 1143554048;
	st.global.u32 	[%rd2], %r2053;
	bra.uni 	$L__BB0_4094;
$L__BB0_2745:
	mov.b32 	%r2052, 1143537664;
	st.global.u32 	[%rd2], %r2052;
	bra.uni 	$L__BB0_4094;
$L__BB0_2746:
	add.s32 	%r2046, %r4, 673;
	cvt.rn.f32.s32 	%f2229, %r2046;
	setp.leu.f32 	%p2725, %f2051, %f2229;
	@%p2725 bra 	$L__BB0_2750;
	setp.neu.f32 	%p2727, %f2051, %f2227;
	@%p2727 bra 	$L__BB0_2749;
	mov.b32 	%r2050, 1143521280;
	st.global.u32 	[%rd2], %r2050;
	bra.uni 	$L__BB0_4094;
$L__BB0_2749:
	mov.b32 	%r2049, 1143504896;
	st.global.u32 	[%rd2], %r2049;
	bra.uni 	$L__BB0_4094;
$L__BB0_2750:
	setp.neu.f32 	%p2726, %f2051, %f2229;
	@%p2726 bra 	$L__BB0_2752;
	mov.b32 	%r2048, 1143488512;
	st.global.u32 	[%rd2], %r2048;
	bra.uni 	$L__BB0_4094;
$L__BB0_2752:
	mov.b32 	%r2047, 1143472128;
	st.global.u32 	[%rd2], %r2047;
	bra.uni 	$L__BB0_4094;
$L__BB0_2753:
	add.s32 	%r1996, %r4, 655;
	cvt.rn.f32.s32 	%f2230, %r1996;
	setp.leu.f32 	%p2691, %f2051, %f2230;
	@%p2691 bra 	$L__BB0_2785;
	add.s32 	%r2020, %r4, 663;
	cvt.rn.f32.s32 	%f2231, %r2020;
	setp.leu.f32 	%p2707, %f2051, %f2231;
	@%p2707 bra 	$L__BB0_2770;
	add.s32 	%r2032, %r4, 667;
	cvt.rn.f32.s32 	%f2232, %r2032;
	setp.leu.f32 	%p2715, %f2051, %f2232;
	@%p2715 bra 	$L__BB0_2763;
	add.s32 	%r2038, %r4, 669;
	cvt.rn.f32.s32 	%f2233, %r2038;
	setp.leu.f32 	%p2719, %f2051, %f2233;
	@%p2719 bra 	$L__BB0_2760;
	setp.neu.f32 	%p2721, %f2051, %f2214;
	@%p2721 bra 	$L__BB0_2759;
	mov.b32 	%r2042, 1143455744;
	st.global.u32 	[%rd2], %r2042;
	bra.uni 	$L__BB0_4094;
$L__BB0_2759:
	mov.b32 	%r2041, 1143439360;
	st.global.u32 	[%rd2], %r2041;
	bra.uni 	$L__BB0_4094;
$L__BB0_2760:
	setp.neu.f32 	%p2720, %f2051, %f2233;
	@%p2720 bra 	$L__BB0_2762;
	mov.b32 	%r2040, 1143422976;
	st.global.u32 	[%rd2], %r2040;
	bra.uni 	$L__BB0_4094;
$L__BB0_2762:
	mov.b32 	%r2039, 1143406592;
	st.global.u32 	[%rd2], %r2039;
	bra.uni 	$L__BB0_4094;
$L__BB0_2763:
	add.s32 	%r2033, %r4, 665;
	cvt.rn.f32.s32 	%f2234, %r2033;
	setp.leu.f32 	%p2716, %f2051, %f2234;
	@%p2716 bra 	$L__BB0_2767;
	setp.neu.f32 	%p2718, %f2051, %f2232;
	@%p2718 bra 	$L__BB0_2766;
	mov.b32 	%r2037, 1143390208;
	st.global.u32 	[%rd2], %r2037;
	bra.uni 	$L__BB0_4094;
$L__BB0_2766:
	mov.b32 	%r2036, 1143373824;
	st.global.u32 	[%rd2], %r2036;
	bra.uni 	$L__BB0_4094;
$L__BB0_2767:
	setp.neu.f32 	%p2717, %f2051, %f2234;
	@%p2717 bra 	$L__BB0_2769;
	mov.b32 	%r2035, 1143357440;
	st.global.u32 	[%rd2], %r2035;
	bra.uni 	$L__BB0_4094;
$L__BB0_2769:
	mov.b32 	%r2034, 1143341056;
	st.global.u32 	[%rd2], %r2034;
	bra.uni 	$L__BB0_4094;
$L__BB0_2770:
	add.s32 	%r2021, %r4, 659;
	cvt.rn.f32.s32 	%f2235, %r2021;
	setp.leu.f32 	%p2708, %f2051, %f2235;
	@%p2708 bra 	$L__BB0_2778;
	add.s32 	%r2027, %r4, 661;
	cvt.rn.f32.s32 	%f2236, %r2027;
	setp.leu.f32 	%p2712, %f2051, %f2236;
	@%p2712 bra 	$L__BB0_2775;
	setp.neu.f32 	%p2714, %f2051, %f2231;
	@%p2714 bra 	$L__BB0_2774;
	mov.b32 	%r2031, 1143324672;
	st.global.u32 	[%rd2], %r2031;
	bra.uni 	$L__BB0_4094;
$L__BB0_2774:
	mov.b32 	%r2030, 1143308288;
	st.global.u32 	[%rd2], %r2030;
	bra.uni 	$L__BB0_4094;
$L__BB0_2775:
	setp.neu.f32 	%p2713, %f2051, %f2236;
	@%p2713 bra 	$L__BB0_2777;
	mov.b32 	%r2029, 1143291904;
	st.global.u32 	[%rd2], %r2029;
	bra.uni 	$L__BB0_4094;
$L__BB0_2777:
	mov.b32 	%r2028, 1143275520;
	st.global.u32 	[%rd2], %r2028;
	bra.uni 	$L__BB0_4094;
$L__BB0_2778:
	add.s32 	%r2022, %r4, 657;
	cvt.rn.f32.s32 	%f2237, %r2022;
	setp.leu.f32 	%p2709, %f2051, %f2237;
	@%p2709 bra 	$L__BB0_2782;
	setp.neu.f32 	%p2711, %f2051, %f2235;
	@%p2711 bra 	$L__BB0_2781;
	mov.b32 	%r2026, 1143259136;
	st.global.u32 	[%rd2], %r2026;
	bra.uni 	$L__BB0_4094;
$L__BB0_2781:
	mov.b32 	%r2025, 1143242752;
	st.global.u32 	[%rd2], %r2025;
	bra.uni 	$L__BB0_4094;
$L__BB0_2782:
	setp.neu.f32 	%p2710, %f2051, %f2237;
	@%p2710 bra 	$L__BB0_2784;
	mov.b32 	%r2024, 1143226368;
	st.global.u32 	[%rd2], %r2024;
	bra.uni 	$L__BB0_4094;
$L__BB0_2784:
	mov.b32 	%r2023, 1143209984;
	st.global.u32 	[%rd2], %r2023;
	bra.uni 	$L__BB0_4094;
$L__BB0_2785:
	add.s32 	%r1997, %r4, 647;
	cvt.rn.f32.s32 	%f2238, %r1997;
	setp.leu.f32 	%p2692, %f2051, %f2238;
	@%p2692 bra 	$L__BB0_2801;
	add.s32 	%r2009, %r4, 651;
	cvt.rn.f32.s32 	%f2239, %r2009;
	setp.leu.f32 	%p2700, %f2051, %f2239;
	@%p2700 bra 	$L__BB0_2794;
	add.s32 	%r2015, %r4, 653;
	cvt.rn.f32.s32 	%f2240, %r2015;
	setp.leu.f32 	%p2704, %f2051, %f2240;
	@%p2704 bra 	$L__BB0_2791;
	setp.neu.f32 	%p2706, %f2051, %f2230;
	@%p2706 bra 	$L__BB0_2790;
	mov.b32 	%r2019, 1143193600;
	st.global.u32 	[%rd2], %r2019;
	bra.uni 	$L__BB0_4094;
$L__BB0_2790:
	mov.b32 	%r2018, 1143177216;
	st.global.u32 	[%rd2], %r2018;
	bra.uni 	$L__BB0_4094;
$L__BB0_2791:
	setp.neu.f32 	%p2705, %f2051, %f2240;
	@%p2705 bra 	$L__BB0_2793;
	mov.b32 	%r2017, 1143160832;
	st.global.u32 	[%rd2], %r2017;
	bra.uni 	$L__BB0_4094;
$L__BB0_2793:
	mov.b32 	%r2016, 1143144448;
	st.global.u32 	[%rd2], %r2016;
	bra.uni 	$L__BB0_4094;
$L__BB0_2794:
	add.s32 	%r2010, %r4, 649;
	cvt.rn.f32.s32 	%f2241, %r2010;
	setp.leu.f32 	%p2701, %f2051, %f2241;
	@%p2701 bra 	$L__BB0_2798;
	setp.neu.f32 	%p2703, %f2051, %f2239;
	@%p2703 bra 	$L__BB0_2797;
	mov.b32 	%r2014, 1143128064;
	st.global.u32 	[%rd2], %r2014;
	bra.uni 	$L__BB0_4094;
$L__BB0_2797:
	mov.b32 	%r2013, 1143111680;
	st.global.u32 	[%rd2], %r2013;
	bra.uni 	$L__BB0_4094;
$L__BB0_2798:
	setp.neu.f32 	%p2702, %f2051, %f2241;
	@%p2702 bra 	$L__BB0_2800;
	mov.b32 	%r2012, 1143095296;
	st.global.u32 	[%rd2], %r2012;
	bra.uni 	$L__BB0_4094;
$L__BB0_2800:
	mov.b32 	%r2011, 1143078912;
	st.global.u32 	[%rd2], %r2011;
	bra.uni 	$L__BB0_4094;
$L__BB0_2801:
	add.s32 	%r1998, %r4, 643;
	cvt.rn.f32.s32 	%f2242, %r1998;
	setp.leu.f32 	%p2693, %f2051, %f2242;
	@%p2693 bra 	$L__BB0_2809;
	add.s32 	%r2004, %r4, 645;
	cvt.rn.f32.s32 	%f2243, %r2004;
	setp.leu.f32 	%p2697, %f2051, %f2243;
	@%p2697 bra 	$L__BB0_2806;
	setp.neu.f32 	%p2699, %f2051, %f2238;
	@%p2699 bra 	$L__BB0_2805;
	mov.b32 	%r2008, 1143062528;
	st.global.u32 	[%rd2], %r2008;
	bra.uni 	$L__BB0_4094;
$L__BB0_2805:
	mov.b32 	%r2007, 1143046144;
	st.global.u32 	[%rd2], %r2007;
	bra.uni 	$L__BB0_4094;
$L__BB0_2806:
	setp.neu.f32 	%p2698, %f2051, %f2243;
	@%p2698 bra 	$L__BB0_2808;
	mov.b32 	%r2006, 1143029760;
	st.global.u32 	[%rd2], %r2006;
	bra.uni 	$L__BB0_4094;
$L__BB0_2808:
	mov.b32 	%r2005, 1143013376;
	st.global.u32 	[%rd2], %r2005;
	bra.uni 	$L__BB0_4094;
$L__BB0_2809:
	add.s32 	%r1999, %r4, 641;
	cvt.rn.f32.s32 	%f2244, %r1999;
	setp.leu.f32 	%p2694, %f2051, %f2244;
	@%p2694 bra 	$L__BB0_2813;
	setp.neu.f32 	%p2696, %f2051, %f2242;
	@%p2696 bra 	$L__BB0_2812;
	mov.b32 	%r2003, 1142996992;
	st.global.u32 	[%rd2], %r2003;
	bra.uni 	$L__BB0_4094;
$L__BB0_2812:
	mov.b32 	%r2002, 1142980608;
	st.global.u32 	[%rd2], %r2002;
	bra.uni 	$L__BB0_4094;
$L__BB0_2813:
	setp.neu.f32 	%p2695, %f2051, %f2244;
	@%p2695 bra 	$L__BB0_2815;
	mov.b32 	%r2001, 1142964224;
	st.global.u32 	[%rd2], %r2001;
	bra.uni 	$L__BB0_4094;
$L__BB0_2815:
	mov.b32 	%r2000, 1142947840;
	st.global.u32 	[%rd2], %r2000;
	bra.uni 	$L__BB0_4094;
$L__BB0_2816:
	add.s32 	%r1803, %r4, 575;
	cvt.rn.f32.s32 	%f2245, %r1803;
	setp.leu.f32 	%p2562, %f2051, %f2245;
	@%p2562 bra 	$L__BB0_2944;
	add.s32 	%r1899, %r4, 607;
	cvt.rn.f32.s32 	%f2246, %r1899;
	setp.leu.f32 	%p2626, %f2051, %f2246;
	@%p2626 bra 	$L__BB0_2881;
	add.s32 	%r1947, %r4, 623;
	cvt.rn.f32.s32 	%f2247, %r1947;
	setp.leu.f32 	%p2658, %f2051, %f2247;
	@%p2658 bra 	$L__BB0_2850;
	add.s32 	%r1971, %r4, 631;
	cvt.rn.f32.s32 	%f2248, %r1971;
	setp.leu.f32 	%p2674, %f2051, %f2248;
	@%p2674 bra 	$L__BB0_2835;
	add.s32 	%r1983, %r4, 635;
	cvt.rn.f32.s32 	%f2249, %r1983;
	setp.leu.f32 	%p2682, %f2051, %f2249;
	@%p2682 bra 	$L__BB0_2828;
	add.s32 	%r1989, %r4, 637;
	cvt.rn.f32.s32 	%f2250, %r1989;
	setp.leu.f32 	%p2686, %f2051, %f2250;
	@%p2686 bra 	$L__BB0_2825;
	setp.neu.f32 	%p2688, %f2051, %f2181;
	@%p2688 bra 	$L__BB0_2824;
	mov.b32 	%r1993, 1142931456;
	st.global.u32 	[%rd2], %r1993;
	bra.uni 	$L__BB0_4094;
$L__BB0_2824:
	mov.b32 	%r1992, 1142915072;
	st.global.u32 	[%rd2], %r1992;
	bra.uni 	$L__BB0_4094;
$L__BB0_2825:
	setp.neu.f32 	%p2687, %f2051, %f2250;
	@%p2687 bra 	$L__BB0_2827;
	mov.b32 	%r1991, 1142898688;
	st.global.u32 	[%rd2], %r1991;
	bra.uni 	$L__BB0_4094;
$L__BB0_2827:
	mov.b32 	%r1990, 1142882304;
	st.global.u32 	[%rd2], %r1990;
	bra.uni 	$L__BB0_4094;
$L__BB0_2828:
	add.s32 	%r1984, %r4, 633;
	cvt.rn.f32.s32 	%f2251, %r1984;
	setp.leu.f32 	%p2683, %f2051, %f2251;
	@%p2683 bra 	$L__BB0_2832;
	setp.neu.f32 	%p2685, %f2051, %f2249;
	@%p2685 bra 	$L__BB0_2831;
	mov.b32 	%r1988, 1142865920;
	st.global.u32 	[%rd2], %r1988;
	bra.uni 	$L__BB0_4094;
$L__BB0_2831:
	mov.b32 	%r1987, 1142849536;
	st.global.u32 	[%rd2], %r1987;
	bra.uni 	$L__BB0_4094;
$L__BB0_2832:
	setp.neu.f32 	%p2684, %f2051, %f2251;
	@%p2684 bra 	$L__BB0_2834;
	mov.b32 	%r1986, 1142833152;
	st.global.u32 	[%rd2], %r1986;
	bra.uni 	$L__BB0_4094;
$L__BB0_2834:
	mov.b32 	%r1985, 1142816768;
	st.global.u32 	[%rd2], %r1985;
	bra.uni 	$L__BB0_4094;
$L__BB0_2835:
	add.s32 	%r1972, %r4, 627;
	cvt.rn.f32.s32 	%f2252, %r1972;
	setp.leu.f32 	%p2675, %f2051, %f2252;
	@%p2675 bra 	$L__BB0_2843;
	add.s32 	%r1978, %r4, 629;
	cvt.rn.f32.s32 	%f2253, %r1978;
	setp.leu.f32 	%p2679, %f2051, %f2253;
	@%p2679 bra 	$L__BB0_2840;
	setp.neu.f32 	%p2681, %f2051, %f2248;
	@%p2681 bra 	$L__BB0_2839;
	mov.b32 	%r1982, 1142800384;
	st.global.u32 	[%rd2], %r1982;
	bra.uni 	$L__BB0_4094;
$L__BB0_2839:
	mov.b32 	%r1981, 1142784000;
	st.global.u32 	[%rd2], %r1981;
	bra.uni 	$L__BB0_4094;
$L__BB0_2840:
	setp.neu.f32 	%p2680, %f2051, %f2253;
	@%p2680 bra 	$L__BB0_2842;
	mov.b32 	%r1980, 1142767616;
	st.global.u32 	[%rd2], %r1980;
	bra.uni 	$L__BB0_4094;
$L__BB0_2842:
	mov.b32 	%r1979, 1142751232;
	st.global.u32 	[%rd2], %r1979;
	bra.uni 	$L__BB0_4094;
$L__BB0_2843:
	add.s32 	%r1973, %r4, 625;
	cvt.rn.f32.s32 	%f2254, %r1973;
	setp.leu.f32 	%p2676, %f2051, %f2254;
	@%p2676 bra 	$L__BB0_2847;
	setp.neu.f32 	%p2678, %f2051, %f2252;
	@%p2678 bra 	$L__BB0_2846;
	mov.b32 	%r1977, 1142734848;
	st.global.u32 	[%rd2], %r1977;
	bra.uni 	$L__BB0_4094;
$L__BB0_2846:
	mov.b32 	%r1976, 1142718464;
	st.global.u32 	[%rd2], %r1976;
	bra.uni 	$L__BB0_4094;
$L__BB0_2847:
	setp.neu.f32 	%p2677, %f2051, %f2254;
	@%p2677 bra 	$L__BB0_2849;
	mov.b32 	%r1975, 1142702080;
	st.global.u32 	[%rd2], %r1975;
	bra.uni 	$L__BB0_4094;
$L__BB0_2849:
	mov.b32 	%r1974, 1142685696;
	st.global.u32 	[%rd2], %r1974;
	bra.uni 	$L__BB0_4094;
$L__BB0_2850:
	add.s32 	%r1948, %r4, 615;
	cvt.rn.f32.s32 	%f2255, %r1948;
	setp.leu.f32 	%p2659, %f2051, %f2255;
	@%p2659 bra 	$L__BB0_2866;
	add.s32 	%r1960, %r4, 619;
	cvt.rn.f32.s32 	%f2256, %r1960;
	setp.leu.f32 	%p2667, %f2051, %f2256;
	@%p2667 bra 	$L__BB0_2859;
	add.s32 	%r1966, %r4, 621;
	cvt.rn.f32.s32 	%f2257, %r1966;
	setp.leu.f32 	%p2671, %f2051, %f2257;
	@%p2671 bra 	$L__BB0_2856;
	setp.neu.f32 	%p2673, %f2051, %f2247;
	@%p2673 bra 	$L__BB0_2855;
	mov.b32 	%r1970, 1142669312;
	st.global.u32 	[%rd2], %r1970;
	bra.uni 	$L__BB0_4094;
$L__BB0_2855:
	mov.b32 	%r1969, 1142652928;
	st.global.u32 	[%rd2], %r1969;
	bra.uni 	$L__BB0_4094;
$L__BB0_2856:
	setp.neu.f32 	%p2672, %f2051, %f2257;
	@%p2672 bra 	$L__BB0_2858;
	mov.b32 	%r1968, 1142636544;
	st.global.u32 	[%rd2], %r1968;
	bra.uni 	$L__BB0_4094;
$L__BB0_2858:
	mov.b32 	%r1967, 1142620160;
	st.global.u32 	[%rd2], %r1967;
	bra.uni 	$L__BB0_4094;
$L__BB0_2859:
	add.s32 	%r1961, %r4, 617;
	cvt.rn.f32.s32 	%f2258, %r1961;
	setp.leu.f32 	%p2668, %f2051, %f2258;
	@%p2668 bra 	$L__BB0_2863;
	setp.neu.f32 	%p2670, %f2051, %f2256;
	@%p2670 bra 	$L__BB0_2862;
	mov.b32 	%r1965, 1142603776;
	st.global.u32 	[%rd2], %r1965;
	bra.uni 	$L__BB0_4094;
$L__BB0_2862:
	mov.b32 	%r1964, 1142587392;
	st.global.u32 	[%rd2], %r1964;
	bra.uni 	$L__BB0_4094;
$L__BB0_2863:
	setp.neu.f32 	%p2669, %f2051, %f2258;
	@%p2669 bra 	$L__BB0_2865;
	mov.b32 	%r1963, 1142571008;
	st.global.u32 	[%rd2], %r1963;
	bra.uni 	$L__BB0_4094;
$L__BB0_2865:
	mov.b32 	%r1962, 1142554624;
	st.global.u32 	[%rd2], %r1962;
	bra.uni 	$L__BB0_4094;
$L__BB0_2866:
	add.s32 	%r1949, %r4, 611;
	cvt.rn.f32.s32 	%f2259, %r1949;
	setp.leu.f32 	%p2660, %f2051, %f2259;
	@%p2660 bra 	$L__BB0_2874;
	add.s32 	%r1955, %r4, 613;
	cvt.rn.f32.s32 	%f2260, %r1955;
	setp.leu.f32 	%p2664, %f2051, %f2260;
	@%p2664 bra 	$L__BB0_2871;
	setp.neu.f32 	%p2666, %f2051, %f2255;
	@%p2666 bra 	$L__BB0_2870;
	mov.b32 	%r1959, 1142538240;
	st.global.u32 	[%rd2], %r1959;
	bra.uni 	$L__BB0_4094;
$L__BB0_2870:
	mov.b32 	%r1958, 1142521856;
	st.global.u32 	[%rd2], %r1958;
	bra.uni 	$L__BB0_4094;
$L__BB0_2871:
	setp.neu.f32 	%p2665, %f2051, %f2260;
	@%p2665 bra 	$L__BB0_2873;
	mov.b32 	%r1957, 1142505472;
	st.global.u32 	[%rd2], %r1957;
	bra.uni 	$L__BB0_4094;
$L__BB0_2873:
	mov.b32 	%r1956, 1142489088;
	st.global.u32 	[%rd2], %r1956;
	bra.uni 	$L__BB0_4094;
$L__BB0_2874:
	add.s32 	%r1950, %r4, 609;
	cvt.rn.f32.s32 	%f2261, %r1950;
	setp.leu.f32 	%p2661, %f2051, %f2261;
	@%p2661 bra 	$L__BB0_2878;
	setp.neu.f32 	%p2663, %f2051, %f2259;
	@%p2663 bra 	$L__BB0_2877;
	mov.b32 	%r1954, 1142472704;
	st.global.u32 	[%rd2], %r1954;
	bra.uni 	$L__BB0_4094;
$L__BB0_2877:
	mov.b32 	%r1953, 1142456320;
	st.global.u32 	[%rd2], %r1953;
	bra.uni 	$L__BB0_4094;
$L__BB0_2878:
	setp.neu.f32 	%p2662, %f2051, %f2261;
	@%p2662 bra 	$L__BB0_2880;
	mov.b32 	%r1952, 1142439936;
	st.global.u32 	[%rd2], %r1952;
	bra.uni 	$L__BB0_4094;
$L__BB0_2880:
	mov.b32 	%r1951, 1142423552;
	st.global.u32 	[%rd2], %r1951;
	bra.uni 	$L__BB0_4094;
$L__BB0_2881:
	add.s32 	%r1900, %r4, 591;
	cvt.rn.f32.s32 	%f2262, %r1900;
	setp.leu.f32 	%p2627, %f2051, %f2262;
	@%p2627 bra 	$L__BB0_2913;
	add.s32 	%r1924, %r4, 599;
	cvt.rn.f32.s32 	%f2263, %r1924;
	setp.leu.f32 	%p2643, %f2051, %f2263;
	@%p2643 bra 	$L__BB0_2898;
	add.s32 	%r1936, %r4, 603;
	cvt.rn.f32.s32 	%f2264, %r1936;
	setp.leu.f32 	%p2651, %f2051, %f2264;
	@%p2651 bra 	$L__BB0_2891;
	add.s32 	%r1942, %r4, 605;
	cvt.rn.f32.s32 	%f2265, %r1942;
	setp.leu.f32 	%p2655, %f2051, %f2265;
	@%p2655 bra 	$L__BB0_2888;
	setp.neu.f32 	%p2657, %f2051, %f2246;
	@%p2657 bra 	$L__BB0_2887;
	mov.b32 	%r1946, 1142407168;
	st.global.u32 	[%rd2], %r1946;
	bra.uni 	$L__BB0_4094;
$L__BB0_2887:
	mov.b32 	%r1945, 1142390784;
	st.global.u32 	[%rd2], %r1945;
	bra.uni 	$L__BB0_4094;
$L__BB0_2888:
	setp.neu.f32 	%p2656, %f2051, %f2265;
	@%p2656 bra 	$L__BB0_2890;
	mov.b32 	%r1944, 1142374400;
	st.global.u32 	[%rd2], %r1944;
	bra.uni 	$L__BB0_4094;
$L__BB0_2890:
	mov.b32 	%r1943, 1142358016;
	st.global.u32 	[%rd2], %r1943;
	bra.uni 	$L__BB0_4094;
$L__BB0_2891:
	add.s32 	%r1937, %r4, 601;
	cvt.rn.f32.s32 	%f2266, %r1937;
	setp.leu.f32 	%p2652, %f2051, %f2266;
	@%p2652 bra 	$L__BB0_2895;
	setp.neu.f32 	%p2654, %f2051, %f2264;
	@%p2654 bra 	$L__BB0_2894;
	mov.b32 	%r1941, 1142341632;
	st.global.u32 	[%rd2], %r1941;
	bra.uni 	$L__BB0_4094;
$L__BB0_2894:
	mov.b32 	%r1940, 1142325248;
	st.global.u32 	[%rd2], %r1940;
	bra.uni 	$L__BB0_4094;
$L__BB0_2895:
	setp.neu.f32 	%p2653, %f2051, %f2266;
	@%p2653 bra 	$L__BB0_2897;
	mov.b32 	%r1939, 1142308864;
	st.global.u32 	[%rd2], %r1939;
	bra.uni 	$L__BB0_4094;
$L__BB0_2897:
	mov.b32 	%r1938, 1142292480;
	st.global.u32 	[%rd2], %r1938;
	bra.uni 	$L__BB0_4094;
$L__BB0_2898:
	add.s32 	%r1925, %r4, 595;
	cvt.rn.f32.s32 	%f2267, %r1925;
	setp.leu.f32 	%p2644, %f2051, %f2267;
	@%p2644 bra 	$L__BB0_2906;
	add.s32 	%r1931, %r4, 597;
	cvt.rn.f32.s32 	%f2268, %r1931;
	setp.leu.f32 	%p2648, %f2051, %f2268;
	@%p2648 bra 	$L__BB0_2903;
	setp.neu.f32 	%p2650, %f2051, %f2263;
	@%p2650 bra 	$L__BB0_2902;
	mov.b32 	%r1935, 1142276096;
	st.global.u32 	[%rd2], %r1935;
	bra.uni 	$L__BB0_4094;
$L__BB0_2902:
	mov.b32 	%r1934, 1142259712;
	st.global.u32 	[%rd2], %r1934;
	bra.uni 	$L__BB0_4094;
$L__BB0_2903:
	setp.neu.f32 	%p2649, %f2051, %f2268;
	@%p2649 bra 	$L__BB0_2905;
	mov.b32 	%r1933, 1142243328;
	st.global.u32 	[%rd2], %r1933;
	bra.uni 	$L__BB0_4094;
$L__BB0_2905:
	mov.b32 	%r1932, 1142226944;
	st.global.u32 	[%rd2], %r1932;
	bra.uni 	$L__BB0_4094;
$L__BB0_2906:
	add.s32 	%r1926, %r4, 593;
	cvt.rn.f32.s32 	%f2269, %r1926;
	setp.leu.f32 	%p2645, %f2051, %f2269;
	@%p2645 bra 	$L__BB0_2910;
	setp.neu.f32 	%p2647, %f2051, %f2267;
	@%p2647 bra 	$L__BB0_2909;
	mov.b32 	%r1930, 1142210560;
	st.global.u32 	[%rd2], %r1930;
	bra.uni 	$L__BB0_4094;
$L__BB0_2909:
	mov.b32 	%r1929, 1142194176;
	st.global.u32 	[%rd2], %r1929;
	bra.uni 	$L__BB0_4094;
$L__BB0_2910:
	setp.neu.f32 	%p2646, %f2051, %f2269;
	@%p2646 bra 	$L__BB0_2912;
	mov.b32 	%r1928, 1142177792;
	st.global.u32 	[%rd2], %r1928;
	bra.uni 	$L__BB0_4094;
$L__BB0_2912:
	mov.b32 	%r1927, 1142161408;
	st.global.u32 	[%rd2], %r1927;
	bra.uni 	$L__BB0_4094;
$L__BB0_2913:
	add.s32 	%r1901, %r4, 583;
	cvt.rn.f32.s32 	%f2270, %r1901;
	setp.leu.f32 	%p2628, %f2051, %f2270;
	@%p2628 bra 	$L__BB0_2929;
	add.s32 	%r1913, %r4, 587;
	cvt.rn.f32.s32 	%f2271, %r1913;
	setp.leu.f32 	%p2636, %f2051, %f2271;
	@%p2636 bra 	$L__BB0_2922;
	add.s32 	%r1919, %r4, 589;
	cvt.rn.f32.s32 	%f2272, %r1919;
	setp.leu.f32 	%p2640, %f2051, %f2272;
	@%p2640 bra 	$L__BB0_2919;
	setp.neu.f32 	%p2642, %f2051, %f2262;
	@%p2642 bra 	$L__BB0_2918;
	mov.b32 	%r1923, 1142145024;
	st.global.u32 	[%rd2], %r1923;
	bra.uni 	$L__BB0_4094;
$L__BB0_2918:
	mov.b32 	%r1922, 1142128640;
	st.global.u32 	[%rd2], %r1922;
	bra.uni 	$L__BB0_4094;
$L__BB0_2919:
	setp.neu.f32 	%p2641, %f2051, %f2272;
	@%p2641 bra 	$L__BB0_2921;
	mov.b32 	%r1921, 1142112256;
	st.global.u32 	[%rd2], %r1921;
	bra.uni 	$L__BB0_4094;
$L__BB0_2921:
	mov.b32 	%r1920, 1142095872;
	st.global.u32 	[%rd2], %r1920;
	bra.uni 	$L__BB0_4094;
$L__BB0_2922:
	add.s32 	%r1914, %r4, 585;
	cvt.rn.f32.s32 	%f2273, %r1914;
	setp.leu.f32 	%p2637, %f2051, %f2273;
	@%p2637 bra 	$L__BB0_2926;
	setp.neu.f32 	%p2639, %f2051, %f2271;
	@%p2639 bra 	$L__BB0_2925;
	mov.b32 	%r1918, 1142079488;
	st.global.u32 	[%rd2], %r1918;
	bra.uni 	$L__BB0_4094;
$L__BB0_2925:
	mov.b32 	%r1917, 1142063104;
	st.global.u32 	[%rd2], %r1917;
	bra.uni 	$L__BB0_4094;
$L__BB0_2926:
	setp.neu.f32 	%p2638, %f2051, %f2273;
	@%p2638 bra 	$L__BB0_2928;
	mov.b32 	%r1916, 1142046720;
	st.global.u32 	[%rd2], %r1916;
	bra.uni 	$L__BB0_4094;
$L__BB0_2928:
	mov.b32 	%r1915, 1142030336;
	st.global.u32 	[%rd2], %r1915;
	bra.uni 	$L__BB0_4094;
$L__BB0_2929:
	add.s32 	%r1902, %r4, 579;
	cvt.rn.f32.s32 	%f2274, %r1902;
	setp.leu.f32 	%p2629, %f2051, %f2274;
	@%p2629 bra 	$L__BB0_2937;
	add.s32 	%r1908, %r4, 581;
	cvt.rn.f32.s32 	%f2275, %r1908;
	setp.leu.f32 	%p2633, %f2051, %f2275;
	@%p2633 bra 	$L__BB0_2934;
	setp.neu.f32 	%p2635, %f2051, %f2270;
	@%p2635 bra 	$L__BB0_2933;
	mov.b32 	%r1912, 1142013952;
	st.global.u32 	[%rd2], %r1912;
	bra.uni 	$L__BB0_4094;
$L__BB0_2933:
	mov.b32 	%r1911, 1141997568;
	st.global.u32 	[%rd2], %r1911;
	bra.uni 	$L__BB0_4094;
$L__BB0_2934:
	setp.neu.f32 	%p2634, %f2051, %f2275;
	@%p2634 bra 	$L__BB0_2936;
	mov.b32 	%r1910, 1141981184;
	st.global.u32 	[%rd2], %r1910;
	bra.uni 	$L__BB0_4094;
$L__BB0_2936:
	mov.b32 	%r1909, 1141964800;
	st.global.u32 	[%rd2], %r1909;
	bra.uni 	$L__BB0_4094;
$L__BB0_2937:
	add.s32 	%r1903, %r4, 577;
	cvt.rn.f32.s32 	%f2276, %r1903;
	setp.leu.f32 	%p2630, %f2051, %f2276;
	@%p2630 bra 	$L__BB0_2941;
	setp.neu.f32 	%p2632, %f2051, %f2274;
	@%p2632 bra 	$L__BB0_2940;
	mov.b32 	%r1907, 1141948416;
	st.global.u32 	[%rd2], %r1907;
	bra.uni 	$L__BB0_4094;
$L__BB0_2940:
	mov.b32 	%r1906, 1141932032;
	st.global.u32 	[%rd2], %r1906;
	bra.uni 	$L__BB0_4094;
$L__BB0_2941:
	setp.neu.f32 	%p2631, %f2051, %f2276;
	@%p2631 bra 	$L__BB0_2943;
	mov.b32 	%r1905, 1141915648;
	st.global.u32 	[%rd2], %r1905;
	bra.uni 	$L__BB0_4094;
$L__BB0_2943:
	mov.b32 	%r1904, 1141899264;
	st.global.u32 	[%rd2], %r1904;
	bra.uni 	$L__BB0_4094;
$L__BB0_2944:
	add.s32 	%r1804, %r4, 543;
	cvt.rn.f32.s32 	%f2277, %r1804;
	setp.leu.f32 	%p2563, %f2051, %f2277;
	@%p2563 bra 	$L__BB0_3008;
	add.s32 	%r1852, %r4, 559;
	cvt.rn.f32.s32 	%f2278, %r1852;
	setp.leu.f32 	%p2595, %f2051, %f2278;
	@%p2595 bra 	$L__BB0_2977;
	add.s32 	%r1876, %r4, 567;
	cvt.rn.f32.s32 	%f2279, %r1876;
	setp.leu.f32 	%p2611, %f2051, %f2279;
	@%p2611 bra 	$L__BB0_2962;
	add.s32 	%r1888, %r4, 571;
	cvt.rn.f32.s32 	%f2280, %r1888;
	setp.leu.f32 	%p2619, %f2051, %f2280;
	@%p2619 bra 	$L__BB0_2955;
	add.s32 	%r1894, %r4, 573;
	cvt.rn.f32.s32 	%f2281, %r1894;
	setp.leu.f32 	%p2623, %f2051, %f2281;
	@%p2623 bra 	$L__BB0_2952;
	setp.neu.f32 	%p2625, %f2051, %f2245;
	@%p2625 bra 	$L__BB0_2951;
	mov.b32 	%r1898, 1141882880;
	st.global.u32 	[%rd2], %r1898;
	bra.uni 	$L__BB0_4094;
$L__BB0_2951:
	mov.b32 	%r1897, 1141866496;
	st.global.u32 	[%rd2], %r1897;
	bra.uni 	$L__BB0_4094;
$L__BB0_2952:
	setp.neu.f32 	%p2624, %f2051, %f2281;
	@%p2624 bra 	$L__BB0_2954;
	mov.b32 	%r1896, 1141850112;
	st.global.u32 	[%rd2], %r1896;
	bra.uni 	$L__BB0_4094;
$L__BB0_2954:
	mov.b32 	%r1895, 1141833728;
	st.global.u32 	[%rd2], %r1895;
	bra.uni 	$L__BB0_4094;
$L__BB0_2955:
	add.s32 	%r1889, %r4, 569;
	cvt.rn.f32.s32 	%f2282, %r1889;
	setp.leu.f32 	%p2620, %f2051, %f2282;
	@%p2620 bra 	$L__BB0_2959;
	setp.neu.f32 	%p2622, %f2051, %f2280;
	@%p2622 bra 	$L__BB0_2958;
	mov.b32 	%r1893, 1141817344;
	st.global.u32 	[%rd2], %r1893;
	bra.uni 	$L__BB0_4094;
$L__BB0_2958:
	mov.b32 	%r1892, 1141800960;
	st.global.u32 	[%rd2], %r1892;
	bra.uni 	$L__BB0_4094;
$L__BB0_2959:
	setp.neu.f32 	%p2621, %f2051, %f2282;
	@%p2621 bra 	$L__BB0_2961;
	mov.b32 	%r1891, 1141784576;
	st.global.u32 	[%rd2], %r1891;
	bra.uni 	$L__BB0_4094;
$L__BB0_2961:
	mov.b32 	%r1890, 1141768192;
	st.global.u32 	[%rd2], %r1890;
	bra.uni 	$L__BB0_4094;
$L__BB0_2962:
	add.s32 	%r1877, %r4, 563;
	cvt.rn.f32.s32 	%f2283, %r1877;
	setp.leu.f32 	%p2612, %f2051, %f2283;
	@%p2612 bra 	$L__BB0_2970;
	add.s32 	%r1883, %r4, 565;
	cvt.rn.f32.s32 	%f2284, %r1883;
	setp.leu.f32 	%p2616, %f2051, %f2284;
	@%p2616 bra 	$L__BB0_2967;
	setp.neu.f32 	%p2618, %f2051, %f2279;
	@%p2618 bra 	$L__BB0_2966;
	mov.b32 	%r1887, 1141751808;
	st.global.u32 	[%rd2], %r1887;
	bra.uni 	$L__BB0_4094;
$L__BB0_2966:
	mov.b32 	%r1886, 1141735424;
	st.global.u32 	[%rd2], %r1886;
	bra.uni 	$L__BB0_4094;
$L__BB0_2967:
	setp.neu.f32 	%p2617, %f2051, %f2284;
	@%p2617 bra 	$L__BB0_2969;
	mov.b32 	%r1885, 1141719040;
	st.global.u32 	[%rd2], %r1885;
	bra.uni 	$L__BB0_4094;
$L__BB0_2969:
	mov.b32 	%r1884, 1141702656;
	st.global.u32 	[%rd2], %r1884;
	bra.uni 	$L__BB0_4094;
$L__BB0_2970:
	add.s32 	%r1878, %r4, 561;
	cvt.rn.f32.s32 	%f2285, %r1878;
	setp.leu.f32 	%p2613, %f2051, %f2285;
	@%p2613 bra 	$L__BB0_2974;
	setp.neu.f32 	%p2615, %f2051, %f2283;
	@%p2615 bra 	$L__BB0_2973;
	mov.b32 	%r1882, 1141686272;
	st.global.u32 	[%rd2], %r1882;
	bra.uni 	$L__BB0_4094;
$L__BB0_2973:
	mov.b32 	%r1881, 1141669888;
	st.global.u32 	[%rd2], %r1881;
	bra.uni 	$L__BB0_4094;
$L__BB0_2974:
	setp.neu.f32 	%p2614, %f2051, %f2285;
	@%p2614 bra 	$L__BB0_2976;
	mov.b32 	%r1880, 1141653504;
	st.global.u32 	[%rd2], %r1880;
	bra.uni 	$L__BB0_4094;
$L__BB0_2976:
	mov.b32 	%r1879, 1141637120;
	st.global.u32 	[%rd2], %r1879;
	bra.uni 	$L__BB0_4094;
$L__BB0_2977:
	add.s32 	%r1853, %r4, 551;
	cvt.rn.f32.s32 	%f2286, %r1853;
	setp.leu.f32 	%p2596, %f2051, %f2286;
	@%p2596 bra 	$L__BB0_2993;
	add.s32 	%r1865, %r4, 555;
	cvt.rn.f32.s32 	%f2287, %r1865;
	setp.leu.f32 	%p2604, %f2051, %f2287;
	@%p2604 bra 	$L__BB0_2986;
	add.s32 	%r1871, %r4, 557;
	cvt.rn.f32.s32 	%f2288, %r1871;
	setp.leu.f32 	%p2608, %f2051, %f2288;
	@%p2608 bra 	$L__BB0_2983;
	setp.neu.f32 	%p2610, %f2051, %f2278;
	@%p2610 bra 	$L__BB0_2982;
	mov.b32 	%r1875, 1141620736;
	st.global.u32 	[%rd2], %r1875;
	bra.uni 	$L__BB0_4094;
$L__BB0_2982:
	mov.b32 	%r1874, 1141604352;
	st.global.u32 	[%rd2], %r1874;
	bra.uni 	$L__BB0_4094;
$L__BB0_2983:
	setp.neu.f32 	%p2609, %f2051, %f2288;
	@%p2609 bra 	$L__BB0_2985;
	mov.b32 	%r1873, 1141587968;
	st.global.u32 	[%rd2], %r1873;
	bra.uni 	$L__BB0_4094;
$L__BB0_2985:
	mov.b32 	%r1872, 1141571584;
	st.global.u32 	[%rd2], %r1872;
	bra.uni 	$L__BB0_4094;
$L__BB0_2986:
	add.s32 	%r1866, %r4, 553;
	cvt.rn.f32.s32 	%f2289, %r1866;
	setp.leu.f32 	%p2605, %f2051, %f2289;
	@%p2605 bra 	$L__BB0_2990;
	setp.neu.f32 	%p2607, %f2051, %f2287;
	@%p2607 bra 	$L__BB0_2989;
	mov.b32 	%r1870, 1141555200;
	st.global.u32 	[%rd2], %r1870;
	bra.uni 	$L__BB0_4094;
$L__BB0_2989:
	mov.b32 	%r1869, 1141538816;
	st.global.u32 	[%rd2], %r1869;
	bra.uni 	$L__BB0_4094;
$L__BB0_2990:
	setp.neu.f32 	%p2606, %f2051, %f2289;
	@%p2606 bra 	$L__BB0_2992;
	mov.b32 	%r1868, 1141522432;
	st.global.u32 	[%rd2], %r1868;
	bra.uni 	$L__BB0_4094;
$L__BB0_2992:
	mov.b32 	%r1867, 1141506048;
	st.global.u32 	[%rd2], %r1867;
	bra.uni 	$L__BB0_4094;
$L__BB0_2993:
	add.s32 	%r1854, %r4, 547;
	cvt.rn.f32.s32 	%f2290, %r1854;
	setp.leu.f32 	%p2597, %f2051, %f2290;
	@%p2597 bra 	$L__BB0_3001;
	add.s32 	%r1860, %r4, 549;
	cvt.rn.f32.s32 	%f2291, %r1860;
	setp.leu.f32 	%p2601, %f2051, %f2291;
	@%p2601 bra 	$L__BB0_2998;
	setp.neu.f32 	%p2603, %f2051, %f2286;
	@%p2603 bra 	$L__BB0_2997;
	mov.b32 	%r1864, 1141489664;
	st.global.u32 	[%rd2], %r1864;
	bra.uni 	$L__BB0_4094;
$L__BB0_2997:
	mov.b32 	%r1863, 1141473280;
	st.global.u32 	[%rd2], %r1863;
	bra.uni 	$L__BB0_4094;
$L__BB0_2998:
	setp.neu.f32 	%p2602, %f2051, %f2291;
	@%p2602 bra 	$L__BB0_3000;
	mov.b32 	%r1862, 1141456896;
	st.global.u32 	[%rd2], %r1862;
	bra.uni 	$L__BB0_4094;
$L__BB0_3000:
	mov.b32 	%r1861, 1141440512;
	st.global.u32 	[%rd2], %r1861;
	bra.uni 	$L__BB0_4094;
$L__BB0_3001:
	add.s32 	%r1855, %r4, 545;
	cvt.rn.f32.s32 	%f2292, %r1855;
	setp.leu.f32 	%p2598, %f2051, %f2292;
	@%p2598 bra 	$L__BB0_3005;
	setp.neu.f32 	%p2600, %f2051, %f2290;
	@%p2600 bra 	$L__BB0_3004;
	mov.b32 	%r1859, 1141424128;
	st.global.u32 	[%rd2], %r1859;
	bra.uni 	$L__BB0_4094;
$L__BB0_3004:
	mov.b32 	%r1858, 1141407744;
	st.global.u32 	[%rd2], %r1858;
	bra.uni 	$L__BB0_4094;
$L__BB0_3005:
	setp.neu.f32 	%p2599, %f2051, %f2292;
	@%p2599 bra 	$L__BB0_3007;
	mov.b32 	%r1857, 1141391360;
	st.global.u32 	[%rd2], %r1857;
	bra.uni 	$L__BB0_4094;
$L__BB0_3007:
	mov.b32 	%r1856, 1141374976;
	st.global.u32 	[%rd2], %r1856;
	bra.uni 	$L__BB0_4094;
$L__BB0_3008:
	add.s32 	%r1805, %r4, 527;
	cvt.rn.f32.s32 	%f2293, %r1805;
	setp.leu.f32 	%p2564, %f2051, %f2293;
	@%p2564 bra 	$L__BB0_3040;
	add.s32 	%r1829, %r4, 535;
	cvt.rn.f32.s32 	%f2294, %r1829;
	setp.leu.f32 	%p2580, %f2051, %f2294;
	@%p2580 bra 	$L__BB0_3025;
	add.s32 	%r1841, %r4, 539;
	cvt.rn.f32.s32 	%f2295, %r1841;
	setp.leu.f32 	%p2588, %f2051, %f2295;
	@%p2588 bra 	$L__BB0_3018;
	add.s32 	%r1847, %r4, 541;
	cvt.rn.f32.s32 	%f2296, %r1847;
	setp.leu.f32 	%p2592, %f2051, %f2296;
	@%p2592 bra 	$L__BB0_3015;
	setp.neu.f32 	%p2594, %f2051, %f2277;
	@%p2594 bra 	$L__BB0_3014;
	mov.b32 	%r1851, 1141358592;
	st.global.u32 	[%rd2], %r1851;
	bra.uni 	$L__BB0_4094;
$L__BB0_3014:
	mov.b32 	%r1850, 1141342208;
	st.global.u32 	[%rd2], %r1850;
	bra.uni 	$L__BB0_4094;
$L__BB0_3015:
	setp.neu.f32 	%p2593, %f2051, %f2296;
	@%p2593 bra 	$L__BB0_3017;
	mov.b32 	%r1849, 1141325824;
	st.global.u32 	[%rd2], %r1849;
	bra.uni 	$L__BB0_4094;
$L__BB0_3017:
	mov.b32 	%r1848, 1141309440;
	st.global.u32 	[%rd2], %r1848;
	bra.uni 	$L__BB0_4094;
$L__BB0_3018:
	add.s32 	%r1842, %r4, 537;
	cvt.rn.f32.s32 	%f2297, %r1842;
	setp.leu.f32 	%p2589, %f2051, %f2297;
	@%p2589 bra 	$L__BB0_3022;
	setp.neu.f32 	%p2591, %f2051, %f2295;
	@%p2591 bra 	$L__BB0_3021;
	mov.b32 	%r1846, 1141293056;
	st.global.u32 	[%rd2], %r1846;
	bra.uni 	$L__BB0_4094;
$L__BB0_3021:
	mov.b32 	%r1845, 1141276672;
	st.global.u32 	[%rd2], %r1845;
	bra.uni 	$L__BB0_4094;
$L__BB0_3022:
	setp.neu.f32 	%p2590, %f2051, %f2297;
	@%p2590 bra 	$L__BB0_3024;
	mov.b32 	%r1844, 1141260288;
	st.global.u32 	[%rd2], %r1844;
	bra.uni 	$L__BB0_4094;
$L__BB0_3024:
	mov.b32 	%r1843, 1141243904;
	st.global.u32 	[%rd2], %r1843;
	bra.uni 	$L__BB0_4094;
$L__BB0_3025:
	add.s32 	%r1830, %r4, 531;
	cvt.rn.f32.s32 	%f2298, %r1830;
	setp.leu.f32 	%p2581, %f2051, %f2298;
	@%p2581 bra 	$L__BB0_3033;
	add.s32 	%r1836, %r4, 533;
	cvt.rn.f32.s32 	%f2299, %r1836;
	setp.leu.f32 	%p2585, %f2051, %f2299;
	@%p2585 bra 	$L__BB0_3030;
	setp.neu.f32 	%p2587, %f2051, %f2294;
	@%p2587 bra 	$L__BB0_3029;
	mov.b32 	%r1840, 1141227520;
	st.global.u32 	[%rd2], %r1840;
	bra.uni 	$L__BB0_4094;
$L__BB0_3029:
	mov.b32 	%r1839, 1141211136;
	st.global.u32 	[%rd2], %r1839;
	bra.uni 	$L__BB0_4094;
$L__BB0_3030:
	setp.neu.f32 	%p2586, %f2051, %f2299;
	@%p2586 bra 	$L__BB0_3032;
	mov.b32 	%r1838, 1141194752;
	st.global.u32 	[%rd2], %r1838;
	bra.uni 	$L__BB0_4094;
$L__BB0_3032:
	mov.b32 	%r1837, 1141178368;
	st.global.u32 	[%rd2], %r1837;
	bra.uni 	$L__BB0_4094;
$L__BB0_3033:
	add.s32 	%r1831, %r4, 529;
	cvt.rn.f32.s32 	%f2300, %r1831;
	setp.leu.f32 	%p2582, %f2051, %f2300;
	@%p2582 bra 	$L__BB0_3037;
	setp.neu.f32 	%p2584, %f2051, %f2298;
	@%p2584 bra 	$L__BB0_3036;
	mov.b32 	%r1835, 1141161984;
	st.global.u32 	[%rd2], %r1835;
	bra.uni 	$L__BB0_4094;
$L__BB0_3036:
	mov.b32 	%r1834, 1141145600;
	st.global.u32 	[%rd2], %r1834;
	bra.uni 	$L__BB0_4094;
$L__BB0_3037:
	setp.neu.f32 	%p2583, %f2051, %f2300;
	@%p2583 bra 	$L__BB0_3039;
	mov.b32 	%r1833, 1141129216;
	st.global.u32 	[%rd2], %r1833;
	bra.uni 	$L__BB0_4094;
$L__BB0_3039:
	mov.b32 	%r1832, 1141112832;
	st.global.u32 	[%rd2], %r1832;
	bra.uni 	$L__BB0_4094;
$L__BB0_3040:
	add.s32 	%r1806, %r4, 519;
	cvt.rn.f32.s32 	%f2301, %r1806;
	setp.leu.f32 	%p2565, %f2051, %f2301;
	@%p2565 bra 	$L__BB0_3056;
	add.s32 	%r1818, %r4, 523;
	cvt.rn.f32.s32 	%f2302, %r1818;
	setp.leu.f32 	%p2573, %f2051, %f2302;
	@%p2573 bra 	$L__BB0_3049;
	add.s32 	%r1824, %r4, 525;
	cvt.rn.f32.s32 	%f2303, %r1824;
	setp.leu.f32 	%p2577, %f2051, %f2303;
	@%p2577 bra 	$L__BB0_3046;
	setp.neu.f32 	%p2579, %f2051, %f2293;
	@%p2579 bra 	$L__BB0_3045;
	mov.b32 	%r1828, 1141096448;
	st.global.u32 	[%rd2], %r1828;
	bra.uni 	$L__BB0_4094;
$L__BB0_3045:
	mov.b32 	%r1827, 1141080064;
	st.global.u32 	[%rd2], %r1827;
	bra.uni 	$L__BB0_4094;
$L__BB0_3046:
	setp.neu.f32 	%p2578, %f2051, %f2303;
	@%p2578 bra 	$L__BB0_3048;
	mov.b32 	%r1826, 1141063680;
	st.global.u32 	[%rd2], %r1826;
	bra.uni 	$L__BB0_4094;
$L__BB0_3048:
	mov.b32 	%r1825, 1141047296;
	st.global.u32 	[%rd2], %r1825;
	bra.uni 	$L__BB0_4094;
$L__BB0_3049:
	add.s32 	%r1819, %r4, 521;
	cvt.rn.f32.s32 	%f2304, %r1819;
	setp.leu.f32 	%p2574, %f2051, %f2304;
	@%p2574 bra 	$L__BB0_3053;
	setp.neu.f32 	%p2576, %f2051, %f2302;
	@%p2576 bra 	$L__BB0_3052;
	mov.b32 	%r1823, 1141030912;
	st.global.u32 	[%rd2], %r1823;
	bra.uni 	$L__BB0_4094;
$L__BB0_3052:
	mov.b32 	%r1822, 1141014528;
	st.global.u32 	[%rd2], %r1822;
	bra.uni 	$L__BB0_4094;
$L__BB0_3053:
	setp.neu.f32 	%p2575, %f2051, %f2304;
	@%p2575 bra 	$L__BB0_3055;
	mov.b32 	%r1821, 1140998144;
	st.global.u32 	[%rd2], %r1821;
	bra.uni 	$L__BB0_4094;
$L__BB0_3055:
	mov.b32 	%r1820, 1140981760;
	st.global.u32 	[%rd2], %r1820;
	bra.uni 	$L__BB0_4094;
$L__BB0_3056:
	add.s32 	%r1807, %r4, 515;
	cvt.rn.f32.s32 	%f2305, %r1807;
	setp.leu.f32 	%p2566, %f2051, %f2305;
	@%p2566 bra 	$L__BB0_3064;
	add.s32 	%r1813, %r4, 517;
	cvt.rn.f32.s32 	%f2306, %r1813;
	setp.leu.f32 	%p2570, %f2051, %f2306;
	@%p2570 bra 	$L__BB0_3061;
	setp.neu.f32 	%p2572, %f2051, %f2301;
	@%p2572 bra 	$L__BB0_3060;
	mov.b32 	%r1817, 1140965376;
	st.global.u32 	[%rd2], %r1817;
	bra.uni 	$L__BB0_4094;
$L__BB0_3060:
	mov.b32 	%r1816, 1140948992;
	st.global.u32 	[%rd2], %r1816;
	bra.uni 	$L__BB0_4094;
$L__BB0_3061:
	setp.neu.f32 	%p2571, %f2051, %f2306;
	@%p2571 bra 	$L__BB0_3063;
	mov.b32 	%r1815, 1140932608;
	st.global.u32 	[%rd2], %r1815;
	bra.uni 	$L__BB0_4094;
$L__BB0_3063:
	mov.b32 	%r1814, 1140916224;
	st.global.u32 	[%rd2], %r1814;
	bra.uni 	$L__BB0_4094;
$L__BB0_3064:
	add.s32 	%r1808, %r4, 513;
	cvt.rn.f32.s32 	%f2307, %r1808;
	setp.leu.f32 	%p2567, %f2051, %f2307;
	@%p2567 bra 	$L__BB0_3068;
	setp.neu.f32 	%p2569, %f2051, %f2305;
	@%p2569 bra 	$L__BB0_3067;
	mov.b32 	%r1812, 1140899840;
	st.global.u32 	[%rd2], %r1812;
	bra.uni 	$L__BB0_4094;
$L__BB0_3067:
	mov.b32 	%r1811, 1140883456;
	st.global.u32 	[%rd2], %r1811;
	bra.uni 	$L__BB0_4094;
$L__BB0_3068:
	setp.neu.f32 	%p2568, %f2051, %f2307;
	@%p2568 bra 	$L__BB0_3070;
	mov.b32 	%r1810, 1140867072;
	st.global.u32 	[%rd2], %r1810;
	bra.uni 	$L__BB0_4094;
$L__BB0_3070:
	mov.b32 	%r1809, 1140850688;
	st.global.u32 	[%rd2], %r1809;
	bra.uni 	$L__BB0_4094;
$L__BB0_3071:
	add.s32 	%r1034, %r4, 255;
	cvt.rn.f32.s32 	%f2308, %r1034;
	setp.leu.f32 	%p2049, %f2051, %f2308;
	@%p2049 bra 	$L__BB0_3583;
	add.s32 	%r1418, %r4, 383;
	cvt.rn.f32.s32 	%f2309, %r1418;
	setp.leu.f32 	%p2305, %f2051, %f2309;
	@%p2305 bra 	$L__BB0_3328;
	add.s32 	%r1610, %r4, 447;
	cvt.rn.f32.s32 	%f2310, %r1610;
	setp.leu.f32 	%p2433, %f2051, %f2310;
	@%p2433 bra 	$L__BB0_3201;
	add.s32 	%r1706, %r4, 479;
	cvt.rn.f32.s32 	%f2311, %r1706;
	setp.leu.f32 	%p2497, %f2051, %f2311;
	@%p2497 bra 	$L__BB0_3138;
	add.s32 	%r1754, %r4, 495;
	cvt.rn.f32.s32 	%f2312, %r1754;
	setp.leu.f32 	%p2529, %f2051, %f2312;
	@%p2529 bra 	$L__BB0_3107;
	add.s32 	%r1778, %r4, 503;
	cvt.rn.f32.s32 	%f2313, %r1778;
	setp.leu.f32 	%p2545, %f2051, %f2313;
	@%p2545 bra 	$L__BB0_3092;
	add.s32 	%r1790, %r4, 507;
	cvt.rn.f32.s32 	%f2314, %r1790;
	setp.leu.f32 	%p2553, %f2051, %f2314;
	@%p2553 bra 	$L__BB0_3085;
	add.s32 	%r1796, %r4, 509;
	cvt.rn.f32.s32 	%f2315, %r1796;
	setp.leu.f32 	%p2557, %f2051, %f2315;
	@%p2557 bra 	$L__BB0_3082;
	setp.neu.f32 	%p2559, %f2051, %f2052;
	@%p2559 bra 	$L__BB0_3081;
	mov.b32 	%r1800, 1140817920;
	st.global.u32 	[%rd2], %r1800;
	bra.uni 	$L__BB0_4094;
$L__BB0_3081:
	mov.b32 	%r1799, 1140785152;
	st.global.u32 	[%rd2], %r1799;
	bra.uni 	$L__BB0_4094;
$L__BB0_3082:
	setp.neu.f32 	%p2558, %f2051, %f2315;
	@%p2558 bra 	$L__BB0_3084;
	mov.b32 	%r1798, 1140752384;
	st.global.u32 	[%rd2], %r1798;
	bra.uni 	$L__BB0_4094;
$L__BB0_3084:
	mov.b32 	%r1797, 1140719616;
	st.global.u32 	[%rd2], %r1797;
	bra.uni 	$L__BB0_4094;
$L__BB0_3085:
	add.s32 	%r1791, %r4, 505;
	cvt.rn.f32.s32 	%f2316, %r1791;
	setp.leu.f32 	%p2554, %f2051, %f2316;
	@%p2554 bra 	$L__BB0_3089;
	setp.neu.f32 	%p2556, %f2051, %f2314;
	@%p2556 bra 	$L__BB0_3088;
	mov.b32 	%r1795, 1140686848;
	st.global.u32 	[%rd2], %r1795;
	bra.uni 	$L__BB0_4094;
$L__BB0_3088:
	mov.b32 	%r1794, 1140654080;
	st.global.u32 	[%rd2], %r1794;
	bra.uni 	$L__BB0_4094;
$L__BB0_3089:
	setp.neu.f32 	%p2555, %f2051, %f2316;
	@%p2555 bra 	$L__BB0_3091;
	mov.b32 	%r1793, 1140621312;
	st.global.u32 	[%rd2], %r1793;
	bra.uni 	$L__BB0_4094;
$L__BB0_3091:
	mov.b32 	%r1792, 1140588544;
	st.global.u32 	[%rd2], %r1792;
	bra.uni 	$L__BB0_4094;
$L__BB0_3092:
	add.s32 	%r1779, %r4, 499;
	cvt.rn.f32.s32 	%f2317, %r1779;
	setp.leu.f32 	%p2546, %f2051, %f2317;
	@%p2546 bra 	$L__BB0_3100;
	add.s32 	%r1785, %r4, 501;
	cvt.rn.f32.s32 	%f2318, %r1785;
	setp.leu.f32 	%p2550, %f2051, %f2318;
	@%p2550 bra 	$L__BB0_3097;
	setp.neu.f32 	%p2552, %f2051, %f2313;
	@%p2552 bra 	$L__BB0_3096;
	mov.b32 	%r1789, 1140555776;
	st.global.u32 	[%rd2], %r1789;
	bra.uni 	$L__BB0_4094;
$L__BB0_3096:
	mov.b32 	%r1788, 1140523008;
	st.global.u32 	[%rd2], %r1788;
	bra.uni 	$L__BB0_4094;
$L__BB0_3097:
	setp.neu.f32 	%p2551, %f2051, %f2318;
	@%p2551 bra 	$L__BB0_3099;
	mov.b32 	%r1787, 1140490240;
	st.global.u32 	[%rd2], %r1787;
	bra.uni 	$L__BB0_4094;
$L__BB0_3099:
	mov.b32 	%r1786, 1140457472;
	st.global.u32 	[%rd2], %r1786;
	bra.uni 	$L__BB0_4094;
$L__BB0_3100:
	add.s32 	%r1780, %r4, 497;
	cvt.rn.f32.s32 	%f2319, %r1780;
	setp.leu.f32 	%p2547, %f2051, %f2319;
	@%p2547 bra 	$L__BB0_3104;
	setp.neu.f32 	%p2549, %f2051, %f2317;
	@%p2549 bra 	$L__BB0_3103;
	mov.b32 	%r1784, 1140424704;
	st.global.u32 	[%rd2], %r1784;
	bra.uni 	$L__BB0_4094;
$L__BB0_3103:
	mov.b32 	%r1783, 1140391936;
	st.global.u32 	[%rd2], %r1783;
	bra.uni 	$L__BB0_4094;
$L__BB0_3104:
	setp.neu.f32 	%p2548, %f2051, %f2319;
	@%p2548 bra 	$L__BB0_3106;
	mov.b32 	%r1782, 1140359168;
	st.global.u32 	[%rd2], %r1782;
	bra.uni 	$L__BB0_4094;
$L__BB0_3106:
	mov.b32 	%r1781, 1140326400;
	st.global.u32 	[%rd2], %r1781;
	bra.uni 	$L__BB0_4094;
$L__BB0_3107:
	add.s32 	%r1755, %r4, 487;
	cvt.rn.f32.s32 	%f2320, %r1755;
	setp.leu.f32 	%p2530, %f2051, %f2320;
	@%p2530 bra 	$L__BB0_3123;
	add.s32 	%r1767, %r4, 491;
	cvt.rn.f32.s32 	%f2321, %r1767;
	setp.leu.f32 	%p2538, %f2051, %f2321;
	@%p2538 bra 	$L__BB0_3116;
	add.s32 	%r1773, %r4, 493;
	cvt.rn.f32.s32 	%f2322, %r1773;
	setp.leu.f32 	%p2542, %f2051, %f2322;
	@%p2542 bra 	$L__BB0_3113;
	setp.neu.f32 	%p2544, %f2051, %f2312;
	@%p2544 bra 	$L__BB0_3112;
	mov.b32 	%r1777, 1140293632;
	st.global.u32 	[%rd2], %r1777;
	bra.uni 	$L__BB0_4094;
$L__BB0_3112:
	mov.b32 	%r1776, 1140260864;
	st.global.u32 	[%rd2], %r1776;
	bra.uni 	$L__BB0_4094;
$L__BB0_3113:
	setp.neu.f32 	%p2543, %f2051, %f2322;
	@%p2543 bra 	$L__BB0_3115;
	mov.b32 	%r1775, 1140228096;
	st.global.u32 	[%rd2], %r1775;
	bra.uni 	$L__BB0_4094;
$L__BB0_3115:
	mov.b32 	%r1774, 1140195328;
	st.global.u32 	[%rd2], %r1774;
	bra.uni 	$L__BB0_4094;
$L__BB0_3116:
	add.s32 	%r1768, %r4, 489;
	cvt.rn.f32.s32 	%f2323, %r1768;
	setp.leu.f32 	%p2539, %f2051, %f2323;
	@%p2539 bra 	$L__BB0_3120;
	setp.neu.f32 	%p2541, %f2051, %f2321;
	@%p2541 bra 	$L__BB0_3119;
	mov.b32 	%r1772, 1140162560;
	st.global.u32 	[%rd2], %r1772;
	bra.uni 	$L__BB0_4094;
$L__BB0_3119:
	mov.b32 	%r1771, 1140129792;
	st.global.u32 	[%rd2], %r1771;
	bra.uni 	$L__BB0_4094;
$L__BB0_3120:
	setp.neu.f32 	%p2540, %f2051, %f2323;
	@%p2540 bra 	$L__BB0_3122;
	mov.b32 	%r1770, 1140097024;
	st.global.u32 	[%rd2], %r1770;
	bra.uni 	$L__BB0_4094;
$L__BB0_3122:
	mov.b32 	%r1769, 1140064256;
	st.global.u32 	[%rd2], %r1769;
	bra.uni 	$L__BB0_4094;
$L__BB0_3123:
	add.s32 	%r1756, %r4, 483;
	cvt.rn.f32.s32 	%f2324, %r1756;
	setp.leu.f32 	%p2531, %f2051, %f2324;
	@%p2531 bra 	$L__BB0_3131;
	add.s32 	%r1762, %r4, 485;
	cvt.rn.f32.s32 	%f2325, %r1762;
	setp.leu.f32 	%p2535, %f2051, %f2325;
	@%p2535 bra 	$L__BB0_3128;
	setp.neu.f32 	%p2537, %f2051, %f2320;
	@%p2537 bra 	$L__BB0_3127;
	mov.b32 	%r1766, 1140031488;
	st.global.u32 	[%rd2], %r1766;
	bra.uni 	$L__BB0_4094;
$L__BB0_3127:
	mov.b32 	%r1765, 1139998720;
	st.global.u32 	[%rd2], %r1765;
	bra.uni 	$L__BB0_4094;
$L__BB0_3128:
	setp.neu.f32 	%p2536, %f2051, %f2325;
	@%p2536 bra 	$L__BB0_3130;
	mov.b32 	%r1764, 1139965952;
	st.global.u32 	[%rd2], %r1764;
	bra.uni 	$L__BB0_4094;
$L__BB0_3130:
	mov.b32 	%r1763, 1139933184;
	st.global.u32 	[%rd2], %r1763;
	bra.uni 	$L__BB0_4094;
$L__BB0_3131:
	add.s32 	%r1757, %r4, 481;
	cvt.rn.f32.s32 	%f2326, %r1757;
	setp.leu.f32 	%p2532, %f2051, %f2326;
	@%p2532 bra 	$L__BB0_3135;
	setp.neu.f32 	%p2534, %f2051, %f2324;
	@%p2534 bra 	$L__BB0_3134;
	mov.b32 	%r1761, 1139900416;
	st.global.u32 	[%rd2], %r1761;
	bra.uni 	$L__BB0_4094;
$L__BB0_3134:
	mov.b32 	%r1760, 1139867648;
	st.global.u32 	[%rd2], %r1760;
	bra.uni 	$L__BB0_4094;
$L__BB0_3135:
	setp.neu.f32 	%p2533, %f2051, %f2326;
	@%p2533 bra 	$L__BB0_3137;
	mov.b32 	%r1759, 1139834880;
	st.global.u32 	[%rd2], %r1759;
	bra.uni 	$L__BB0_4094;
$L__BB0_3137:
	mov.b32 	%r1758, 1139802112;
	st.global.u32 	[%rd2], %r1758;
	bra.uni 	$L__BB0_4094;
$L__BB0_3138:
	add.s32 	%r1707, %r4, 463;
	cvt.rn.f32.s32 	%f2327, %r1707;
	setp.leu.f32 	%p2498, %f2051, %f2327;
	@%p2498 bra 	$L__BB0_3170;
	add.s32 	%r1731, %r4, 471;
	cvt.rn.f32.s32 	%f2328, %r1731;
	setp.leu.f32 	%p2514, %f2051, %f2328;
	@%p2514 bra 	$L__BB0_3155;
	add.s32 	%r1743, %r4, 475;
	cvt.rn.f32.s32 	%f2329, %r1743;
	setp.leu.f32 	%p2522, %f2051, %f2329;
	@%p2522 bra 	$L__BB0_3148;
	add.s32 	%r1749, %r4, 477;
	cvt.rn.f32.s32 	%f2330, %r1749;
	setp.leu.f32 	%p2526, %f2051, %f2330;
	@%p2526 bra 	$L__BB0_3145;
	setp.neu.f32 	%p2528, %f2051, %f2311;
	@%p2528 bra 	$L__BB0_3144;
	mov.b32 	%r1753, 1139769344;
	st.global.u32 	[%rd2], %r1753;
	bra.uni 	$L__BB0_4094;
$L__BB0_3144:
	mov.b32 	%r1752, 1139736576;
	st.global.u32 	[%rd2], %r1752;
	bra.uni 	$L__BB0_4094;
$L__BB0_3145:
	setp.neu.f32 	%p2527, %f2051, %f2330;
	@%p2527 bra 	$L__BB0_3147;
	mov.b32 	%r1751, 1139703808;
	st.global.u32 	[%rd2], %r1751;
	bra.uni 	$L__BB0_4094;
$L__BB0_3147:
	mov.b32 	%r1750, 1139671040;
	st.global.u32 	[%rd2], %r1750;
	bra.uni 	$L__BB0_4094;
$L__BB0_3148:
	add.s32 	%r1744, %r4, 473;
	cvt.rn.f32.s32 	%f2331, %r1744;
	setp.leu.f32 	%p2523, %f2051, %f2331;
	@%p2523 bra 	$L__BB0_3152;
	setp.neu.f32 	%p2525, %f2051, %f2329;
	@%p2525 bra 	$L__BB0_3151;
	mov.b32 	%r1748, 1139638272;
	st.global.u32 	[%rd2], %r1748;
	bra.uni 	$L__BB0_4094;
$L__BB0_3151:
	mov.b32 	%r1747, 1139605504;
	st.global.u32 	[%rd2], %r1747;
	bra.uni 	$L__BB0_4094;
$L__BB0_3152:
	setp.neu.f32 	%p2524, %f2051, %f2331;
	@%p2524 bra 	$L__BB0_3154;
	mov.b32 	%r1746, 1139572736;
	st.global.u32 	[%rd2], %r1746;
	bra.uni 	$L__BB0_4094;
$L__BB0_3154:
	mov.b32 	%r1745, 1139539968;
	st.global.u32 	[%rd2], %r1745;
	bra.uni 	$L__BB0_4094;
$L__BB0_3155:
	add.s32 	%r1732, %r4, 467;
	cvt.rn.f32.s32 	%f2332, %r1732;
	setp.leu.f32 	%p2515, %f2051, %f2332;
	@%p2515 bra 	$L__BB0_3163;
	add.s32 	%r1738, %r4, 469;
	cvt.rn.f32.s32 	%f2333, %r1738;
	setp.leu.f32 	%p2519, %f2051, %f2333;
	@%p2519 bra 	$L__BB0_3160;
	setp.neu.f32 	%p2521, %f2051, %f2328;
	@%p2521 bra 	$L__BB0_3159;
	mov.b32 	%r1742, 1139507200;
	st.global.u32 	[%rd2], %r1742;
	bra.uni 	$L__BB0_4094;
$L__BB0_3159:
	mov.b32 	%r1741, 1139474432;
	st.global.u32 	[%rd2], %r1741;
	bra.uni 	$L__BB0_4094;
$L__BB0_3160:
	setp.neu.f32 	%p2520, %f2051, %f2333;
	@%p2520 bra 	$L__BB0_3162;
	mov.b32 	%r1740, 1139441664;
	st.global.u32 	[%rd2], %r1740;
	bra.uni 	$L__BB0_4094;
$L__BB0_3162:
	mov.b32 	%r1739, 1139408896;
	st.global.u32 	[%rd2], %r1739;
	bra.uni 	$L__BB0_4094;
$L__BB0_3163:
	add.s32 	%r1733, %r4, 465;
	cvt.rn.f32.s32 	%f2334, %r1733;
	setp.leu.f32 	%p2516, %f2051, %f2334;
	@%p2516 bra 	$L__BB0_3167;
	setp.neu.f32 	%p2518, %f2051, %f2332;
	@%p2518 bra 	$L__BB0_3166;
	mov.b32 	%r1737, 1139376128;
	st.global.u32 	[%rd2], %r1737;
	bra.uni 	$L__BB0_4094;
$L__BB0_3166:
	mov.b32 	%r1736, 1139343360;
	st.global.u32 	[%rd2], %r1736;
	bra.uni 	$L__BB0_4094;
$L__BB0_3167:
	setp.neu.f32 	%p2517, %f2051, %f2334;
	@%p2517 bra 	$L__BB0_3169;
	mov.b32 	%r1735, 1139310592;
	st.global.u32 	[%rd2], %r1735;
	bra.uni 	$L__BB0_4094;
$L__BB0_3169:
	mov.b32 	%r1734, 1139277824;
	st.global.u32 	[%rd2], %r1734;
	bra.uni 	$L__BB0_4094;
$L__BB0_3170:
	add.s32 	%r1708, %r4, 455;
	cvt.rn.f32.s32 	%f2335, %r1708;
	setp.leu.f32 	%p2499, %f2051, %f2335;
	@%p2499 bra 	$L__BB0_3186;
	add.s32 	%r1720, %r4, 459;
	cvt.rn.f32.s32 	%f2336, %r1720;
	setp.leu.f32 	%p2507, %f2051, %f2336;
	@%p2507 bra 	$L__BB0_3179;
	add.s32 	%r1726, %r4, 461;
	cvt.rn.f32.s32 	%f2337, %r1726;
	setp.leu.f32 	%p2511, %f2051, %f2337;
	@%p2511 bra 	$L__BB0_3176;
	setp.neu.f32 	%p2513, %f2051, %f2327;
	@%p2513 bra 	$L__BB0_3175;
	mov.b32 	%r1730, 1139245056;
	st.global.u32 	[%rd2], %r1730;
	bra.uni 	$L__BB0_4094;
$L__BB0_3175:
	mov.b32 	%r1729, 1139212288;
	st.global.u32 	[%rd2], %r1729;
	bra.uni 	$L__BB0_4094;
$L__BB0_3176:
	setp.neu.f32 	%p2512, %f2051, %f2337;
	@%p2512 bra 	$L__BB0_3178;
	mov.b32 	%r1728, 1139179520;
	st.global.u32 	[%rd2], %r1728;
	bra.uni 	$L__BB0_4094;
$L__BB0_3178:
	mov.b32 	%r1727, 1139146752;
	st.global.u32 	[%rd2], %r1727;
	bra.uni 	$L__BB0_4094;
$L__BB0_3179:
	add.s32 	%r1721, %r4, 457;
	cvt.rn.f32.s32 	%f2338, %r1721;
	setp.leu.f32 	%p2508, %f2051, %f2338;
	@%p2508 bra 	$L__BB0_3183;
	setp.neu.f32 	%p2510, %f2051, %f2336;
	@%p2510 bra 	$L__BB0_3182;
	mov.b32 	%r1725, 1139113984;
	st.global.u32 	[%rd2], %r1725;
	bra.uni 	$L__BB0_4094;
$L__BB0_3182:
	mov.b32 	%r1724, 1139081216;
	st.global.u32 	[%rd2], %r1724;
	bra.uni 	$L__BB0_4094;
$L__BB0_3183:
	setp.neu.f32 	%p2509, %f2051, %f2338;
	@%p2509 bra 	$L__BB0_3185;
	mov.b32 	%r1723, 1139048448;
	st.global.u32 	[%rd2], %r1723;
	bra.uni 	$L__BB0_4094;
$L__BB0_3185:
	mov.b32 	%r1722, 1139015680;
	st.global.u32 	[%rd2], %r1722;
	bra.uni 	$L__BB0_4094;
$L__BB0_3186:
	add.s32 	%r1709, %r4, 451;
	cvt.rn.f32.s32 	%f2339, %r1709;
	setp.leu.f32 	%p2500, %f2051, %f2339;
	@%p2500 bra 	$L__BB0_3194;
	add.s32 	%r1715, %r4, 453;
	cvt.rn.f32.s32 	%f2340, %r1715;
	setp.leu.f32 	%p2504, %f2051, %f2340;
	@%p2504 bra 	$L__BB0_3191;
	setp.neu.f32 	%p2506, %f2051, %f2335;
	@%p2506 bra 	$L__BB0_3190;
	mov.b32 	%r1719, 1138982912;
	st.global.u32 	[%rd2], %r1719;
	bra.uni 	$L__BB0_4094;
$L__BB0_3190:
	mov.b32 	%r1718, 1138950144;
	st.global.u32 	[%rd2], %r1718;
	bra.uni 	$L__BB0_4094;
$L__BB0_3191:
	setp.neu.f32 	%p2505, %f2051, %f2340;
	@%p2505 bra 	$L__BB0_3193;
	mov.b32 	%r1717, 1138917376;
	st.global.u32 	[%rd2], %r1717;
	bra.uni 	$L__BB0_4094;
$L__BB0_3193:
	mov.b32 	%r1716, 1138884608;
	st.global.u32 	[%rd2], %r1716;
	bra.uni 	$L__BB0_4094;
$L__BB0_3194:
	add.s32 	%r1710, %r4, 449;
	cvt.rn.f32.s32 	%f2341, %r1710;
	setp.leu.f32 	%p2501, %f2051, %f2341;
	@%p2501 bra 	$L__BB0_3198;
	setp.neu.f32 	%p2503, %f2051, %f2339;
	@%p2503 bra 	$L__BB0_3197;
	mov.b32 	%r1714, 1138851840;
	st.global.u32 	[%rd2], %r1714;
	bra.uni 	$L__BB0_4094;
$L__BB0_3197:
	mov.b32 	%r1713, 1138819072;
	st.global.u32 	[%rd2], %r1713;
	bra.uni 	$L__BB0_4094;
$L__BB0_3198:
	setp.neu.f32 	%p2502, %f2051, %f2341;
	@%p2502 bra 	$L__BB0_3200;
	mov.b32 	%r1712, 1138786304;
	st.global.u32 	[%rd2], %r1712;
	bra.uni 	$L__BB0_4094;
$L__BB0_3200:
	mov.b32 	%r1711, 1138753536;
	st.global.u32 	[%rd2], %r1711;
	bra.uni 	$L__BB0_4094;
$L__BB0_3201:
	add.s32 	%r1611, %r4, 415;
	cvt.rn.f32.s32 	%f2342, %r1611;
	setp.leu.f32 	%p2434, %f2051, %f2342;
	@%p2434 bra 	$L__BB0_3265;
	add.s32 	%r1659, %r4, 431;
	cvt.rn.f32.s32 	%f2343, %r1659;
	setp.leu.f32 	%p2466, %f2051, %f2343;
	@%p2466 bra 	$L__BB0_3234;
	add.s32 	%r1683, %r4, 439;
	cvt.rn.f32.s32 	%f2344, %r1683;
	setp.leu.f32 	%p2482, %f2051, %f2344;
	@%p2482 bra 	$L__BB0_3219;
	add.s32 	%r1695, %r4, 443;
	cvt.rn.f32.s32 	%f2345, %r1695;
	setp.leu.f32 	%p2490, %f2051, %f2345;
	@%p2490 bra 	$L__BB0_3212;
	add.s32 	%r1701, %r4, 445;
	cvt.rn.f32.s32 	%f2346, %r1701;
	setp.leu.f32 	%p2494, %f2051, %f2346;
	@%p2494 bra 	$L__BB0_3209;
	setp.neu.f32 	%p2496, %f2051, %f2310;
	@%p2496 bra 	$L__BB0_3208;
	mov.b32 	%r1705, 1138720768;
	st.global.u32 	[%rd2], %r1705;
	bra.uni 	$L__BB0_4094;
$L__BB0_3208:
	mov.b32 	%r1704, 1138688000;
	st.global.u32 	[%rd2], %r1704;
	bra.uni 	$L__BB0_4094;
$L__BB0_3209:
	setp.neu.f32 	%p2495, %f2051, %f2346;
	@%p2495 bra 	$L__BB0_3211;
	mov.b32 	%r1703, 1138655232;
	st.global.u32 	[%rd2], %r1703;
	bra.uni 	$L__BB0_4094;
$L__BB0_3211:
	mov.b32 	%r1702, 1138622464;
	st.global.u32 	[%rd2], %r1702;
	bra.uni 	$L__BB0_4094;
$L__BB0_3212:
	add.s32 	%r1696, %r4, 441;
	cvt.rn.f32.s32 	%f2347, %r1696;
	setp.leu.f32 	%p2491, %f2051, %f2347;
	@%p2491 bra 	$L__BB0_3216;
	setp.neu.f32 	%p2493, %f2051, %f2345;
	@%p2493 bra 	$L__BB0_3215;
	mov.b32 	%r1700, 1138589696;
	st.global.u32 	[%rd2], %r1700;
	bra.uni 	$L__BB0_4094;
$L__BB0_3215:
	mov.b32 	%r1699, 1138556928;
	st.global.u32 	[%rd2], %r1699;
	bra.uni 	$L__BB0_4094;
$L__BB0_3216:
	setp.neu.f32 	%p2492, %f2051, %f2347;
	@%p2492 bra 	$L__BB0_3218;
	mov.b32 	%r1698, 1138524160;
	st.global.u32 	[%rd2], %r1698;
	bra.uni 	$L__BB0_4094;
$L__BB0_3218:
	mov.b32 	%r1697, 1138491392;
	st.global.u32 	[%rd2], %r1697;
	bra.uni 	$L__BB0_4094;
$L__BB0_3219:
	add.s32 	%r1684, %r4, 435;
	cvt.rn.f32.s32 	%f2348, %r1684;
	setp.leu.f32 	%p2483, %f2051, %f2348;
	@%p2483 bra 	$L__BB0_3227;
	add.s32 	%r1690, %r4, 437;
	cvt.rn.f32.s32 	%f2349, %r1690;
	setp.leu.f32 	%p2487, %f2051, %f2349;
	@%p2487 bra 	$L__BB0_3224;
	setp.neu.f32 	%p2489, %f2051, %f2344;
	@%p2489 bra 	$L__BB0_3223;
	mov.b32 	%r1694, 1138458624;
	st.global.u32 	[%rd2], %r1694;
	bra.uni 	$L__BB0_4094;
$L__BB0_3223:
	mov.b32 	%r1693, 1138425856;
	st.global.u32 	[%rd2], %r1693;
	bra.uni 	$L__BB0_4094;
$L__BB0_3224:
	setp.neu.f32 	%p2488, %f2051, %f2349;
	@%p2488 bra 	$L__BB0_3226;
	mov.b32 	%r1692, 1138393088;
	st.global.u32 	[%rd2], %r1692;
	bra.uni 	$L__BB0_4094;
$L__BB0_3226:
	mov.b32 	%r1691, 1138360320;
	st.global.u32 	[%rd2], %r1691;
	bra.uni 	$L__BB0_4094;
$L__BB0_3227:
	add.s32 	%r1685, %r4, 433;
	cvt.rn.f32.s32 	%f2350, %r1685;
	setp.leu.f32 	%p2484, %f2051, %f2350;
	@%p2484 bra 	$L__BB0_3231;
	setp.neu.f32 	%p2486, %f2051, %f2348;
	@%p2486 bra 	$L__BB0_3230;
	mov.b32 	%r1689, 1138327552;
	st.global.u32 	[%rd2], %r1689;
	bra.uni 	$L__BB0_4094;
$L__BB0_3230:
	mov.b32 	%r1688, 1138294784;
	st.global.u32 	[%rd2], %r1688;
	bra.uni 	$L__BB0_4094;
$L__BB0_3231:
	setp.neu.f32 	%p2485, %f2051, %f2350;
	@%p2485 bra 	$L__BB0_3233;
	mov.b32 	%r1687, 1138262016;
	st.global.u32 	[%rd2], %r1687;
	bra.uni 	$L__BB0_4094;
$L__BB0_3233:
	mov.b32 	%r1686, 1138229248;
	st.global.u32 	[%rd2], %r1686;
	bra.uni 	$L__BB0_4094;
$L__BB0_3234:
	add.s32 	%r1660, %r4, 423;
	cvt.rn.f32.s32 	%f2351, %r1660;
	setp.leu.f32 	%p2467, %f2051, %f2351;
	@%p2467 bra 	$L__BB0_3250;
	add.s32 	%r1672, %r4, 427;
	cvt.rn.f32.s32 	%f2352, %r1672;
	setp.leu.f32 	%p2475, %f2051, %f2352;
	@%p2475 bra 	$L__BB0_3243;
	add.s32 	%r1678, %r4, 429;
	cvt.rn.f32.s32 	%f2353, %r1678;
	setp.leu.f32 	%p2479, %f2051, %f2353;
	@%p2479 bra 	$L__BB0_3240;
	setp.neu.f32 	%p2481, %f2051, %f2343;
	@%p2481 bra 	$L__BB0_3239;
	mov.b32 	%r1682, 1138196480;
	st.global.u32 	[%rd2], %r1682;
	bra.uni 	$L__BB0_4094;
$L__BB0_3239:
	mov.b32 	%r1681, 1138163712;
	st.global.u32 	[%rd2], %r1681;
	bra.uni 	$L__BB0_4094;
$L__BB0_3240:
	setp.neu.f32 	%p2480, %f2051, %f2353;
	@%p2480 bra 	$L__BB0_3242;
	mov.b32 	%r1680, 1138130944;
	st.global.u32 	[%rd2], %r1680;
	bra.uni 	$L__BB0_4094;
$L__BB0_3242:
	mov.b32 	%r1679, 1138098176;
	st.global.u32 	[%rd2], %r1679;
	bra.uni 	$L__BB0_4094;
$L__BB0_3243:
	add.s32 	%r1673, %r4, 425;
	cvt.rn.f32.s32 	%f2354, %r1673;
	setp.leu.f32 	%p2476, %f2051, %f2354;
	@%p2476 bra 	$L__BB0_3247;
	setp.neu.f32 	%p2478, %f2051, %f2352;
	@%p2478 bra 	$L__BB0_3246;
	mov.b32 	%r1677, 1138065408;
	st.global.u32 	[%rd2], %r1677;
	bra.uni 	$L__BB0_4094;
$L__BB0_3246:
	mov.b32 	%r1676, 1138032640;
	st.global.u32 	[%rd2], %r1676;
	bra.uni 	$L__BB0_4094;
$L__BB0_3247:
	setp.neu.f32 	%p2477, %f2051, %f2354;
	@%p2477 bra 	$L__BB0_3249;
	mov.b32 	%r1675, 1137999872;
	st.global.u32 	[%rd2], %r1675;
	bra.uni 	$L__BB0_4094;
$L__BB0_3249:
	mov.b32 	%r1674, 1137967104;
	st.global.u32 	[%rd2], %r1674;
	bra.uni 	$L__BB0_4094;
$L__BB0_3250:
	add.s32 	%r1661, %r4, 419;
	cvt.rn.f32.s32 	%f2355, %r1661;
	setp.leu.f32 	%p2468, %f2051, %f2355;
	@%p2468 bra 	$L__BB0_3258;
	add.s32 	%r1667, %r4, 421;
	cvt.rn.f32.s32 	%f2356, %r1667;
	setp.leu.f32 	%p2472, %f2051, %f2356;
	@%p2472 bra 	$L__BB0_3255;
	setp.neu.f32 	%p2474, %f2051, %f2351;
	@%p2474 bra 	$L__BB0_3254;
	mov.b32 	%r1671, 1137934336;
	st.global.u32 	[%rd2], %r1671;
	bra.uni 	$L__BB0_4094;
$L__BB0_3254:
	mov.b32 	%r1670, 1137901568;
	st.global.u32 	[%rd2], %r1670;
	bra.uni 	$L__BB0_4094;
$L__BB0_3255:
	setp.neu.f32 	%p2473, %f2051, %f2356;
	@%p2473 bra 	$L__BB0_3257;
	mov.b32 	%r1669, 1137868800;
	st.global.u32 	[%rd2], %r1669;
	bra.uni 	$L__BB0_4094;
$L__BB0_3257:
	mov.b32 	%r1668, 1137836032;
	st.global.u32 	[%rd2], %r1668;
	bra.uni 	$L__BB0_4094;
$L__BB0_3258:
	add.s32 	%r1662, %r4, 417;
	cvt.rn.f32.s32 	%f2357, %r1662;
	setp.leu.f32 	%p2469, %f2051, %f2357;
	@%p2469 bra 	$L__BB0_3262;
	setp.neu.f32 	%p2471, %f2051, %f2355;
	@%p2471 bra 	$L__BB0_3261;
	mov.b32 	%r1666, 1137803264;
	st.global.u32 	[%rd2], %r1666;
	bra.uni 	$L__BB0_4094;
$L__BB0_3261:
	mov.b32 	%r1665, 1137770496;
	st.global.u32 	[%rd2], %r1665;
	bra.uni 	$L__BB0_4094;
$L__BB0_3262:
	setp.neu.f32 	%p2470, %f2051, %f2357;
	@%p2470 bra 	$L__BB0_3264;
	mov.b32 	%r1664, 1137737728;
	st.global.u32 	[%rd2], %r1664;
	bra.uni 	$L__BB0_4094;
$L__BB0_3264:
	mov.b32 	%r1663, 1137704960;
	st.global.u32 	[%rd2], %r1663;
	bra.uni 	$L__BB0_4094;
$L__BB0_3265:
	add.s32 	%r1612, %r4, 399;
	cvt.rn.f32.s32 	%f2358, %r1612;
	setp.leu.f32 	%p2435, %f2051, %f2358;
	@%p2435 bra 	$L__BB0_3297;
	add.s32 	%r1636, %r4, 407;
	cvt.rn.f32.s32 	%f2359, %r1636;
	setp.leu.f32 	%p2451, %f2051, %f2359;
	@%p2451 bra 	$L__BB0_3282;
	add.s32 	%r1648, %r4, 411;
	cvt.rn.f32.s32 	%f2360, %r1648;
	setp.leu.f32 	%p2459, %f2051, %f2360;
	@%p2459 bra 	$L__BB0_3275;
	add.s32 	%r1654, %r4, 413;
	cvt.rn.f32.s32 	%f2361, %r1654;
	setp.leu.f32 	%p2463, %f2051, %f2361;
	@%p2463 bra 	$L__BB0_3272;
	setp.neu.f32 	%p2465, %f2051, %f2342;
	@%p2465 bra 	$L__BB0_3271;
	mov.b32 	%r1658, 1137672192;
	st.global.u32 	[%rd2], %r1658;
	bra.uni 	$L__BB0_4094;
$L__BB0_3271:
	mov.b32 	%r1657, 1137639424;
	st.global.u32 	[%rd2], %r1657;
	bra.uni 	$L__BB0_4094;
$L__BB0_3272:
	setp.neu.f32 	%p2464, %f2051, %f2361;
	@%p2464 bra 	$L__BB0_3274;
	mov.b32 	%r1656, 1137606656;
	st.global.u32 	[%rd2], %r1656;
	bra.uni 	$L__BB0_4094;
$L__BB0_3274:
	mov.b32 	%r1655, 1137573888;
	st.global.u32 	[%rd2], %r1655;
	bra.uni 	$L__BB0_4094;
$L__BB0_3275:
	add.s32 	%r1649, %r4, 409;
	cvt.rn.f32.s32 	%f2362, %r1649;
	setp.leu.f32 	%p2460, %f2051, %f2362;
	@%p2460 bra 	$L__BB0_3279;
	setp.neu.f32 	%p2462, %f2051, %f2360;
	@%p2462 bra 	$L__BB0_3278;
	mov.b32 	%r1653, 1137541120;
	st.global.u32 	[%rd2], %r1653;
	bra.uni 	$L__BB0_4094;
$L__BB0_3278:
	mov.b32 	%r1652, 1137508352;
	st.global.u32 	[%rd2], %r1652;
	bra.uni 	$L__BB0_4094;
$L__BB0_3279:
	setp.neu.f32 	%p2461, %f2051, %f2362;
	@%p2461 bra 	$L__BB0_3281;
	mov.b32 	%r1651, 1137475584;
	st.global.u32 	[%rd2], %r1651;
	bra.uni 	$L__BB0_4094;
$L__BB0_3281:
	mov.b32 	%r1650, 1137442816;
	st.global.u32 	[%rd2], %r1650;
	bra.uni 	$L__BB0_4094;
$L__BB0_3282:
	add.s32 	%r1637, %r4, 403;
	cvt.rn.f32.s32 	%f2363, %r1637;
	setp.leu.f32 	%p2452, %f2051, %f2363;
	@%p2452 bra 	$L__BB0_3290;
	add.s32 	%r1643, %r4, 405;
	cvt.rn.f32.s32 	%f2364, %r1643;
	setp.leu.f32 	%p2456, %f2051, %f2364;
	@%p2456 bra 	$L__BB0_3287;
	setp.neu.f32 	%p2458, %f2051, %f2359;
	@%p2458 bra 	$L__BB0_3286;
	mov.b32 	%r1647, 1137410048;
	st.global.u32 	[%rd2], %r1647;
	bra.uni 	$L__BB0_4094;
$L__BB0_3286:
	mov.b32 	%r1646, 1137377280;
	st.global.u32 	[%rd2], %r1646;
	bra.uni 	$L__BB0_4094;
$L__BB0_3287:
	setp.neu.f32 	%p2457, %f2051, %f2364;
	@%p2457 bra 	$L__BB0_3289;
	mov.b32 	%r1645, 1137344512;
	st.global.u32 	[%rd2], %r1645;
	bra.uni 	$L__BB0_4094;
$L__BB0_3289:
	mov.b32 	%r1644, 1137311744;
	st.global.u32 	[%rd2], %r1644;
	bra.uni 	$L__BB0_4094;
$L__BB0_3290:
	add.s32 	%r1638, %r4, 401;
	cvt.rn.f32.s32 	%f2365, %r1638;
	setp.leu.f32 	%p2453, %f2051, %f2365;
	@%p2453 bra 	$L__BB0_3294;
	setp.neu.f32 	%p2455, %f2051, %f2363;
	@%p2455 bra 	$L__BB0_3293;
	mov.b32 	%r1642, 1137278976;
	st.global.u32 	[%rd2], %r1642;
	bra.uni 	$L__BB0_4094;
$L__BB0_3293:
	mov.b32 	%r1641, 1137246208;
	st.global.u32 	[%rd2], %r1641;
	bra.uni 	$L__BB0_4094;
$L__BB0_3294:
	setp.neu.f32 	%p2454, %f2051, %f2365;
	@%p2454 bra 	$L__BB0_3296;
	mov.b32 	%r1640, 1137213440;
	st.global.u32 	[%rd2], %r1640;
	bra.uni 	$L__BB0_4094;
$L__BB0_3296:
	mov.b32 	%r1639, 1137180672;
	st.global.u32 	[%rd2], %r1639;
	bra.uni 	$L__BB0_4094;
$L__BB0_3297:
	add.s32 	%r1613, %r4, 391;
	cvt.rn.f32.s32 	%f2366, %r1613;
	setp.leu.f32 	%p2436, %f2051, %f2366;
	@%p2436 bra 	$L__BB0_3313;
	add.s32 	%r1625, %r4, 395;
	cvt.rn.f32.s32 	%f2367, %r1625;
	setp.leu.f32 	%p2444, %f2051, %f2367;
	@%p2444 bra 	$L__BB0_3306;
	add.s32 	%r1631, %r4, 397;
	cvt.rn.f32.s32 	%f2368, %r1631;
	setp.leu.f32 	%p2448, %f2051, %f2368;
	@%p2448 bra 	$L__BB0_3303;
	setp.neu.f32 	%p2450, %f2051, %f2358;
	@%p2450 bra 	$L__BB0_3302;
	mov.b32 	%r1635, 1137147904;
	st.global.u32 	[%rd2], %r1635;
	bra.uni 	$L__BB0_4094;
$L__BB0_3302:
	mov.b32 	%r1634, 1137115136;
	st.global.u32 	[%rd2], %r1634;
	bra.uni 	$L__BB0_4094;
$L__BB0_3303:
	setp.neu.f32 	%p2449, %f2051, %f2368;
	@%p2449 bra 	$L__BB0_3305;
	mov.b32 	%r1633, 1137082368;
	st.global.u32 	[%rd2], %r1633;
	bra.uni 	$L__BB0_4094;
$L__BB0_3305:
	mov.b32 	%r1632, 1137049600;
	st.global.u32 	[%rd2], %r1632;
	bra.uni 	$L__BB0_4094;
$L__BB0_3306:
	add.s32 	%r1626, %r4, 393;
	cvt.rn.f32.s32 	%f2369, %r1626;
	setp.leu.f32 	%p2445, %f2051, %f2369;
	@%p2445 bra 	$L__BB0_3310;
	setp.neu.f32 	%p2447, %f2051, %f2367;
	@%p2447 bra 	$L__BB0_3309;
	mov.b32 	%r1630, 1137016832;
	st.global.u32 	[%rd2], %r1630;
	bra.uni 	$L__BB0_4094;
$L__BB0_3309:
	mov.b32 	%r1629, 1136984064;
	st.global.u32 	[%rd2], %r1629;
	bra.uni 	$L__BB0_4094;
$L__BB0_3310:
	setp.neu.f32 	%p2446, %f2051, %f2369;
	@%p2446 bra 	$L__BB0_3312;
	mov.b32 	%r1628, 1136951296;
	st.global.u32 	[%rd2], %r1628;
	bra.uni 	$L__BB0_4094;
$L__BB0_3312:
	mov.b32 	%r1627, 1136918528;
	st.global.u32 	[%rd2], %r1627;
	bra.uni 	$L__BB0_4094;
$L__BB0_3313:
	add.s32 	%r1614, %r4, 387;
	cvt.rn.f32.s32 	%f2370, %r1614;
	setp.leu.f32 	%p2437, %f2051, %f2370;
	@%p2437 bra 	$L__BB0_3321;
	add.s32 	%r1620, %r4, 389;
	cvt.rn.f32.s32 	%f2371, %r1620;
	setp.leu.f32 	%p2441, %f2051, %f2371;
	@%p2441 bra 	$L__BB0_3318;
	setp.neu.f32 	%p2443, %f2051, %f2366;
	@%p2443 bra 	$L__BB0_3317;
	mov.b32 	%r1624, 1136885760;
	st.global.u32 	[%rd2], %r1624;
	bra.uni 	$L__BB0_4094;
$L__BB0_3317:
	mov.b32 	%r1623, 1136852992;
	st.global.u32 	[%rd2], %r1623;
	bra.uni 	$L__BB0_4094;
$L__BB0_3318:
	setp.neu.f32 	%p2442, %f2051, %f2371;
	@%p2442 bra 	$L__BB0_3320;
	mov.b32 	%r1622, 1136820224;
	st.global.u32 	[%rd2], %r1622;
	bra.uni 	$L__BB0_4094;
$L__BB0_3320:
	mov.b32 	%r1621, 1136787456;
	st.global.u32 	[%rd2], %r1621;
	bra.uni 	$L__BB0_4094;
$L__BB0_3321:
	add.s32 	%r1615, %r4, 385;
	cvt.rn.f32.s32 	%f2372, %r1615;
	setp.leu.f32 	%p2438, %f2051, %f2372;
	@%p2438 bra 	$L__BB0_3325;
	setp.neu.f32 	%p2440, %f2051, %f2370;
	@%p2440 bra 	$L__BB0_3324;
	mov.b32 	%r1619, 1136754688;
	st.global.u32 	[%rd2], %r1619;
	bra.uni 	$L__BB0_4094;
$L__BB0_3324:
	mov.b32 	%r1618, 1136721920;
	st.global.u32 	[%rd2], %r1618;
	bra.uni 	$L__BB0_4094;
$L__BB0_3325:
	setp.neu.f32 	%p2439, %f2051, %f2372;
	@%p2439 bra 	$L__BB0_3327;
	mov.b32 	%r1617, 1136689152;
	st.global.u32 	[%rd2], %r1617;
	bra.uni 	$L__BB0_4094;
$L__BB0_3327:
	mov.b32 	%r1616, 1136656384;
	st.global.u32 	[%rd2], %r1616;
	bra.uni 	$L__BB0_4094;
$L__BB0_3328:
	add.s32 	%r1419, %r4, 319;
	cvt.rn.f32.s32 	%f2373, %r1419;
	setp.leu.f32 	%p2306, %f2051, %f2373;
	@%p2306 bra 	$L__BB0_3456;
	add.s32 	%r1515, %r4, 351;
	cvt.rn.f32.s32 	%f2374, %r1515;
	setp.leu.f32 	%p2370, %f2051, %f2374;
	@%p2370 bra 	$L__BB0_3393;
	add.s32 	%r1563, %r4, 367;
	cvt.rn.f32.s32 	%f2375, %r1563;
	setp.leu.f32 	%p2402, %f2051, %f2375;
	@%p2402 bra 	$L__BB0_3362;
	add.s32 	%r1587, %r4, 375;
	cvt.rn.f32.s32 	%f2376, %r1587;
	setp.leu.f32 	%p2418, %f2051, %f2376;
	@%p2418 bra 	$L__BB0_3347;
	add.s32 	%r1599, %r4, 379;
	cvt.rn.f32.s32 	%f2377, %r1599;
	setp.leu.f32 	%p2426, %f2051, %f2377;
	@%p2426 bra 	$L__BB0_3340;
	add.s32 	%r1605, %r4, 381;
	cvt.rn.f32.s32 	%f2378, %r1605;
	setp.leu.f32 	%p2430, %f2051, %f2378;
	@%p2430 bra 	$L__BB0_3337;
	setp.neu.f32 	%p2432, %f2051, %f2309;
	@%p2432 bra 	$L__BB0_3336;
	mov.b32 	%r1609, 1136623616;
	st.global.u32 	[%rd2], %r1609;
	bra.uni 	$L__BB0_4094;
$L__BB0_3336:
	mov.b32 	%r1608, 1136590848;
	st.global.u32 	[%rd2], %r1608;
	bra.uni 	$L__BB0_4094;
$L__BB0_3337:
	setp.neu.f32 	%p2431, %f2051, %f2378;
	@%p2431 bra 	$L__BB0_3339;
	mov.b32 	%r1607, 1136558080;
	st.global.u32 	[%rd2], %r1607;
	bra.uni 	$L__BB0_4094;
$L__BB0_3339:
	mov.b32 	%r1606, 1136525312;
	st.global.u32 	[%rd2], %r1606;
	bra.uni 	$L__BB0_4094;
$L__BB0_3340:
	add.s32 	%r1600, %r4, 377;
	cvt.rn.f32.s32 	%f2379, %r1600;
	setp.leu.f32 	%p2427, %f2051, %f2379;
	@%p2427 bra 	$L__BB0_3344;
	setp.neu.f32 	%p2429, %f2051, %f2377;
	@%p2429 bra 	$L__BB0_3343;
	mov.b32 	%r1604, 1136492544;
	st.global.u32 	[%rd2], %r1604;
	bra.uni 	$L__BB0_4094;
$L__BB0_3343:
	mov.b32 	%r1603, 1136459776;
	st.global.u32 	[%rd2], %r1603;
	bra.uni 	$L__BB0_4094;
$L__BB0_3344:
	setp.neu.f32 	%p2428, %f2051, %f2379;
	@%p2428 bra 	$L__BB0_3346;
	mov.b32 	%r1602, 1136427008;
	st.global.u32 	[%rd2], %r1602;
	bra.uni 	$L__BB0_4094;
$L__BB0_3346:
	mov.b32 	%r1601, 1136394240;
	st.global.u32 	[%rd2], %r1601;
	bra.uni 	$L__BB0_4094;
$L__BB0_3347:
	add.s32 	%r1588, %r4, 371;
	cvt.rn.f32.s32 	%f2380, %r1588;
	setp.leu.f32 	%p2419, %f2051, %f2380;
	@%p2419 bra 	$L__BB0_3355;
	add.s32 	%r1594, %r4, 373;
	cvt.rn.f32.s32 	%f2381, %r1594;
	setp.leu.f32 	%p2423, %f2051, %f2381;
	@%p2423 bra 	$L__BB0_3352;
	setp.neu.f32 	%p2425, %f2051, %f2376;
	@%p2425 bra 	$L__BB0_3351;
	mov.b32 	%r1598, 1136361472;
	st.global.u32 	[%rd2], %r1598;
	bra.uni 	$L__BB0_4094;
$L__BB0_3351:
	mov.b32 	%r1597, 1136328704;
	st.global.u32 	[%rd2], %r1597;
	bra.uni 	$L__BB0_4094;
$L__BB0_3352:
	setp.neu.f32 	%p2424, %f2051, %f2381;
	@%p2424 bra 	$L__BB0_3354;
	mov.b32 	%r1596, 1136295936;
	st.global.u32 	[%rd2], %r1596;
	bra.uni 	$L__BB0_4094;
$L__BB0_3354:
	mov.b32 	%r1595, 1136263168;
	st.global.u32 	[%rd2], %r1595;
	bra.uni 	$L__BB0_4094;
$L__BB0_3355:
	add.s32 	%r1589, %r4, 369;
	cvt.rn.f32.s32 	%f2382, %r1589;
	setp.leu.f32 	%p2420, %f2051, %f2382;
	@%p2420 bra 	$L__BB0_3359;
	setp.neu.f32 	%p2422, %f2051, %f2380;
	@%p2422 bra 	$L__BB0_3358;
	mov.b32 	%r1593, 1136230400;
	st.global.u32 	[%rd2], %r1593;
	bra.uni 	$L__BB0_4094;
$L__BB0_3358:
	mov.b32 	%r1592, 1136197632;
	st.global.u32 	[%rd2], %r1592;
	bra.uni 	$L__BB0_4094;
$L__BB0_3359:
	setp.neu.f32 	%p2421, %f2051, %f2382;
	@%p2421 bra 	$L__BB0_3361;
	mov.b32 	%r1591, 1136164864;
	st.global.u32 	[%rd2], %r1591;
	bra.uni 	$L__BB0_4094;
$L__BB0_3361:
	mov.b32 	%r1590, 1136132096;
	st.global.u32 	[%rd2], %r1590;
	bra.uni 	$L__BB0_4094;
$L__BB0_3362:
	add.s32 	%r1564, %r4, 359;
	cvt.rn.f32.s32 	%f2383, %r1564;
	setp.leu.f32 	%p2403, %f2051, %f2383;
	@%p2403 bra 	$L__BB0_3378;
	add.s32 	%r1576, %r4, 363;
	cvt.rn.f32.s32 	%f2384, %r1576;
	setp.leu.f32 	%p2411, %f2051, %f2384;
	@%p2411 bra 	$L__BB0_3371;
	add.s32 	%r1582, %r4, 365;
	cvt.rn.f32.s32 	%f2385, %r1582;
	setp.leu.f32 	%p2415, %f2051, %f2385;
	@%p2415 bra 	$L__BB0_3368;
	setp.neu.f32 	%p2417, %f2051, %f2375;
	@%p2417 bra 	$L__BB0_3367;
	mov.b32 	%r1586, 1136099328;
	st.global.u32 	[%rd2], %r1586;
	bra.uni 	$L__BB0_4094;
$L__BB0_3367:
	mov.b32 	%r1585, 1136066560;
	st.global.u32 	[%rd2], %r1585;
	bra.uni 	$L__BB0_4094;
$L__BB0_3368:
	setp.neu.f32 	%p2416, %f2051, %f2385;
	@%p2416 bra 	$L__BB0_3370;
	mov.b32 	%r1584, 1136033792;
	st.global.u32 	[%rd2], %r1584;
	bra.uni 	$L__BB0_4094;
$L__BB0_3370:
	mov.b32 	%r1583, 1136001024;
	st.global.u32 	[%rd2], %r1583;
	bra.uni 	$L__BB0_4094;
$L__BB0_3371:
	add.s32 	%r1577, %r4, 361;
	cvt.rn.f32.s32 	%f2386, %r1577;
	setp.leu.f32 	%p2412, %f2051, %f2386;
	@%p2412 bra 	$L__BB0_3375;
	setp.neu.f32 	%p2414, %f2051, %f2384;
	@%p2414 bra 	$L__BB0_3374;
	mov.b32 	%r1581, 1135968256;
	st.global.u32 	[%rd2], %r1581;
	bra.uni 	$L__BB0_4094;
$L__BB0_3374:
	mov.b32 	%r1580, 1135935488;
	st.global.u32 	[%rd2], %r1580;
	bra.uni 	$L__BB0_4094;
$L__BB0_3375:
	setp.neu.f32 	%p2413, %f2051, %f2386;
	@%p2413 bra 	$L__BB0_3377;
	mov.b32 	%r1579, 1135902720;
	st.global.u32 	[%rd2], %r1579;
	bra.uni 	$L__BB0_4094;
$L__BB0_3377:
	mov.b32 	%r1578, 1135869952;
	st.global.u32 	[%rd2], %r1578;
	bra.uni 	$L__BB0_4094;
$L__BB0_3378:
	add.s32 	%r1565, %r4, 355;
	cvt.rn.f32.s32 	%f2387, %r1565;
	setp.leu.f32 	%p2404, %f2051, %f2387;
	@%p2404 bra 	$L__BB0_3386;
	add.s32 	%r1571, %r4, 357;
	cvt.rn.f32.s32 	%f2388, %r1571;
	setp.leu.f32 	%p2408, %f2051, %f2388;
	@%p2408 bra 	$L__BB0_3383;
	setp.neu.f32 	%p2410, %f2051, %f2383;
	@%p2410 bra 	$L__BB0_3382;
	mov.b32 	%r1575, 1135837184;
	st.global.u32 	[%rd2], %r1575;
	bra.uni 	$L__BB0_4094;
$L__BB0_3382:
	mov.b32 	%r1574, 1135804416;
	st.global.u32 	[%rd2], %r1574;
	bra.uni 	$L__BB0_4094;
$L__BB0_3383:
	setp.neu.f32 	%p2409, %f2051, %f2388;
	@%p2409 bra 	$L__BB0_3385;
	mov.b32 	%r1573, 1135771648;
	st.global.u32 	[%rd2], %r1573;
	bra.uni 	$L__BB0_4094;
$L__BB0_3385:
	mov.b32 	%r1572, 1135738880;
	st.global.u32 	[%rd2], %r1572;
	bra.uni 	$L__BB0_4094;
$L__BB0_3386:
	add.s32 	%r1566, %r4, 353;
	cvt.rn.f32.s32 	%f2389, %r1566;
	setp.leu.f32 	%p2405, %f2051, %f2389;
	@%p2405 bra 	$L__BB0_3390;
	setp.neu.f32 	%p2407, %f2051, %f2387;
	@%p2407 bra 	$L__BB0_3389;
	mov.b32 	%r1570, 1135706112;
	st.global.u32 	[%rd2], %r1570;
	bra.uni 	$L__BB0_4094;
$L__BB0_3389:
	mov.b32 	%r1569, 1135673344;
	st.global.u32 	[%rd2], %r1569;
	bra.uni 	$L__BB0_4094;
$L__BB0_3390:
	setp.neu.f32 	%p2406, %f2051, %f2389;
	@%p2406 bra 	$L__BB0_3392;
	mov.b32 	%r1568, 1135640576;
	st.global.u32 	[%rd2], %r1568;
	bra.uni 	$L__BB0_4094;
$L__BB0_3392:
	mov.b32 	%r1567, 1135607808;
	st.global.u32 	[%rd2], %r1567;
	bra.uni 	$L__BB0_4094;
$L__BB0_3393:
	add.s32 	%r1516, %r4, 335;
	cvt.rn.f32.s32 	%f2390, %r1516;
	setp.leu.f32 	%p2371, %f2051, %f2390;
	@%p2371 bra 	$L__BB0_3425;
	add.s32 	%r1540, %r4, 343;
	cvt.rn.f32.s32 	%f2391, %r1540;
	setp.leu.f32 	%p2387, %f2051, %f2391;
	@%p2387 bra 	$L__BB0_3410;
	add.s32 	%r1552, %r4, 347;
	cvt.rn.f32.s32 	%f2392, %r1552;
	setp.leu.f32 	%p2395, %f2051, %f2392;
	@%p2395 bra 	$L__BB0_3403;
	add.s32 	%r1558, %r4, 349;
	cvt.rn.f32.s32 	%f2393, %r1558;
	setp.leu.f32 	%p2399, %f2051, %f2393;
	@%p2399 bra 	$L__BB0_3400;
	setp.neu.f32 	%p2401, %f2051, %f2374;
	@%p2401 bra 	$L__BB0_3399;
	mov.b32 	%r1562, 1135575040;
	st.global.u32 	[%rd2], %r1562;
	bra.uni 	$L__BB0_4094;
$L__BB0_3399:
	mov.b32 	%r1561, 1135542272;
	st.global.u32 	[%rd2], %r1561;
	bra.uni 	$L__BB0_4094;
$L__BB0_3400:
	setp.neu.f32 	%p2400, %f2051, %f2393;
	@%p2400 bra 	$L__BB0_3402;
	mov.b32 	%r1560, 1135509504;
	st.global.u32 	[%rd2], %r1560;
	bra.uni 	$L__BB0_4094;
$L__BB0_3402:
	mov.b32 	%r1559, 1135476736;
	st.global.u32 	[%rd2], %r1559;
	bra.uni 	$L__BB0_4094;
$L__BB0_3403:
	add.s32 	%r1553, %r4, 345;
	cvt.rn.f32.s32 	%f2394, %r1553;
	setp.leu.f32 	%p2396, %f2051, %f2394;
	@%p2396 bra 	$L__BB0_3407;
	setp.neu.f32 	%p2398, %f2051, %f2392;
	@%p2398 bra 	$L__BB0_3406;
	mov.b32 	%r1557, 1135443968;
	st.global.u32 	[%rd2], %r1557;
	bra.uni 	$L__BB0_4094;
$L__BB0_3406:
	mov.b32 	%r1556, 1135411200;
	st.global.u32 	[%rd2], %r1556;
	bra.uni 	$L__BB0_4094;
$L__BB0_3407:
	setp.neu.f32 	%p2397, %f2051, %f2394;
	@%p2397 bra 	$L__BB0_3409;
	mov.b32 	%r1555, 1135378432;
	st.global.u32 	[%rd2], %r1555;
	bra.uni 	$L__BB0_4094;
$L__BB0_3409:
	mov.b32 	%r1554, 1135345664;
	st.global.u32 	[%rd2], %r1554;
	bra.uni 	$L__BB0_4094;
$L__BB0_3410:
	add.s32 	%r1541, %r4, 339;
	cvt.rn.f32.s32 	%f2395, %r1541;
	setp.leu.f32 	%p2388, %f2051, %f2395;
	@%p2388 bra 	$L__BB0_3418;
	add.s32 	%r1547, %r4, 341;
	cvt.rn.f32.s32 	%f2396, %r1547;
	setp.leu.f32 	%p2392, %f2051, %f2396;
	@%p2392 bra 	$L__BB0_3415;
	setp.neu.f32 	%p2394, %f2051, %f2391;
	@%p2394 bra 	$L__BB0_3414;
	mov.b32 	%r1551, 1135312896;
	st.global.u32 	[%rd2], %r1551;
	bra.uni 	$L__BB0_4094;
$L__BB0_3414:
	mov.b32 	%r1550, 1135280128;
	st.global.u32 	[%rd2], %r1550;
	bra.uni 	$L__BB0_4094;
$L__BB0_3415:
	setp.neu.f32 	%p2393, %f2051, %f2396;
	@%p2393 bra 	$L__BB0_3417;
	mov.b32 	%r1549, 1135247360;
	st.global.u32 	[%rd2], %r1549;
	bra.uni 	$L__BB0_4094;
$L__BB0_3417:
	mov.b32 	%r1548, 1135214592;
	st.global.u32 	[%rd2], %r1548;
	bra.uni 	$L__BB0_4094;
$L__BB0_3418:
	add.s32 	%r1542, %r4, 337;
	cvt.rn.f32.s32 	%f2397, %r1542;
	setp.leu.f32 	%p2389, %f2051, %f2397;
	@%p2389 bra 	$L__BB0_3422;
	setp.neu.f32 	%p2391, %f2051, %f2395;
	@%p2391 bra 	$L__BB0_3421;
	mov.b32 	%r1546, 1135181824;
	st.global.u32 	[%rd2], %r1546;
	bra.uni 	$L__BB0_4094;
$L__BB0_3421:
	mov.b32 	%r1545, 1135149056;
	st.global.u32 	[%rd2], %r1545;
	bra.uni 	$L__BB0_4094;
$L__BB0_3422:
	setp.neu.f32 	%p2390, %f2051, %f2397;
	@%p2390 bra 	$L__BB0_3424;
	mov.b32 	%r1544, 1135116288;
	st.global.u32 	[%rd2], %r1544;
	bra.uni 	$L__BB0_4094;
$L__BB0_3424:
	mov.b32 	%r1543, 1135083520;
	st.global.u32 	[%rd2], %r1543;
	bra.uni 	$L__BB0_4094;
$L__BB0_3425:
	add.s32 	%r1517, %r4, 327;
	cvt.rn.f32.s32 	%f2398, %r1517;
	setp.leu.f32 	%p2372, %f2051, %f2398;
	@%p2372 bra 	$L__BB0_3441;
	add.s32 	%r1529, %r4, 331;
	cvt.rn.f32.s32 	%f2399, %r1529;
	setp.leu.f32 	%p2380, %f2051, %f2399;
	@%p2380 bra 	$L__BB0_3434;
	add.s32 	%r1535, %r4, 333;
	cvt.rn.f32.s32 	%f2400, %r1535;
	setp.leu.f32 	%p2384, %f2051, %f2400;
	@%p2384 bra 	$L__BB0_3431;
	setp.neu.f32 	%p2386, %f2051, %f2390;
	@%p2386 bra 	$L__BB0_3430;
	mov.b32 	%r1539, 1135050752;
	st.global.u32 	[%rd2], %r1539;
	bra.uni 	$L__BB0_4094;
$L__BB0_3430:
	mov.b32 	%r1538, 1135017984;
	st.global.u32 	[%rd2], %r1538;
	bra.uni 	$L__BB0_4094;
$L__BB0_3431:
	setp.neu.f32 	%p2385, %f2051, %f2400;
	@%p2385 bra 	$L__BB0_3433;
	mov.b32 	%r1537, 1134985216;
	st.global.u32 	[%rd2], %r1537;
	bra.uni 	$L__BB0_4094;
$L__BB0_3433:
	mov.b32 	%r1536, 1134952448;
	st.global.u32 	[%rd2], %r1536;
	bra.uni 	$L__BB0_4094;
$L__BB0_3434:
	add.s32 	%r1530, %r4, 329;
	cvt.rn.f32.s32 	%f2401, %r1530;
	setp.leu.f32 	%p2381, %f2051, %f2401;
	@%p2381 bra 	$L__BB0_3438;
	setp.neu.f32 	%p2383, %f2051, %f2399;
	@%p2383 bra 	$L__BB0_3437;
	mov.b32 	%r1534, 1134919680;
	st.global.u32 	[%rd2], %r1534;
	bra.uni 	$L__BB0_4094;
$L__BB0_3437:
	mov.b32 	%r1533, 1134886912;
	st.global.u32 	[%rd2], %r1533;
	bra.uni 	$L__BB0_4094;
$L__BB0_3438:
	setp.neu.f32 	%p2382, %f2051, %f2401;
	@%p2382 bra 	$L__BB0_3440;
	mov.b32 	%r1532, 1134854144;
	st.global.u32 	[%rd2], %r1532;
	bra.uni 	$L__BB0_4094;
$L__BB0_3440:
	mov.b32 	%r1531, 1134821376;
	st.global.u32 	[%rd2], %r1531;
	bra.uni 	$L__BB0_4094;
$L__BB0_3441:
	add.s32 	%r1518, %r4, 323;
	cvt.rn.f32.s32 	%f2402, %r1518;
	setp.leu.f32 	%p2373, %f2051, %f2402;
	@%p2373 bra 	$L__BB0_3449;
	add.s32 	%r1524, %r4, 325;
	cvt.rn.f32.s32 	%f2403, %r1524;
	setp.leu.f32 	%p2377, %f2051, %f2403;
	@%p2377 bra 	$L__BB0_3446;
	setp.neu.f32 	%p2379, %f2051, %f2398;
	@%p2379 bra 	$L__BB0_3445;
	mov.b32 	%r1528, 1134788608;
	st.global.u32 	[%rd2], %r1528;
	bra.uni 	$L__BB0_4094;
$L__BB0_3445:
	mov.b32 	%r1527, 1134755840;
	st.global.u32 	[%rd2], %r1527;
	bra.uni 	$L__BB0_4094;
$L__BB0_3446:
	setp.neu.f32 	%p2378, %f2051, %f2403;
	@%p2378 bra 	$L__BB0_3448;
	mov.b32 	%r1526, 1134723072;
	st.global.u32 	[%rd2], %r1526;
	bra.uni 	$L__BB0_4094;
$L__BB0_3448:
	mov.b32 	%r1525, 1134690304;
	st.global.u32 	[%rd2], %r1525;
	bra.uni 	$L__BB0_4094;
$L__BB0_3449:
	add.s32 	%r1519, %r4, 321;
	cvt.rn.f32.s32 	%f2404, %r1519;
	setp.leu.f32 	%p2374, %f2051, %f2404;
	@%p2374 bra 	$L__BB0_3453;
	setp.neu.f32 	%p2376, %f2051, %f2402;
	@%p2376 bra 	$L__BB0_3452;
	mov.b32 	%r1523, 1134657536;
	st.global.u32 	[%rd2], %r1523;
	bra.uni 	$L__BB0_4094;
$L__BB0_3452:
	mov.b32 	%r1522, 1134624768;
	st.global.u32 	[%rd2], %r1522;
	bra.uni 	$L__BB0_4094;
$L__BB0_3453:
	setp.neu.f32 	%p2375, %f2051, %f2404;
	@%p2375 bra 	$L__BB0_3455;
	mov.b32 	%r1521, 1134592000;
	st.global.u32 	[%rd2], %r1521;
	bra.uni 	$L__BB0_4094;
$L__BB0_3455:
	mov.b32 	%r1520, 1134559232;
	st.global.u32 	[%rd2], %r1520;
	bra.uni 	$L__BB0_4094;
$L__BB0_3456:
	add.s32 	%r1420, %r4, 287;
	cvt.rn.f32.s32 	%f2405, %r1420;
	setp.leu.f32 	%p2307, %f2051, %f2405;
	@%p2307 bra 	$L__BB0_3520;
	add.s32 	%r1468, %r4, 303;
	cvt.rn.f32.s32 	%f2406, %r1468;
	setp.leu.f32 	%p2339, %f2051, %f2406;
	@%p2339 bra 	$L__BB0_3489;
	add.s32 	%r1492, %r4, 311;
	cvt.rn.f32.s32 	%f2407, %r1492;
	setp.leu.f32 	%p2355, %f2051, %f2407;
	@%p2355 bra 	$L__BB0_3474;
	add.s32 	%r1504, %r4, 315;
	cvt.rn.f32.s32 	%f2408, %r1504;
	setp.leu.f32 	%p2363, %f2051, %f2408;
	@%p2363 bra 	$L__BB0_3467;
	add.s32 	%r1510, %r4, 317;
	cvt.rn.f32.s32 	%f2409, %r1510;
	setp.leu.f32 	%p2367, %f2051, %f2409;
	@%p2367 bra 	$L__BB0_3464;
	setp.neu.f32 	%p2369, %f2051, %f2373;
	@%p2369 bra 	$L__BB0_3463;
	mov.b32 	%r1514, 1134526464;
	st.global.u32 	[%rd2], %r1514;
	bra.uni 	$L__BB0_4094;
$L__BB0_3463:
	mov.b32 	%r1513, 1134493696;
	st.global.u32 	[%rd2], %r1513;
	bra.uni 	$L__BB0_4094;
$L__BB0_3464:
	setp.neu.f32 	%p2368, %f2051, %f2409;
	@%p2368 bra 	$L__BB0_3466;
	mov.b32 	%r1512, 1134460928;
	st.global.u32 	[%rd2], %r1512;
	bra.uni 	$L__BB0_4094;
$L__BB0_3466:
	mov.b32 	%r1511, 1134428160;
	st.global.u32 	[%rd2], %r1511;
	bra.uni 	$L__BB0_4094;
$L__BB0_3467:
	add.s32 	%r1505, %r4, 313;
	cvt.rn.f32.s32 	%f2410, %r1505;
	setp.leu.f32 	%p2364, %f2051, %f2410;
	@%p2364 bra 	$L__BB0_3471;
	setp.neu.f32 	%p2366, %f2051, %f2408;
	@%p2366 bra 	$L__BB0_3470;
	mov.b32 	%r1509, 1134395392;
	st.global.u32 	[%rd2], %r1509;
	bra.uni 	$L__BB0_4094;
$L__BB0_3470:
	mov.b32 	%r1508, 1134362624;
	st.global.u32 	[%rd2], %r1508;
	bra.uni 	$L__BB0_4094;
$L__BB0_3471:
	setp.neu.f32 	%p2365, %f2051, %f2410;
	@%p2365 bra 	$L__BB0_3473;
	mov.b32 	%r1507, 1134329856;
	st.global.u32 	[%rd2], %r1507;
	bra.uni 	$L__BB0_4094;
$L__BB0_3473:
	mov.b32 	%r1506, 1134297088;
	st.global.u32 	[%rd2], %r1506;
	bra.uni 	$L__BB0_4094;
$L__BB0_3474:
	add.s32 	%r1493, %r4, 307;
	cvt.rn.f32.s32 	%f2411, %r1493;
	setp.leu.f32 	%p2356, %f2051, %f2411;
	@%p2356 bra 	$L__BB0_3482;
	add.s32 	%r1499, %r4, 309;
	cvt.rn.f32.s32 	%f2412, %r1499;
	setp.leu.f32 	%p2360, %f2051, %f2412;
	@%p2360 bra 	$L__BB0_3479;
	setp.neu.f32 	%p2362, %f2051, %f2407;
	@%p2362 bra 	$L__BB0_3478;
	mov.b32 	%r1503, 1134264320;
	st.global.u32 	[%rd2], %r1503;
	bra.uni 	$L__BB0_4094;
$L__BB0_3478:
	mov.b32 	%r1502, 1134231552;
	st.global.u32 	[%rd2], %r1502;
	bra.uni 	$L__BB0_4094;
$L__BB0_3479:
	setp.neu.f32 	%p2361, %f2051, %f2412;
	@%p2361 bra 	$L__BB0_3481;
	mov.b32 	%r1501, 1134198784;
	st.global.u32 	[%rd2], %r1501;
	bra.uni 	$L__BB0_4094;
$L__BB0_3481:
	mov.b32 	%r1500, 1134166016;
	st.global.u32 	[%rd2], %r1500;
	bra.uni 	$L__BB0_4094;
$L__BB0_3482:
	add.s32 	%r1494, %r4, 305;
	cvt.rn.f32.s32 	%f2413, %r1494;
	setp.leu.f32 	%p2357, %f2051, %f2413;
	@%p2357 bra 	$L__BB0_3486;
	setp.neu.f32 	%p2359, %f2051, %f2411;
	@%p2359 bra 	$L__BB0_3485;
	mov.b32 	%r1498, 1134133248;
	st.global.u32 	[%rd2], %r1498;
	bra.uni 	$L__BB0_4094;
$L__BB0_3485:
	mov.b32 	%r1497, 1134100480;
	st.global.u32 	[%rd2], %r1497;
	bra.uni 	$L__BB0_4094;
$L__BB0_3486:
	setp.neu.f32 	%p2358, %f2051, %f2413;
	@%p2358 bra 	$L__BB0_3488;
	mov.b32 	%r1496, 1134067712;
	st.global.u32 	[%rd2], %r1496;
	bra.uni 	$L__BB0_4094;
$L__BB0_3488:
	mov.b32 	%r1495, 1134034944;
	st.global.u32 	[%rd2], %r1495;
	bra.uni 	$L__BB0_4094;
$L__BB0_3489:
	add.s32 	%r1469, %r4, 295;
	cvt.rn.f32.s32 	%f2414, %r1469;
	setp.leu.f32 	%p2340, %f2051, %f2414;
	@%p2340 bra 	$L__BB0_3505;
	add.s32 	%r1481, %r4, 299;
	cvt.rn.f32.s32 	%f2415, %r1481;
	setp.leu.f32 	%p2348, %f2051, %f2415;
	@%p2348 bra 	$L__BB0_3498;
	add.s32 	%r1487, %r4, 301;
	cvt.rn.f32.s32 	%f2416, %r1487;
	setp.leu.f32 	%p2352, %f2051, %f2416;
	@%p2352 bra 	$L__BB0_3495;
	setp.neu.f32 	%p2354, %f2051, %f2406;
	@%p2354 bra 	$L__BB0_3494;
	mov.b32 	%r1491, 1134002176;
	st.global.u32 	[%rd2], %r1491;
	bra.uni 	$L__BB0_4094;
$L__BB0_3494:
	mov.b32 	%r1490, 1133969408;
	st.global.u32 	[%rd2], %r1490;
	bra.uni 	$L__BB0_4094;
$L__BB0_3495:
	setp.neu.f32 	%p2353, %f2051, %f2416;
	@%p2353 bra 	$L__BB0_3497;
	mov.b32 	%r1489, 1133936640;
	st.global.u32 	[%rd2], %r1489;
	bra.uni 	$L__BB0_4094;
$L__BB0_3497:
	mov.b32 	%r1488, 1133903872;
	st.global.u32 	[%rd2], %r1488;
	bra.uni 	$L__BB0_4094;
$L__BB0_3498:
	add.s32 	%r1482, %r4, 297;
	cvt.rn.f32.s32 	%f2417, %r1482;
	setp.leu.f32 	%p2349, %f2051, %f2417;
	@%p2349 bra 	$L__BB0_3502;
	setp.neu.f32 	%p2351, %f2051, %f2415;
	@%p2351 bra 	$L__BB0_3501;
	mov.b32 	%r1486, 1133871104;
	st.global.u32 	[%rd2], %r1486;
	bra.uni 	$L__BB0_4094;
$L__BB0_3501:
	mov.b32 	%r1485, 1133838336;
	st.global.u32 	[%rd2], %r1485;
	bra.uni 	$L__BB0_4094;
$L__BB0_3502:
	setp.neu.f32 	%p2350, %f2051, %f2417;
	@%p2350 bra 	$L__BB0_3504;
	mov.b32 	%r1484, 1133805568;
	st.global.u32 	[%rd2], %r1484;
	bra.uni 	$L__BB0_4094;
$L__BB0_3504:
	mov.b32 	%r1483, 1133772800;
	st.global.u32 	[%rd2], %r1483;
	bra.uni 	$L__BB0_4094;
$L__BB0_3505:
	add.s32 	%r1470, %r4, 291;
	cvt.rn.f32.s32 	%f2418, %r1470;
	setp.leu.f32 	%p2341, %f2051, %f2418;
	@%p2341 bra 	$L__BB0_3513;
	add.s32 	%r1476, %r4, 293;
	cvt.rn.f32.s32 	%f2419, %r1476;
	setp.leu.f32 	%p2345, %f2051, %f2419;
	@%p2345 bra 	$L__BB0_3510;
	setp.neu.f32 	%p2347, %f2051, %f2414;
	@%p2347 bra 	$L__BB0_3509;
	mov.b32 	%r1480, 1133740032;
	st.global.u32 	[%rd2], %r1480;
	bra.uni 	$L__BB0_4094;
$L__BB0_3509:
	mov.b32 	%r1479, 1133707264;
	st.global.u32 	[%rd2], %r1479;
	bra.uni 	$L__BB0_4094;
$L__BB0_3510:
	setp.neu.f32 	%p2346, %f2051, %f2419;
	@%p2346 bra 	$L__BB0_3512;
	mov.b32 	%r1478, 1133674496;
	st.global.u32 	[%rd2], %r1478;
	bra.uni 	$L__BB0_4094;
$L__BB0_3512:
	mov.b32 	%r1477, 1133641728;
	st.global.u32 	[%rd2], %r1477;
	bra.uni 	$L__BB0_4094;
$L__BB0_3513:
	add.s32 	%r1471, %r4, 289;
	cvt.rn.f32.s32 	%f2420, %r1471;
	setp.leu.f32 	%p2342, %f2051, %f2420;
	@%p2342 bra 	$L__BB0_3517;
	setp.neu.f32 	%p2344, %f2051, %f2418;
	@%p2344 bra 	$L__BB0_3516;
	mov.b32 	%r1475, 1133608960;
	st.global.u32 	[%rd2], %r1475;
	bra.uni 	$L__BB0_4094;
$L__BB0_3516:
	mov.b32 	%r1474, 1133576192;
	st.global.u32 	[%rd2], %r1474;
	bra.uni 	$L__BB0_4094;
$L__BB0_3517:
	setp.neu.f32 	%p2343, %f2051, %f2420;
	@%p2343 bra 	$L__BB0_3519;
	mov.b32 	%r1473, 1133543424;
	st.global.u32 	[%rd2], %r1473;
	bra.uni 	$L__BB0_4094;
$L__BB0_3519:
	mov.b32 	%r1472, 1133510656;
	st.global.u32 	[%rd2], %r1472;
	bra.uni 	$L__BB0_4094;
$L__BB0_3520:
	add.s32 	%r1421, %r4, 271;
	cvt.rn.f32.s32 	%f2421, %r1421;
	setp.leu.f32 	%p2308, %f2051, %f2421;
	@%p2308 bra 	$L__BB0_3552;
	add.s32 	%r1445, %r4, 279;
	cvt.rn.f32.s32 	%f2422, %r1445;
	setp.leu.f32 	%p2324, %f2051, %f2422;
	@%p2324 bra 	$L__BB0_3537;
	add.s32 	%r1457, %r4, 283;
	cvt.rn.f32.s32 	%f2423, %r1457;
	setp.leu.f32 	%p2332, %f2051, %f2423;
	@%p2332 bra 	$L__BB0_3530;
	add.s32 	%r1463, %r4, 285;
	cvt.rn.f32.s32 	%f2424, %r1463;
	setp.leu.f32 	%p2336, %f2051, %f2424;
	@%p2336 bra 	$L__BB0_3527;
	setp.neu.f32 	%p2338, %f2051, %f2405;
	@%p2338 bra 	$L__BB0_3526;
	mov.b32 	%r1467, 1133477888;
	st.global.u32 	[%rd2], %r1467;
	bra.uni 	$L__BB0_4094;
$L__BB0_3526:
	mov.b32 	%r1466, 1133445120;
	st.global.u32 	[%rd2], %r1466;
	bra.uni 	$L__BB0_4094;
$L__BB0_3527:
	setp.neu.f32 	%p2337, %f2051, %f2424;
	@%p2337 bra 	$L__BB0_3529;
	mov.b32 	%r1465, 1133412352;
	st.global.u32 	[%rd2], %r1465;
	bra.uni 	$L__BB0_4094;
$L__BB0_3529:
	mov.b32 	%r1464, 1133379584;
	st.global.u32 	[%rd2], %r1464;
	bra.uni 	$L__BB0_4094;
$L__BB0_3530:
	add.s32 	%r1458, %r4, 281;
	cvt.rn.f32.s32 	%f2425, %r1458;
	setp.leu.f32 	%p2333, %f2051, %f2425;
	@%p2333 bra 	$L__BB0_3534;
	setp.neu.f32 	%p2335, %f2051, %f2423;
	@%p2335 bra 	$L__BB0_3533;
	mov.b32 	%r1462, 1133346816;
	st.global.u32 	[%rd2], %r1462;
	bra.uni 	$L__BB0_4094;
$L__BB0_3533:
	mov.b32 	%r1461, 1133314048;
	st.global.u32 	[%rd2], %r1461;
	bra.uni 	$L__BB0_4094;
$L__BB0_3534:
	setp.neu.f32 	%p2334, %f2051, %f2425;
	@%p2334 bra 	$L__BB0_3536;
	mov.b32 	%r1460, 1133281280;
	st.global.u32 	[%rd2], %r1460;
	bra.uni 	$L__BB0_4094;
$L__BB0_3536:
	mov.b32 	%r1459, 1133248512;
	st.global.u32 	[%rd2], %r1459;
	bra.uni 	$L__BB0_4094;
$L__BB0_3537:
	add.s32 	%r1446, %r4, 275;
	cvt.rn.f32.s32 	%f2426, %r1446;
	setp.leu.f32 	%p2325, %f2051, %f2426;
	@%p2325 bra 	$L__BB0_3545;
	add.s32 	%r1452, %r4, 277;
	cvt.rn.f32.s32 	%f2427, %r1452;
	setp.leu.f32 	%p2329, %f2051, %f2427;
	@%p2329 bra 	$L__BB0_3542;
	setp.neu.f32 	%p2331, %f2051, %f2422;
	@%p2331 bra 	$L__BB0_3541;
	mov.b32 	%r1456, 1133215744;
	st.global.u32 	[%rd2], %r1456;
	bra.uni 	$L__BB0_4094;
$L__BB0_3541:
	mov.b32 	%r1455, 1133182976;
	st.global.u32 	[%rd2], %r1455;
	bra.uni 	$L__BB0_4094;
$L__BB0_3542:
	setp.neu.f32 	%p2330, %f2051, %f2427;
	@%p2330 bra 	$L__BB0_3544;
	mov.b32 	%r1454, 1133150208;
	st.global.u32 	[%rd2], %r1454;
	bra.uni 	$L__BB0_4094;
$L__BB0_3544:
	mov.b32 	%r1453, 1133117440;
	st.global.u32 	[%rd2], %r1453;
	bra.uni 	$L__BB0_4094;
$L__BB0_3545:
	add.s32 	%r1447, %r4, 273;
	cvt.rn.f32.s32 	%f2428, %r1447;
	setp.leu.f32 	%p2326, %f2051, %f2428;
	@%p2326 bra 	$L__BB0_3549;
	setp.neu.f32 	%p2328, %f2051, %f2426;
	@%p2328 bra 	$L__BB0_3548;
	mov.b32 	%r1451, 1133084672;
	st.global.u32 	[%rd2], %r1451;
	bra.uni 	$L__BB0_4094;
$L__BB0_3548:
	mov.b32 	%r1450, 1133051904;
	st.global.u32 	[%rd2], %r1450;
	bra.uni 	$L__BB0_4094;
$L__BB0_3549:
	setp.neu.f32 	%p2327, %f2051, %f2428;
	@%p2327 bra 	$L__BB0_3551;
	mov.b32 	%r1449, 1133019136;
	st.global.u32 	[%rd2], %r1449;
	bra.uni 	$L__BB0_4094;
$L__BB0_3551:
	mov.b32 	%r1448, 1132986368;
	st.global.u32 	[%rd2], %r1448;
	bra.uni 	$L__BB0_4094;
$L__BB0_3552:
	add.s32 	%r1422, %r4, 263;
	cvt.rn.f32.s32 	%f2429, %r1422;
	setp.leu.f32 	%p2309, %f2051, %f2429;
	@%p2309 bra 	$L__BB0_3568;
	add.s32 	%r1434, %r4, 267;
	cvt.rn.f32.s32 	%f2430, %r1434;
	setp.leu.f32 	%p2317, %f2051, %f2430;
	@%p2317 bra 	$L__BB0_3561;
	add.s32 	%r1440, %r4, 269;
	cvt.rn.f32.s32 	%f2431, %r1440;
	setp.leu.f32 	%p2321, %f2051, %f2431;
	@%p2321 bra 	$L__BB0_3558;
	setp.neu.f32 	%p2323, %f2051, %f2421;
	@%p2323 bra 	$L__BB0_3557;
	mov.b32 	%r1444, 1132953600;
	st.global.u32 	[%rd2], %r1444;
	bra.uni 	$L__BB0_4094;
$L__BB0_3557:
	mov.b32 	%r1443, 1132920832;
	st.global.u32 	[%rd2], %r1443;
	bra.uni 	$L__BB0_4094;
$L__BB0_3558:
	setp.neu.f32 	%p2322, %f2051, %f2431;
	@%p2322 bra 	$L__BB0_3560;
	mov.b32 	%r1442, 1132888064;
	st.global.u32 	[%rd2], %r1442;
	bra.uni 	$L__BB0_4094;
$L__BB0_3560:
	mov.b32 	%r1441, 1132855296;
	st.global.u32 	[%rd2], %r1441;
	bra.uni 	$L__BB0_4094;
$L__BB0_3561:
	add.s32 	%r1435, %r4, 265;
	cvt.rn.f32.s32 	%f2432, %r1435;
	setp.leu.f32 	%p2318, %f2051, %f2432;
	@%p2318 bra 	$L__BB0_3565;
	setp.neu.f32 	%p2320, %f2051, %f2430;
	@%p2320 bra 	$L__BB0_3564;
	mov.b32 	%r1439, 1132822528;
	st.global.u32 	[%rd2], %r1439;
	bra.uni 	$L__BB0_4094;
$L__BB0_3564:
	mov.b32 	%r1438, 1132789760;
	st.global.u32 	[%rd2], %r1438;
	bra.uni 	$L__BB0_4094;
$L__BB0_3565:
	setp.neu.f32 	%p2319, %f2051, %f2432;
	@%p2319 bra 	$L__BB0_3567;
	mov.b32 	%r1437, 1132756992;
	st.global.u32 	[%rd2], %r1437;
	bra.uni 	$L__BB0_4094;
$L__BB0_3567:
	mov.b32 	%r1436, 1132724224;
	st.global.u32 	[%rd2], %r1436;
	bra.uni 	$L__BB0_4094;
$L__BB0_3568:
	add.s32 	%r1423, %r4, 259;
	cvt.rn.f32.s32 	%f2433, %r1423;
	setp.leu.f32 	%p2310, %f2051, %f2433;
	@%p2310 bra 	$L__BB0_3576;
	add.s32 	%r1429, %r4, 261;
	cvt.rn.f32.s32 	%f2434, %r1429;
	setp.leu.f32 	%p2314, %f2051, %f2434;
	@%p2314 bra 	$L__BB0_3573;
	setp.neu.f32 	%p2316, %f2051, %f2429;
	@%p2316 bra 	$L__BB0_3572;
	mov.b32 	%r1433, 1132691456;
	st.global.u32 	[%rd2], %r1433;
	bra.uni 	$L__BB0_4094;
$L__BB0_3572:
	mov.b32 	%r1432, 1132658688;
	st.global.u32 	[%rd2], %r1432;
	bra.uni 	$L__BB0_4094;
$L__BB0_3573:
	setp.neu.f32 	%p2315, %f2051, %f2434;
	@%p2315 bra 	$L__BB0_3575;
	mov.b32 	%r1431, 1132625920;
	st.global.u32 	[%rd2], %r1431;
	bra.uni 	$L__BB0_4094;
$L__BB0_3575:
	mov.b32 	%r1430, 1132593152;
	st.global.u32 	[%rd2], %r1430;
	bra.uni 	$L__BB0_4094;
$L__BB0_3576:
	add.s32 	%r1424, %r4, 257;
	cvt.rn.f32.s32 	%f2435, %r1424;
	setp.leu.f32 	%p2311, %f2051, %f2435;
	@%p2311 bra 	$L__BB0_3580;
	setp.neu.f32 	%p2313, %f2051, %f2433;
	@%p2313 bra 	$L__BB0_3579;
	mov.b32 	%r1428, 1132560384;
	st.global.u32 	[%rd2], %r1428;
	bra.uni 	$L__BB0_4094;
$L__BB0_3579:
	mov.b32 	%r1427, 1132527616;
	st.global.u32 	[%rd2], %r1427;
	bra.uni 	$L__BB0_4094;
$L__BB0_3580:
	setp.neu.f32 	%p2312, %f2051, %f2435;
	@%p2312 bra 	$L__BB0_3582;
	mov.b32 	%r1426, 1132494848;
	st.global.u32 	[%rd2], %r1426;
	bra.uni 	$L__BB0_4094;
$L__BB0_3582:
	mov.b32 	%r1425, 1132462080;
	st.global.u32 	[%rd2], %r1425;
	bra.uni 	$L__BB0_4094;
$L__BB0_3583:
	add.s32 	%r1035, %r4, 127;
	cvt.rn.f32.s32 	%f2436, %r1035;
	setp.leu.f32 	%p2050, %f2051, %f2436;
	@%p2050 bra 	$L__BB0_3839;
	add.s32 	%r1227, %r4, 191;
	cvt.rn.f32.s32 	%f2437, %r1227;
	setp.leu.f32 	%p2178, %f2051, %f2437;
	@%p2178 bra 	$L__BB0_3712;
	add.s32 	%r1323, %r4, 223;
	cvt.rn.f32.s32 	%f2438, %r1323;
	setp.leu.f32 	%p2242, %f2051, %f2438;
	@%p2242 bra 	$L__BB0_3649;
	add.s32 	%r1371, %r4, 239;
	cvt.rn.f32.s32 	%f2439, %r1371;
	setp.leu.f32 	%p2274, %f2051, %f2439;
	@%p2274 bra 	$L__BB0_3618;
	add.s32 	%r1395, %r4, 247;
	cvt.rn.f32.s32 	%f2440, %r1395;
	setp.leu.f32 	%p2290, %f2051, %f2440;
	@%p2290 bra 	$L__BB0_3603;
	add.s32 	%r1407, %r4, 251;
	cvt.rn.f32.s32 	%f2441, %r1407;
	setp.leu.f32 	%p2298, %f2051, %f2441;
	@%p2298 bra 	$L__BB0_3596;
	add.s32 	%r1413, %r4, 253;
	cvt.rn.f32.s32 	%f2442, %r1413;
	setp.leu.f32 	%p2302, %f2051, %f2442;
	@%p2302 bra 	$L__BB0_3593;
	setp.neu.f32 	%p2304, %f2051, %f2308;
	@%p2304 bra 	$L__BB0_3592;
	mov.b32 	%r1417, 1132396544;
	st.global.u32 	[%rd2], %r1417;
	bra.uni 	$L__BB0_4094;
$L__BB0_3592:
	mov.b32 	%r1416, 1132331008;
	st.global.u32 	[%rd2], %r1416;
	bra.uni 	$L__BB0_4094;
$L__BB0_3593:
	setp.neu.f32 	%p2303, %f2051, %f2442;
	@%p2303 bra 	$L__BB0_3595;
	mov.b32 	%r1415, 1132265472;
	st.global.u32 	[%rd2], %r1415;
	bra.uni 	$L__BB0_4094;
$L__BB0_3595:
	mov.b32 	%r1414, 1132199936;
	st.global.u32 	[%rd2], %r1414;
	bra.uni 	$L__BB0_4094;
$L__BB0_3596:
	add.s32 	%r1408, %r4, 249;
	cvt.rn.f32.s32 	%f2443, %r1408;
	setp.leu.f32 	%p2299, %f2051, %f2443;
	@%p2299 bra 	$L__BB0_3600;
	setp.neu.f32 	%p2301, %f2051, %f2441;
	@%p2301 bra 	$L__BB0_3599;
	mov.b32 	%r1412, 1132134400;
	st.global.u32 	[%rd2], %r1412;
	bra.uni 	$L__BB0_4094;
$L__BB0_3599:
	mov.b32 	%r1411, 1132068864;
	st.global.u32 	[%rd2], %r1411;
	bra.uni 	$L__BB0_4094;
$L__BB0_3600:
	setp.neu.f32 	%p2300, %f2051, %f2443;
	@%p2300 bra 	$L__BB0_3602;
	mov.b32 	%r1410, 1132003328;
	st.global.u32 	[%rd2], %r1410;
	bra.uni 	$L__BB0_4094;
$L__BB0_3602:
	mov.b32 	%r1409, 1131937792;
	st.global.u32 	[%rd2], %r1409;
	bra.uni 	$L__BB0_4094;
$L__BB0_3603:
	add.s32 	%r1396, %r4, 243;
	cvt.rn.f32.s32 	%f2444, %r1396;
	setp.leu.f32 	%p2291, %f2051, %f2444;
	@%p2291 bra 	$L__BB0_3611;
	add.s32 	%r1402, %r4, 245;
	cvt.rn.f32.s32 	%f2445, %r1402;
	setp.leu.f32 	%p2295, %f2051, %f2445;
	@%p2295 bra 	$L__BB0_3608;
	setp.neu.f32 	%p2297, %f2051, %f2440;
	@%p2297 bra 	$L__BB0_3607;
	mov.b32 	%r1406, 1131872256;
	st.global.u32 	[%rd2], %r1406;
	bra.uni 	$L__BB0_4094;
$L__BB0_3607:
	mov.b32 	%r1405, 1131806720;
	st.global.u32 	[%rd2], %r1405;
	bra.uni 	$L__BB0_4094;
$L__BB0_3608:
	setp.neu.f32 	%p2296, %f2051, %f2445;
	@%p2296 bra 	$L__BB0_3610;
	mov.b32 	%r1404, 1131741184;
	st.global.u32 	[%rd2], %r1404;
	bra.uni 	$L__BB0_4094;
$L__BB0_3610:
	mov.b32 	%r1403, 1131675648;
	st.global.u32 	[%rd2], %r1403;
	bra.uni 	$L__BB0_4094;
$L__BB0_3611:
	add.s32 	%r1397, %r4, 241;
	cvt.rn.f32.s32 	%f2446, %r1397;
	setp.leu.f32 	%p2292, %f2051, %f2446;
	@%p2292 bra 	$L__BB0_3615;
	setp.neu.f32 	%p2294, %f2051, %f2444;
	@%p2294 bra 	$L__BB0_3614;
	mov.b32 	%r1401, 1131610112;
	st.global.u32 	[%rd2], %r1401;
	bra.uni 	$L__BB0_4094;
$L__BB0_3614:
	mov.b32 	%r1400, 1131544576;
	st.global.u32 	[%rd2], %r1400;
	bra.uni 	$L__BB0_4094;
$L__BB0_3615:
	setp.neu.f32 	%p2293, %f2051, %f2446;
	@%p2293 bra 	$L__BB0_3617;
	mov.b32 	%r1399, 1131479040;
	st.global.u32 	[%rd2], %r1399;
	bra.uni 	$L__BB0_4094;
$L__BB0_3617:
	mov.b32 	%r1398, 1131413504;
	st.global.u32 	[%rd2], %r1398;
	bra.uni 	$L__BB0_4094;
$L__BB0_3618:
	add.s32 	%r1372, %r4, 231;
	cvt.rn.f32.s32 	%f2447, %r1372;
	setp.leu.f32 	%p2275, %f2051, %f2447;
	@%p2275 bra 	$L__BB0_3634;
	add.s32 	%r1384, %r4, 235;
	cvt.rn.f32.s32 	%f2448, %r1384;
	setp.leu.f32 	%p2283, %f2051, %f2448;
	@%p2283 bra 	$L__BB0_3627;
	add.s32 	%r1390, %r4, 237;
	cvt.rn.f32.s32 	%f2449, %r1390;
	setp.leu.f32 	%p2287, %f2051, %f2449;
	@%p2287 bra 	$L__BB0_3624;
	setp.neu.f32 	%p2289, %f2051, %f2439;
	@%p2289 bra 	$L__BB0_3623;
	mov.b32 	%r1394, 1131347968;
	st.global.u32 	[%rd2], %r1394;
	bra.uni 	$L__BB0_4094;
$L__BB0_3623:
	mov.b32 	%r1393, 1131282432;
	st.global.u32 	[%rd2], %r1393;
	bra.uni 	$L__BB0_4094;
$L__BB0_3624:
	setp.neu.f32 	%p2288, %f2051, %f2449;
	@%p2288 bra 	$L__BB0_3626;
	mov.b32 	%r1392, 1131216896;
	st.global.u32 	[%rd2], %r1392;
	bra.uni 	$L__BB0_4094;
$L__BB0_3626:
	mov.b32 	%r1391, 1131151360;
	st.global.u32 	[%rd2], %r1391;
	bra.uni 	$L__BB0_4094;
$L__BB0_3627:
	add.s32 	%r1385, %r4, 233;
	cvt.rn.f32.s32 	%f2450, %r1385;
	setp.leu.f32 	%p2284, %f2051, %f2450;
	@%p2284 bra 	$L__BB0_3631;
	setp.neu.f32 	%p2286, %f2051, %f2448;
	@%p2286 bra 	$L__BB0_3630;
	mov.b32 	%r1389, 1131085824;
	st.global.u32 	[%rd2], %r1389;
	bra.uni 	$L__BB0_4094;
$L__BB0_3630:
	mov.b32 	%r1388, 1131020288;
	st.global.u32 	[%rd2], %r1388;
	bra.uni 	$L__BB0_4094;
$L__BB0_3631:
	setp.neu.f32 	%p2285, %f2051, %f2450;
	@%p2285 bra 	$L__BB0_3633;
	mov.b32 	%r1387, 1130954752;
	st.global.u32 	[%rd2], %r1387;
	bra.uni 	$L__BB0_4094;
$L__BB0_3633:
	mov.b32 	%r1386, 1130889216;
	st.global.u32 	[%rd2], %r1386;
	bra.uni 	$L__BB0_4094;
$L__BB0_3634:
	add.s32 	%r1373, %r4, 227;
	cvt.rn.f32.s32 	%f2451, %r1373;
	setp.leu.f32 	%p2276, %f2051, %f2451;
	@%p2276 bra 	$L__BB0_3642;
	add.s32 	%r1379, %r4, 229;
	cvt.rn.f32.s32 	%f2452, %r1379;
	setp.leu.f32 	%p2280, %f2051, %f2452;
	@%p2280 bra 	$L__BB0_3639;
	setp.neu.f32 	%p2282, %f2051, %f2447;
	@%p2282 bra 	$L__BB0_3638;
	mov.b32 	%r1383, 1130823680;
	st.global.u32 	[%rd2], %r1383;
	bra.uni 	$L__BB0_4094;
$L__BB0_3638:
	mov.b32 	%r1382, 1130758144;
	st.global.u32 	[%rd2], %r1382;
	bra.uni 	$L__BB0_4094;
$L__BB0_3639:
	setp.neu.f32 	%p2281, %f2051, %f2452;
	@%p2281 bra 	$L__BB0_3641;
	mov.b32 	%r1381, 1130692608;
	st.global.u32 	[%rd2], %r1381;
	bra.uni 	$L__BB0_4094;
$L__BB0_3641:
	mov.b32 	%r1380, 1130627072;
	st.global.u32 	[%rd2], %r1380;
	bra.uni 	$L__BB0_4094;
$L__BB0_3642:
	add.s32 	%r1374, %r4, 225;
	cvt.rn.f32.s32 	%f2453, %r1374;
	setp.leu.f32 	%p2277, %f2051, %f2453;
	@%p2277 bra 	$L__BB0_3646;
	setp.neu.f32 	%p2279, %f2051, %f2451;
	@%p2279 bra 	$L__BB0_3645;
	mov.b32 	%r1378, 1130561536;
	st.global.u32 	[%rd2], %r1378;
	bra.uni 	$L__BB0_4094;
$L__BB0_3645:
	mov.b32 	%r1377, 1130496000;
	st.global.u32 	[%rd2], %r1377;
	bra.uni 	$L__BB0_4094;
$L__BB0_3646:
	setp.neu.f32 	%p2278, %f2051, %f2453;
	@%p2278 bra 	$L__BB0_3648;
	mov.b32 	%r1376, 1130430464;
	st.global.u32 	[%rd2], %r1376;
	bra.uni 	$L__BB0_4094;
$L__BB0_3648:
	mov.b32 	%r1375, 1130364928;
	st.global.u32 	[%rd2], %r1375;
	bra.uni 	$L__BB0_4094;
$L__BB0_3649:
	add.s32 	%r1324, %r4, 207;
	cvt.rn.f32.s32 	%f2454, %r1324;
	setp.leu.f32 	%p2243, %f2051, %f2454;
	@%p2243 bra 	$L__BB0_3681;
	add.s32 	%r1348, %r4, 215;
	cvt.rn.f32.s32 	%f2455, %r1348;
	setp.leu.f32 	%p2259, %f2051, %f2455;
	@%p2259 bra 	$L__BB0_3666;
	add.s32 	%r1360, %r4, 219;
	cvt.rn.f32.s32 	%f2456, %r1360;
	setp.leu.f32 	%p2267, %f2051, %f2456;
	@%p2267 bra 	$L__BB0_3659;
	add.s32 	%r1366, %r4, 221;
	cvt.rn.f32.s32 	%f2457, %r1366;
	setp.leu.f32 	%p2271, %f2051, %f2457;
	@%p2271 bra 	$L__BB0_3656;
	setp.neu.f32 	%p2273, %f2051, %f2438;
	@%p2273 bra 	$L__BB0_3655;
	mov.b32 	%r1370, 1130299392;
	st.global.u32 	[%rd2], %r1370;
	bra.uni 	$L__BB0_4094;
$L__BB0_3655:
	mov.b32 	%r1369, 1130233856;
	st.global.u32 	[%rd2], %r1369;
	bra.uni 	$L__BB0_4094;
$L__BB0_3656:
	setp.neu.f32 	%p2272, %f2051, %f2457;
	@%p2272 bra 	$L__BB0_3658;
	mov.b32 	%r1368, 1130168320;
	st.global.u32 	[%rd2], %r1368;
	bra.uni 	$L__BB0_4094;
$L__BB0_3658:
	mov.b32 	%r1367, 1130102784;
	st.global.u32 	[%rd2], %r1367;
	bra.uni 	$L__BB0_4094;
$L__BB0_3659:
	add.s32 	%r1361, %r4, 217;
	cvt.rn.f32.s32 	%f2458, %r1361;
	setp.leu.f32 	%p2268, %f2051, %f2458;
	@%p2268 bra 	$L__BB0_3663;
	setp.neu.f32 	%p2270, %f2051, %f2456;
	@%p2270 bra 	$L__BB0_3662;
	mov.b32 	%r1365, 1130037248;
	st.global.u32 	[%rd2], %r1365;
	bra.uni 	$L__BB0_4094;
$L__BB0_3662:
	mov.b32 	%r1364, 1129971712;
	st.global.u32 	[%rd2], %r1364;
	bra.uni 	$L__BB0_4094;
$L__BB0_3663:
	setp.neu.f32 	%p2269, %f2051, %f2458;
	@%p2269 bra 	$L__BB0_3665;
	mov.b32 	%r1363, 1129906176;
	st.global.u32 	[%rd2], %r1363;
	bra.uni 	$L__BB0_4094;
$L__BB0_3665:
	mov.b32 	%r1362, 1129840640;
	st.global.u32 	[%rd2], %r1362;
	bra.uni 	$L__BB0_4094;
$L__BB0_3666:
	add.s32 	%r1349, %r4, 211;
	cvt.rn.f32.s32 	%f2459, %r1349;
	setp.leu.f32 	%p2260, %f2051, %f2459;
	@%p2260 bra 	$L__BB0_3674;
	add.s32 	%r1355, %r4, 213;
	cvt.rn.f32.s32 	%f2460, %r1355;
	setp.leu.f32 	%p2264, %f2051, %f2460;
	@%p2264 bra 	$L__BB0_3671;
	setp.neu.f32 	%p2266, %f2051, %f2455;
	@%p2266 bra 	$L__BB0_3670;
	mov.b32 	%r1359, 1129775104;
	st.global.u32 	[%rd2], %r1359;
	bra.uni 	$L__BB0_4094;
$L__BB0_3670:
	mov.b32 	%r1358, 1129709568;
	st.global.u32 	[%rd2], %r1358;
	bra.uni 	$L__BB0_4094;
$L__BB0_3671:
	setp.neu.f32 	%p2265, %f2051, %f2460;
	@%p2265 bra 	$L__BB0_3673;
	mov.b32 	%r1357, 1129644032;
	st.global.u32 	[%rd2], %r1357;
	bra.uni 	$L__BB0_4094;
$L__BB0_3673:
	mov.b32 	%r1356, 1129578496;
	st.global.u32 	[%rd2], %r1356;
	bra.uni 	$L__BB0_4094;
$L__BB0_3674:
	add.s32 	%r1350, %r4, 209;
	cvt.rn.f32.s32 	%f2461, %r1350;
	setp.leu.f32 	%p2261, %f2051, %f2461;
	@%p2261 bra 	$L__BB0_3678;
	setp.neu.f32 	%p2263, %f2051, %f2459;
	@%p2263 bra 	$L__BB0_3677;
	mov.b32 	%r1354, 1129512960;
	st.global.u32 	[%rd2], %r1354;
	bra.uni 	$L__BB0_4094;
$L__BB0_3677:
	mov.b32 	%r1353, 1129447424;
	st.global.u32 	[%rd2], %r1353;
	bra.uni 	$L__BB0_4094;
$L__BB0_3678:
	setp.neu.f32 	%p2262, %f2051, %f2461;
	@%p2262 bra 	$L__BB0_3680;
	mov.b32 	%r1352, 1129381888;
	st.global.u32 	[%rd2], %r1352;
	bra.uni 	$L__BB0_4094;
$L__BB0_3680:
	mov.b32 	%r1351, 1129316352;
	st.global.u32 	[%rd2], %r1351;
	bra.uni 	$L__BB0_4094;
$L__BB0_3681:
	add.s32 	%r1325, %r4, 199;
	cvt.rn.f32.s32 	%f2462, %r1325;
	setp.leu.f32 	%p2244, %f2051, %f2462;
	@%p2244 bra 	$L__BB0_3697;
	add.s32 	%r1337, %r4, 203;
	cvt.rn.f32.s32 	%f2463, %r1337;
	setp.leu.f32 	%p2252, %f2051, %f2463;
	@%p2252 bra 	$L__BB0_3690;
	add.s32 	%r1343, %r4, 205;
	cvt.rn.f32.s32 	%f2464, %r1343;
	setp.leu.f32 	%p2256, %f2051, %f2464;
	@%p2256 bra 	$L__BB0_3687;
	setp.neu.f32 	%p2258, %f2051, %f2454;
	@%p2258 bra 	$L__BB0_3686;
	mov.b32 	%r1347, 1129250816;
	st.global.u32 	[%rd2], %r1347;
	bra.uni 	$L__BB0_4094;
$L__BB0_3686:
	mov.b32 	%r1346, 1129185280;
	st.global.u32 	[%rd2], %r1346;
	bra.uni 	$L__BB0_4094;
$L__BB0_3687:
	setp.neu.f32 	%p2257, %f2051, %f2464;
	@%p2257 bra 	$L__BB0_3689;
	mov.b32 	%r1345, 1129119744;
	st.global.u32 	[%rd2], %r1345;
	bra.uni 	$L__BB0_4094;
$L__BB0_3689:
	mov.b32 	%r1344, 1129054208;
	st.global.u32 	[%rd2], %r1344;
	bra.uni 	$L__BB0_4094;
$L__BB0_3690:
	add.s32 	%r1338, %r4, 201;
	cvt.rn.f32.s32 	%f2465, %r1338;
	setp.leu.f32 	%p2253, %f2051, %f2465;
	@%p2253 bra 	$L__BB0_3694;
	setp.neu.f32 	%p2255, %f2051, %f2463;
	@%p2255 bra 	$L__BB0_3693;
	mov.b32 	%r1342, 1128988672;
	st.global.u32 	[%rd2], %r1342;
	bra.uni 	$L__BB0_4094;
$L__BB0_3693:
	mov.b32 	%r1341, 1128923136;
	st.global.u32 	[%rd2], %r1341;
	bra.uni 	$L__BB0_4094;
$L__BB0_3694:
	setp.neu.f32 	%p2254, %f2051, %f2465;
	@%p2254 bra 	$L__BB0_3696;
	mov.b32 	%r1340, 1128857600;
	st.global.u32 	[%rd2], %r1340;
	bra.uni 	$L__BB0_4094;
$L__BB0_3696:
	mov.b32 	%r1339, 1128792064;
	st.global.u32 	[%rd2], %r1339;
	bra.uni 	$L__BB0_4094;
$L__BB0_3697:
	add.s32 	%r1326, %r4, 195;
	cvt.rn.f32.s32 	%f2466, %r1326;
	setp.leu.f32 	%p2245, %f2051, %f2466;
	@%p2245 bra 	$L__BB0_3705;
	add.s32 	%r1332, %r4, 197;
	cvt.rn.f32.s32 	%f2467, %r1332;
	setp.leu.f32 	%p2249, %f2051, %f2467;
	@%p2249 bra 	$L__BB0_3702;
	setp.neu.f32 	%p2251, %f2051, %f2462;
	@%p2251 bra 	$L__BB0_3701;
	mov.b32 	%r1336, 1128726528;
	st.global.u32 	[%rd2], %r1336;
	bra.uni 	$L__BB0_4094;
$L__BB0_3701:
	mov.b32 	%r1335, 1128660992;
	st.global.u32 	[%rd2], %r1335;
	bra.uni 	$L__BB0_4094;
$L__BB0_3702:
	setp.neu.f32 	%p2250, %f2051, %f2467;
	@%p2250 bra 	$L__BB0_3704;
	mov.b32 	%r1334, 1128595456;
	st.global.u32 	[%rd2], %r1334;
	bra.uni 	$L__BB0_4094;
$L__BB0_3704:
	mov.b32 	%r1333, 1128529920;
	st.global.u32 	[%rd2], %r1333;
	bra.uni 	$L__BB0_4094;
$L__BB0_3705:
	add.s32 	%r1327, %r4, 193;
	cvt.rn.f32.s32 	%f2468, %r1327;
	setp.leu.f32 	%p2246, %f2051, %f2468;
	@%p2246 bra 	$L__BB0_3709;
	setp.neu.f32 	%p2248, %f2051, %f2466;
	@%p2248 bra 	$L__BB0_3708;
	mov.b32 	%r1331, 1128464384;
	st.global.u32 	[%rd2], %r1331;
	bra.uni 	$L__BB0_4094;
$L__BB0_3708:
	mov.b32 	%r1330, 1128398848;
	st.global.u32 	[%rd2], %r1330;
	bra.uni 	$L__BB0_4094;
$L__BB0_3709:
	setp.neu.f32 	%p2247, %f2051, %f2468;
	@%p2247 bra 	$L__BB0_3711;
	mov.b32 	%r1329, 1128333312;
	st.global.u32 	[%rd2], %r1329;
	bra.uni 	$L__BB0_4094;
$L__BB0_3711:
	mov.b32 	%r1328, 1128267776;
	st.global.u32 	[%rd2], %r1328;
	bra.uni 	$L__BB0_4094;
$L__BB0_3712:
	add.s32 	%r1228, %r4, 159;
	cvt.rn.f32.s32 	%f2469, %r1228;
	setp.leu.f32 	%p2179, %f2051, %f2469;
	@%p2179 bra 	$L__BB0_3776;
	add.s32 	%r1276, %r4, 175;
	cvt.rn.f32.s32 	%f2470, %r1276;
	setp.leu.f32 	%p2211, %f2051, %f2470;
	@%p2211 bra 	$L__BB0_3745;
	add.s32 	%r1300, %r4, 183;
	cvt.rn.f32.s32 	%f2471, %r1300;
	setp.leu.f32 	%p2227, %f2051, %f2471;
	@%p2227 bra 	$L__BB0_3730;
	add.s32 	%r1312, %r4, 187;
	cvt.rn.f32.s32 	%f2472, %r1312;
	setp.leu.f32 	%p2235, %f2051, %f2472;
	@%p2235 bra 	$L__BB0_3723;
	add.s32 	%r1318, %r4, 189;
	cvt.rn.f32.s32 	%f2473, %r1318;
	setp.leu.f32 	%p2239, %f2051, %f2473;
	@%p2239 bra 	$L__BB0_3720;
	setp.neu.f32 	%p2241, %f2051, %f2437;
	@%p2241 bra 	$L__BB0_3719;
	mov.b32 	%r1322, 1128202240;
	st.global.u32 	[%rd2], %r1322;
	bra.uni 	$L__BB0_4094;
$L__BB0_3719:
	mov.b32 	%r1321, 1128136704;
	st.global.u32 	[%rd2], %r1321;
	bra.uni 	$L__BB0_4094;
$L__BB0_3720:
	setp.neu.f32 	%p2240, %f2051, %f2473;
	@%p2240 bra 	$L__BB0_3722;
	mov.b32 	%r1320, 1128071168;
	st.global.u32 	[%rd2], %r1320;
	bra.uni 	$L__BB0_4094;
$L__BB0_3722:
	mov.b32 	%r1319, 1128005632;
	st.global.u32 	[%rd2], %r1319;
	bra.uni 	$L__BB0_4094;
$L__BB0_3723:
	add.s32 	%r1313, %r4, 185;
	cvt.rn.f32.s32 	%f2474, %r1313;
	setp.leu.f32 	%p2236, %f2051, %f2474;
	@%p2236 bra 	$L__BB0_3727;
	setp.neu.f32 	%p2238, %f2051, %f2472;
	@%p2238 bra 	$L__BB0_3726;
	mov.b32 	%r1317, 1127940096;
	st.global.u32 	[%rd2], %r1317;
	bra.uni 	$L__BB0_4094;
$L__BB0_3726:
	mov.b32 	%r1316, 1127874560;
	st.global.u32 	[%rd2], %r1316;
	bra.uni 	$L__BB0_4094;
$L__BB0_3727:
	setp.neu.f32 	%p2237, %f2051, %f2474;
	@%p2237 bra 	$L__BB0_3729;
	mov.b32 	%r1315, 1127809024;
	st.global.u32 	[%rd2], %r1315;
	bra.uni 	$L__BB0_4094;
$L__BB0_3729:
	mov.b32 	%r1314, 1127743488;
	st.global.u32 	[%rd2], %r1314;
	bra.uni 	$L__BB0_4094;
$L__BB0_3730:
	add.s32 	%r1301, %r4, 179;
	cvt.rn.f32.s32 	%f2475, %r1301;
	setp.leu.f32 	%p2228, %f2051, %f2475;
	@%p2228 bra 	$L__BB0_3738;
	add.s32 	%r1307, %r4, 181;
	cvt.rn.f32.s32 	%f2476, %r1307;
	setp.leu.f32 	%p2232, %f2051, %f2476;
	@%p2232 bra 	$L__BB0_3735;
	setp.neu.f32 	%p2234, %f2051, %f2471;
	@%p2234 bra 	$L__BB0_3734;
	mov.b32 	%r1311, 1127677952;
	st.global.u32 	[%rd2], %r1311;
	bra.uni 	$L__BB0_4094;
$L__BB0_3734:
	mov.b32 	%r1310, 1127612416;
	st.global.u32 	[%rd2], %r1310;
	bra.uni 	$L__BB0_4094;
$L__BB0_3735:
	setp.neu.f32 	%p2233, %f2051, %f2476;
	@%p2233 bra 	$L__BB0_3737;
	mov.b32 	%r1309, 1127546880;
	st.global.u32 	[%rd2], %r1309;
	bra.uni 	$L__BB0_4094;
$L__BB0_3737:
	mov.b32 	%r1308, 1127481344;
	st.global.u32 	[%rd2], %r1308;
	bra.uni 	$L__BB0_4094;
$L__BB0_3738:
	add.s32 	%r1302, %r4, 177;
	cvt.rn.f32.s32 	%f2477, %r1302;
	setp.leu.f32 	%p2229, %f2051, %f2477;
	@%p2229 bra 	$L__BB0_3742;
	setp.neu.f32 	%p2231, %f2051, %f2475;
	@%p2231 bra 	$L__BB0_3741;
	mov.b32 	%r1306, 1127415808;
	st.global.u32 	[%rd2], %r1306;
	bra.uni 	$L__BB0_4094;
$L__BB0_3741:
	mov.b32 	%r1305, 1127350272;
	st.global.u32 	[%rd2], %r1305;
	bra.uni 	$L__BB0_4094;
$L__BB0_3742:
	setp.neu.f32 	%p2230, %f2051, %f2477;
	@%p2230 bra 	$L__BB0_3744;
	mov.b32 	%r1304, 1127284736;
	st.global.u32 	[%rd2], %r1304;
	bra.uni 	$L__BB0_4094;
$L__BB0_3744:
	mov.b32 	%r1303, 1127219200;
	st.global.u32 	[%rd2], %r1303;
	bra.uni 	$L__BB0_4094;
$L__BB0_3745:
	add.s32 	%r1277, %r4, 167;
	cvt.rn.f32.s32 	%f2478, %r1277;
	setp.leu.f32 	%p2212, %f2051, %f2478;
	@%p2212 bra 	$L__BB0_3761;
	add.s32 	%r1289, %r4, 171;
	cvt.rn.f32.s32 	%f2479, %r1289;
	setp.leu.f32 	%p2220, %f2051, %f2479;
	@%p2220 bra 	$L__BB0_3754;
	add.s32 	%r1295, %r4, 173;
	cvt.rn.f32.s32 	%f2480, %r1295;
	setp.leu.f32 	%p2224, %f2051, %f2480;
	@%p2224 bra 	$L__BB0_3751;
	setp.neu.f32 	%p2226, %f2051, %f2470;
	@%p2226 bra 	$L__BB0_3750;
	mov.b32 	%r1299, 1127153664;
	st.global.u32 	[%rd2], %r1299;
	bra.uni 	$L__BB0_4094;
$L__BB0_3750:
	mov.b32 	%r1298, 1127088128;
	st.global.u32 	[%rd2], %r1298;
	bra.uni 	$L__BB0_4094;
$L__BB0_3751:
	setp.neu.f32 	%p2225, %f2051, %f2480;
	@%p2225 bra 	$L__BB0_3753;
	mov.b32 	%r1297, 1127022592;
	st.global.u32 	[%rd2], %r1297;
	bra.uni 	$L__BB0_4094;
$L__BB0_3753:
	mov.b32 	%r1296, 1126957056;
	st.global.u32 	[%rd2], %r1296;
	bra.uni 	$L__BB0_4094;
$L__BB0_3754:
	add.s32 	%r1290, %r4, 169;
	cvt.rn.f32.s32 	%f2481, %r1290;
	setp.leu.f32 	%p2221, %f2051, %f2481;
	@%p2221 bra 	$L__BB0_3758;
	setp.neu.f32 	%p2223, %f2051, %f2479;
	@%p2223 bra 	$L__BB0_3757;
	mov.b32 	%r1294, 1126891520;
	st.global.u32 	[%rd2], %r1294;
	bra.uni 	$L__BB0_4094;
$L__BB0_3757:
	mov.b32 	%r1293, 1126825984;
	st.global.u32 	[%rd2], %r1293;
	bra.uni 	$L__BB0_4094;
$L__BB0_3758:
	setp.neu.f32 	%p2222, %f2051, %f2481;
	@%p2222 bra 	$L__BB0_3760;
	mov.b32 	%r1292, 1126760448;
	st.global.u32 	[%rd2], %r1292;
	bra.uni 	$L__BB0_4094;
$L__BB0_3760:
	mov.b32 	%r1291, 1126694912;
	st.global.u32 	[%rd2], %r1291;
	bra.uni 	$L__BB0_4094;
$L__BB0_3761:
	add.s32 	%r1278, %r4, 163;
	cvt.rn.f32.s32 	%f2482, %r1278;
	setp.leu.f32 	%p2213, %f2051, %f2482;
	@%p2213 bra 	$L__BB0_3769;
	add.s32 	%r1284, %r4, 165;
	cvt.rn.f32.s32 	%f2483, %r1284;
	setp.leu.f32 	%p2217, %f2051, %f2483;
	@%p2217 bra 	$L__BB0_3766;
	setp.neu.f32 	%p2219, %f2051, %f2478;
	@%p2219 bra 	$L__BB0_3765;
	mov.b32 	%r1288, 1126629376;
	st.global.u32 	[%rd2], %r1288;
	bra.uni 	$L__BB0_4094;
$L__BB0_3765:
	mov.b32 	%r1287, 1126563840;
	st.global.u32 	[%rd2], %r1287;
	bra.uni 	$L__BB0_4094;
$L__BB0_3766:
	setp.neu.f32 	%p2218, %f2051, %f2483;
	@%p2218 bra 	$L__BB0_3768;
	mov.b32 	%r1286, 1126498304;
	st.global.u32 	[%rd2], %r1286;
	bra.uni 	$L__BB0_4094;
$L__BB0_3768:
	mov.b32 	%r1285, 1126432768;
	st.global.u32 	[%rd2], %r1285;
	bra.uni 	$L__BB0_4094;
$L__BB0_3769:
	add.s32 	%r1279, %r4, 161;
	cvt.rn.f32.s32 	%f2484, %r1279;
	setp.leu.f32 	%p2214, %f2051, %f2484;
	@%p2214 bra 	$L__BB0_3773;
	setp.neu.f32 	%p2216, %f2051, %f2482;
	@%p2216 bra 	$L__BB0_3772;
	mov.b32 	%r1283, 1126367232;
	st.global.u32 	[%rd2], %r1283;
	bra.uni 	$L__BB0_4094;
$L__BB0_3772:
	mov.b32 	%r1282, 1126301696;
	st.global.u32 	[%rd2], %r1282;
	bra.uni 	$L__BB0_4094;
$L__BB0_3773:
	setp.neu.f32 	%p2215, %f2051, %f2484;
	@%p2215 bra 	$L__BB0_3775;
	mov.b32 	%r1281, 1126236160;
	st.global.u32 	[%rd2], %r1281;
	bra.uni 	$L__BB0_4094;
$L__BB0_3775:
	mov.b32 	%r1280, 1126170624;
	st.global.u32 	[%rd2], %r1280;
	bra.uni 	$L__BB0_4094;
$L__BB0_3776:
	add.s32 	%r1229, %r4, 143;
	cvt.rn.f32.s32 	%f2485, %r1229;
	setp.leu.f32 	%p2180, %f2051, %f2485;
	@%p2180 bra 	$L__BB0_3808;
	add.s32 	%r1253, %r4, 151;
	cvt.rn.f32.s32 	%f2486, %r1253;
	setp.leu.f32 	%p2196, %f2051, %f2486;
	@%p2196 bra 	$L__BB0_3793;
	add.s32 	%r1265, %r4, 155;
	cvt.rn.f32.s32 	%f2487, %r1265;
	setp.leu.f32 	%p2204, %f2051, %f2487;
	@%p2204 bra 	$L__BB0_3786;
	add.s32 	%r1271, %r4, 157;
	cvt.rn.f32.s32 	%f2488, %r1271;
	setp.leu.f32 	%p2208, %f2051, %f2488;
	@%p2208 bra 	$L__BB0_3783;
	setp.neu.f32 	%p2210, %f2051, %f2469;
	@%p2210 bra 	$L__BB0_3782;
	mov.b32 	%r1275, 1126105088;
	st.global.u32 	[%rd2], %r1275;
	bra.uni 	$L__BB0_4094;
$L__BB0_3782:
	mov.b32 	%r1274, 1126039552;
	st.global.u32 	[%rd2], %r1274;
	bra.uni 	$L__BB0_4094;
$L__BB0_3783:
	setp.neu.f32 	%p2209, %f2051, %f2488;
	@%p2209 bra 	$L__BB0_3785;
	mov.b32 	%r1273, 1125974016;
	st.global.u32 	[%rd2], %r1273;
	bra.uni 	$L__BB0_4094;
$L__BB0_3785:
	mov.b32 	%r1272, 1125908480;
	st.global.u32 	[%rd2], %r1272;
	bra.uni 	$L__BB0_4094;
$L__BB0_3786:
	add.s32 	%r1266, %r4, 153;
	cvt.rn.f32.s32 	%f2489, %r1266;
	setp.leu.f32 	%p2205, %f2051, %f2489;
	@%p2205 bra 	$L__BB0_3790;
	setp.neu.f32 	%p2207, %f2051, %f2487;
	@%p2207 bra 	$L__BB0_3789;
	mov.b32 	%r1270, 1125842944;
	st.global.u32 	[%rd2], %r1270;
	bra.uni 	$L__BB0_4094;
$L__BB0_3789:
	mov.b32 	%r1269, 1125777408;
	st.global.u32 	[%rd2], %r1269;
	bra.uni 	$L__BB0_4094;
$L__BB0_3790:
	setp.neu.f32 	%p2206, %f2051, %f2489;
	@%p2206 bra 	$L__BB0_3792;
	mov.b32 	%r1268, 1125711872;
	st.global.u32 	[%rd2], %r1268;
	bra.uni 	$L__BB0_4094;
$L__BB0_3792:
	mov.b32 	%r1267, 1125646336;
	st.global.u32 	[%rd2], %r1267;
	bra.uni 	$L__BB0_4094;
$L__BB0_3793:
	add.s32 	%r1254, %r4, 147;
	cvt.rn.f32.s32 	%f2490, %r1254;
	setp.leu.f32 	%p2197, %f2051, %f2490;
	@%p2197 bra 	$L__BB0_3801;
	add.s32 	%r1260, %r4, 149;
	cvt.rn.f32.s32 	%f2491, %r1260;
	setp.leu.f32 	%p2201, %f2051, %f2491;
	@%p2201 bra 	$L__BB0_3798;
	setp.neu.f32 	%p2203, %f2051, %f2486;
	@%p2203 bra 	$L__BB0_3797;
	mov.b32 	%r1264, 1125580800;
	st.global.u32 	[%rd2], %r1264;
	bra.uni 	$L__BB0_4094;
$L__BB0_3797:
	mov.b32 	%r1263, 1125515264;
	st.global.u32 	[%rd2], %r1263;
	bra.uni 	$L__BB0_4094;
$L__BB0_3798:
	setp.neu.f32 	%p2202, %f2051, %f2491;
	@%p2202 bra 	$L__BB0_3800;
	mov.b32 	%r1262, 1125449728;
	st.global.u32 	[%rd2], %r1262;
	bra.uni 	$L__BB0_4094;
$L__BB0_3800:
	mov.b32 	%r1261, 1125384192;
	st.global.u32 	[%rd2], %r1261;
	bra.uni 	$L__BB0_4094;
$L__BB0_3801:
	add.s32 	%r1255, %r4, 145;
	cvt.rn.f32.s32 	%f2492, %r1255;
	setp.leu.f32 	%p2198, %f2051, %f2492;
	@%p2198 bra 	$L__BB0_3805;
	setp.neu.f32 	%p2200, %f2051, %f2490;
	@%p2200 bra 	$L__BB0_3804;
	mov.b32 	%r1259, 1125318656;
	st.global.u32 	[%rd2], %r1259;
	bra.uni 	$L__BB0_4094;
$L__BB0_3804:
	mov.b32 	%r1258, 1125253120;
	st.global.u32 	[%rd2], %r1258;
	bra.uni 	$L__BB0_4094;
$L__BB0_3805:
	setp.neu.f32 	%p2199, %f2051, %f2492;
	@%p2199 bra 	$L__BB0_3807;
	mov.b32 	%r1257, 1125187584;
	st.global.u32 	[%rd2], %r1257;
	bra.uni 	$L__BB0_4094;
$L__BB0_3807:
	mov.b32 	%r1256, 1125122048;
	st.global.u32 	[%rd2], %r1256;
	bra.uni 	$L__BB0_4094;
$L__BB0_3808:
	add.s32 	%r1230, %r4, 135;
	cvt.rn.f32.s32 	%f2493, %r1230;
	setp.leu.f32 	%p2181, %f2051, %f2493;
	@%p2181 bra 	$L__BB0_3824;
	add.s32 	%r1242, %r4, 139;
	cvt.rn.f32.s32 	%f2494, %r1242;
	setp.leu.f32 	%p2189, %f2051, %f2494;
	@%p2189 bra 	$L__BB0_3817;
	add.s32 	%r1248, %r4, 141;
	cvt.rn.f32.s32 	%f2495, %r1248;
	setp.leu.f32 	%p2193, %f2051, %f2495;
	@%p2193 bra 	$L__BB0_3814;
	setp.neu.f32 	%p2195, %f2051, %f2485;
	@%p2195 bra 	$L__BB0_3813;
	mov.b32 	%r1252, 1125056512;
	st.global.u32 	[%rd2], %r1252;
	bra.uni 	$L__BB0_4094;
$L__BB0_3813:
	mov.b32 	%r1251, 1124990976;
	st.global.u32 	[%rd2], %r1251;
	bra.uni 	$L__BB0_4094;
$L__BB0_3814:
	setp.neu.f32 	%p2194, %f2051, %f2495;
	@%p2194 bra 	$L__BB0_3816;
	mov.b32 	%r1250, 1124925440;
	st.global.u32 	[%rd2], %r1250;
	bra.uni 	$L__BB0_4094;
$L__BB0_3816:
	mov.b32 	%r1249, 1124859904;
	st.global.u32 	[%rd2], %r1249;
	bra.uni 	$L__BB0_4094;
$L__BB0_3817:
	add.s32 	%r1243, %r4, 137;
	cvt.rn.f32.s32 	%f2496, %r1243;
	setp.leu.f32 	%p2190, %f2051, %f2496;
	@%p2190 bra 	$L__BB0_3821;
	setp.neu.f32 	%p2192, %f2051, %f2494;
	@%p2192 bra 	$L__BB0_3820;
	mov.b32 	%r1247, 1124794368;
	st.global.u32 	[%rd2], %r1247;
	bra.uni 	$L__BB0_4094;
$L__BB0_3820:
	mov.b32 	%r1246, 1124728832;
	st.global.u32 	[%rd2], %r1246;
	bra.uni 	$L__BB0_4094;
$L__BB0_3821:
	setp.neu.f32 	%p2191, %f2051, %f2496;
	@%p2191 bra 	$L__BB0_3823;
	mov.b32 	%r1245, 1124663296;
	st.global.u32 	[%rd2], %r1245;
	bra.uni 	$L__BB0_4094;
$L__BB0_3823:
	mov.b32 	%r1244, 1124597760;
	st.global.u32 	[%rd2], %r1244;
	bra.uni 	$L__BB0_4094;
$L__BB0_3824:
	add.s32 	%r1231, %r4, 131;
	cvt.rn.f32.s32 	%f2497, %r1231;
	setp.leu.f32 	%p2182, %f2051, %f2497;
	@%p2182 bra 	$L__BB0_3832;
	add.s32 	%r1237, %r4, 133;
	cvt.rn.f32.s32 	%f2498, %r1237;
	setp.leu.f32 	%p2186, %f2051, %f2498;
	@%p2186 bra 	$L__BB0_3829;
	setp.neu.f32 	%p2188, %f2051, %f2493;
	@%p2188 bra 	$L__BB0_3828;
	mov.b32 	%r1241, 1124532224;
	st.global.u32 	[%rd2], %r1241;
	bra.uni 	$L__BB0_4094;
$L__BB0_3828:
	mov.b32 	%r1240, 1124466688;
	st.global.u32 	[%rd2], %r1240;
	bra.uni 	$L__BB0_4094;
$L__BB0_3829:
	setp.neu.f32 	%p2187, %f2051, %f2498;
	@%p2187 bra 	$L__BB0_3831;
	mov.b32 	%r1239, 1124401152;
	st.global.u32 	[%rd2], %r1239;
	bra.uni 	$L__BB0_4094;
$L__BB0_3831:
	mov.b32 	%r1238, 1124335616;
	st.global.u32 	[%rd2], %r1238;
	bra.uni 	$L__BB0_4094;
$L__BB0_3832:
	add.s32 	%r1232, %r4, 129;
	cvt.rn.f32.s32 	%f2499, %r1232;
	setp.leu.f32 	%p2183, %f2051, %f2499;
	@%p2183 bra 	$L__BB0_3836;
	setp.neu.f32 	%p2185, %f2051, %f2497;
	@%p2185 bra 	$L__BB0_3835;
	mov.b32 	%r1236, 1124270080;
	st.global.u32 	[%rd2], %r1236;
	bra.uni 	$L__BB0_4094;
$L__BB0_3835:
	mov.b32 	%r1235, 1124204544;
	st.global.u32 	[%rd2], %r1235;
	bra.uni 	$L__BB0_4094;
$L__BB0_3836:
	setp.neu.f32 	%p2184, %f2051, %f2499;
	@%p2184 bra 	$L__BB0_3838;
	mov.b32 	%r1234, 1124139008;
	st.global.u32 	[%rd2], %r1234;
	bra.uni 	$L__BB0_4094;
$L__BB0_3838:
	mov.b32 	%r1233, 1124073472;
	st.global.u32 	[%rd2], %r1233;
	bra.uni 	$L__BB0_4094;
$L__BB0_3839:
	add.s32 	%r1036, %r4, 63;
	cvt.rn.f32.s32 	%f2500, %r1036;
	setp.leu.f32 	%p2051, %f2051, %f2500;
	@%p2051 bra 	$L__BB0_3967;
	add.s32 	%r1132, %r4, 95;
	cvt.rn.f32.s32 	%f2501, %r1132;
	setp.leu.f32 	%p2115, %f2051, %f2501;
	@%p2115 bra 	$L__BB0_3904;
	add.s32 	%r1180, %r4, 111;
	cvt.rn.f32.s32 	%f2502, %r1180;
	setp.leu.f32 	%p2147, %f2051, %f2502;
	@%p2147 bra 	$L__BB0_3873;
	add.s32 	%r1204, %r4, 119;
	cvt.rn.f32.s32 	%f2503, %r1204;
	setp.leu.f32 	%p2163, %f2051, %f2503;
	@%p2163 bra 	$L__BB0_3858;
	add.s32 	%r1216, %r4, 123;
	cvt.rn.f32.s32 	%f2504, %r1216;
	setp.leu.f32 	%p2171, %f2051, %f2504;
	@%p2171 bra 	$L__BB0_3851;
	add.s32 	%r1222, %r4, 125;
	cvt.rn.f32.s32 	%f2505, %r1222;
	setp.leu.f32 	%p2175, %f2051, %f2505;
	@%p2175 bra 	$L__BB0_3848;
	setp.neu.f32 	%p2177, %f2051, %f2436;
	@%p2177 bra 	$L__BB0_3847;
	mov.b32 	%r1226, 1123942400;
	st.global.u32 	[%rd2], %r1226;
	bra.uni 	$L__BB0_4094;
$L__BB0_3847:
	mov.b32 	%r1225, 1123811328;
	st.global.u32 	[%rd2], %r1225;
	bra.uni 	$L__BB0_4094;
$L__BB0_3848:
	setp.neu.f32 	%p2176, %f2051, %f2505;
	@%p2176 bra 	$L__BB0_3850;
	mov.b32 	%r1224, 1123680256;
	st.global.u32 	[%rd2], %r1224;
	bra.uni 	$L__BB0_4094;
$L__BB0_3850:
	mov.b32 	%r1223, 1123549184;
	st.global.u32 	[%rd2], %r1223;
	bra.uni 	$L__BB0_4094;
$L__BB0_3851:
	add.s32 	%r1217, %r4, 121;
	cvt.rn.f32.s32 	%f2506, %r1217;
	setp.leu.f32 	%p2172, %f2051, %f2506;
	@%p2172 bra 	$L__BB0_3855;
	setp.neu.f32 	%p2174, %f2051, %f2504;
	@%p2174 bra 	$L__BB0_3854;
	mov.b32 	%r1221, 1123418112;
	st.global.u32 	[%rd2], %r1221;
	bra.uni 	$L__BB0_4094;
$L__BB0_3854:
	mov.b32 	%r1220, 1123287040;
	st.global.u32 	[%rd2], %r1220;
	bra.uni 	$L__BB0_4094;
$L__BB0_3855:
	setp.neu.f32 	%p2173, %f2051, %f2506;
	@%p2173 bra 	$L__BB0_3857;
	mov.b32 	%r1219, 1123155968;
	st.global.u32 	[%rd2], %r1219;
	bra.uni 	$L__BB0_4094;
$L__BB0_3857:
	mov.b32 	%r1218, 1123024896;
	st.global.u32 	[%rd2], %r1218;
	bra.uni 	$L__BB0_4094;
$L__BB0_3858:
	add.s32 	%r1205, %r4, 115;
	cvt.rn.f32.s32 	%f2507, %r1205;
	setp.leu.f32 	%p2164, %f2051, %f2507;
	@%p2164 bra 	$L__BB0_3866;
	add.s32 	%r1211, %r4, 117;
	cvt.rn.f32.s32 	%f2508, %r1211;
	setp.leu.f32 	%p2168, %f2051, %f2508;
	@%p2168 bra 	$L__BB0_3863;
	setp.neu.f32 	%p2170, %f2051, %f2503;
	@%p2170 bra 	$L__BB0_3862;
	mov.b32 	%r1215, 1122893824;
	st.global.u32 	[%rd2], %r1215;
	bra.uni 	$L__BB0_4094;
$L__BB0_3862:
	mov.b32 	%r1214, 1122762752;
	st.global.u32 	[%rd2], %r1214;
	bra.uni 	$L__BB0_4094;
$L__BB0_3863:
	setp.neu.f32 	%p2169, %f2051, %f2508;
	@%p2169 bra 	$L__BB0_3865;
	mov.b32 	%r1213, 1122631680;
	st.global.u32 	[%rd2], %r1213;
	bra.uni 	$L__BB0_4094;
$L__BB0_3865:
	mov.b32 	%r1212, 1122500608;
	st.global.u32 	[%rd2], %r1212;
	bra.uni 	$L__BB0_4094;
$L__BB0_3866:
	add.s32 	%r1206, %r4, 113;
	cvt.rn.f32.s32 	%f2509, %r1206;
	setp.leu.f32 	%p2165, %f2051, %f2509;
	@%p2165 bra 	$L__BB0_3870;
	setp.neu.f32 	%p2167, %f2051, %f2507;
	@%p2167 bra 	$L__BB0_3869;
	mov.b32 	%r1210, 1122369536;
	st.global.u32 	[%rd2], %r1210;
	bra.uni 	$L__BB0_4094;
$L__BB0_3869:
	mov.b32 	%r1209, 1122238464;
	st.global.u32 	[%rd2], %r1209;
	bra.uni 	$L__BB0_4094;
$L__BB0_3870:
	setp.neu.f32 	%p2166, %f2051, %f2509;
	@%p2166 bra 	$L__BB0_3872;
	mov.b32 	%r1208, 1122107392;
	st.global.u32 	[%rd2], %r1208;
	bra.uni 	$L__BB0_4094;
$L__BB0_3872:
	mov.b32 	%r1207, 1121976320;
	st.global.u32 	[%rd2], %r1207;
	bra.uni 	$L__BB0_4094;
$L__BB0_3873:
	add.s32 	%r1181, %r4, 103;
	cvt.rn.f32.s32 	%f2510, %r1181;
	setp.leu.f32 	%p2148, %f2051, %f2510;
	@%p2148 bra 	$L__BB0_3889;
	add.s32 	%r1193, %r4, 107;
	cvt.rn.f32.s32 	%f2511, %r1193;
	setp.leu.f32 	%p2156, %f2051, %f2511;
	@%p2156 bra 	$L__BB0_3882;
	add.s32 	%r1199, %r4, 109;
	cvt.rn.f32.s32 	%f2512, %r1199;
	setp.leu.f32 	%p2160, %f2051, %f2512;
	@%p2160 bra 	$L__BB0_3879;
	setp.neu.f32 	%p2162, %f2051, %f2502;
	@%p2162 bra 	$L__BB0_3878;
	mov.b32 	%r1203, 1121845248;
	st.global.u32 	[%rd2], %r1203;
	bra.uni 	$L__BB0_4094;
$L__BB0_3878:
	mov.b32 	%r1202, 1121714176;
	st.global.u32 	[%rd2], %r1202;
	bra.uni 	$L__BB0_4094;
$L__BB0_3879:
	setp.neu.f32 	%p2161, %f2051, %f2512;
	@%p2161 bra 	$L__BB0_3881;
	mov.b32 	%r1201, 1121583104;
	st.global.u32 	[%rd2], %r1201;
	bra.uni 	$L__BB0_4094;
$L__BB0_3881:
	mov.b32 	%r1200, 1121452032;
	st.global.u32 	[%rd2], %r1200;
	bra.uni 	$L__BB0_4094;
$L__BB0_3882:
	add.s32 	%r1194, %r4, 105;
	cvt.rn.f32.s32 	%f2513, %r1194;
	setp.leu.f32 	%p2157, %f2051, %f2513;
	@%p2157 bra 	$L__BB0_3886;
	setp.neu.f32 	%p2159, %f2051, %f2511;
	@%p2159 bra 	$L__BB0_3885;
	mov.b32 	%r1198, 1121320960;
	st.global.u32 	[%rd2], %r1198;
	bra.uni 	$L__BB0_4094;
$L__BB0_3885:
	mov.b32 	%r1197, 1121189888;
	st.global.u32 	[%rd2], %r1197;
	bra.uni 	$L__BB0_4094;
$L__BB0_3886:
	setp.neu.f32 	%p2158, %f2051, %f2513;
	@%p2158 bra 	$L__BB0_3888;
	mov.b32 	%r1196, 1121058816;
	st.global.u32 	[%rd2], %r1196;
	bra.uni 	$L__BB0_4094;
$L__BB0_3888:
	mov.b32 	%r1195, 1120927744;
	st.global.u32 	[%rd2], %r1195;
	bra.uni 	$L__BB0_4094;
$L__BB0_3889:
	add.s32 	%r1182, %r4, 99;
	cvt.rn.f32.s32 	%f2514, %r1182;
	setp.leu.f32 	%p2149, %f2051, %f2514;
	@%p2149 bra 	$L__BB0_3897;
	add.s32 	%r1188, %r4, 101;
	cvt.rn.f32.s32 	%f2515, %r1188;
	setp.leu.f32 	%p2153, %f2051, %f2515;
	@%p2153 bra 	$L__BB0_3894;
	setp.neu.f32 	%p2155, %f2051, %f2510;
	@%p2155 bra 	$L__BB0_3893;
	mov.b32 	%r1192, 1120796672;
	st.global.u32 	[%rd2], %r1192;
	bra.uni 	$L__BB0_4094;
$L__BB0_3893:
	mov.b32 	%r1191, 1120665600;
	st.global.u32 	[%rd2], %r1191;
	bra.uni 	$L__BB0_4094;
$L__BB0_3894:
	setp.neu.f32 	%p2154, %f2051, %f2515;
	@%p2154 bra 	$L__BB0_3896;
	mov.b32 	%r1190, 1120534528;
	st.global.u32 	[%rd2], %r1190;
	bra.uni 	$L__BB0_4094;
$L__BB0_3896:
	mov.b32 	%r1189, 1120403456;
	st.global.u32 	[%rd2], %r1189;
	bra.uni 	$L__BB0_4094;
$L__BB0_3897:
	add.s32 	%r1183, %r4, 97;
	cvt.rn.f32.s32 	%f2516, %r1183;
	setp.leu.f32 	%p2150, %f2051, %f2516;
	@%p2150 bra 	$L__BB0_3901;
	setp.neu.f32 	%p2152, %f2051, %f2514;
	@%p2152 bra 	$L__BB0_3900;
	mov.b32 	%r1187, 1120272384;
	st.global.u32 	[%rd2], %r1187;
	bra.uni 	$L__BB0_4094;
$L__BB0_3900:
	mov.b32 	%r1186, 1120141312;
	st.global.u32 	[%rd2], %r1186;
	bra.uni 	$L__BB0_4094;
$L__BB0_3901:
	setp.neu.f32 	%p2151, %f2051, %f2516;
	@%p2151 bra 	$L__BB0_3903;
	mov.b32 	%r1185, 1120010240;
	st.global.u32 	[%rd2], %r1185;
	bra.uni 	$L__BB0_4094;
$L__BB0_3903:
	mov.b32 	%r1184, 1119879168;
	st.global.u32 	[%rd2], %r1184;
	bra.uni 	$L__BB0_4094;
$L__BB0_3904:
	add.s32 	%r1133, %r4, 79;
	cvt.rn.f32.s32 	%f2517, %r1133;
	setp.leu.f32 	%p2116, %f2051, %f2517;
	@%p2116 bra 	$L__BB0_3936;
	add.s32 	%r1157, %r4, 87;
	cvt.rn.f32.s32 	%f2518, %r1157;
	setp.leu.f32 	%p2132, %f2051, %f2518;
	@%p2132 bra 	$L__BB0_3921;
	add.s32 	%r1169, %r4, 91;
	cvt.rn.f32.s32 	%f2519, %r1169;
	setp.leu.f32 	%p2140, %f2051, %f2519;
	@%p2140 bra 	$L__BB0_3914;
	add.s32 	%r1175, %r4, 93;
	cvt.rn.f32.s32 	%f2520, %r1175;
	setp.leu.f32 	%p2144, %f2051, %f2520;
	@%p2144 bra 	$L__BB0_3911;
	setp.neu.f32 	%p2146, %f2051, %f2501;
	@%p2146 bra 	$L__BB0_3910;
	mov.b32 	%r1179, 1119748096;
	st.global.u32 	[%rd2], %r1179;
	bra.uni 	$L__BB0_4094;
$L__BB0_3910:
	mov.b32 	%r1178, 1119617024;
	st.global.u32 	[%rd2], %r1178;
	bra.uni 	$L__BB0_4094;
$L__BB0_3911:
	setp.neu.f32 	%p2145, %f2051, %f2520;
	@%p2145 bra 	$L__BB0_3913;
	mov.b32 	%r1177, 1119485952;
	st.global.u32 	[%rd2], %r1177;
	bra.uni 	$L__BB0_4094;
$L__BB0_3913:
	mov.b32 	%r1176, 1119354880;
	st.global.u32 	[%rd2], %r1176;
	bra.uni 	$L__BB0_4094;
$L__BB0_3914:
	add.s32 	%r1170, %r4, 89;
	cvt.rn.f32.s32 	%f2521, %r1170;
	setp.leu.f32 	%p2141, %f2051, %f2521;
	@%p2141 bra 	$L__BB0_3918;
	setp.neu.f32 	%p2143, %f2051, %f2519;
	@%p2143 bra 	$L__BB0_3917;
	mov.b32 	%r1174, 1119223808;
	st.global.u32 	[%rd2], %r1174;
	bra.uni 	$L__BB0_4094;
$L__BB0_3917:
	mov.b32 	%r1173, 1119092736;
	st.global.u32 	[%rd2], %r1173;
	bra.uni 	$L__BB0_4094;
$L__BB0_3918:
	setp.neu.f32 	%p2142, %f2051, %f2521;
	@%p2142 bra 	$L__BB0_3920;
	mov.b32 	%r1172, 1118961664;
	st.global.u32 	[%rd2], %r1172;
	bra.uni 	$L__BB0_4094;
$L__BB0_3920:
	mov.b32 	%r1171, 1118830592;
	st.global.u32 	[%rd2], %r1171;
	bra.uni 	$L__BB0_4094;
$L__BB0_3921:
	add.s32 	%r1158, %r4, 83;
	cvt.rn.f32.s32 	%f2522, %r1158;
	setp.leu.f32 	%p2133, %f2051, %f2522;
	@%p2133 bra 	$L__BB0_3929;
	add.s32 	%r1164, %r4, 85;
	cvt.rn.f32.s32 	%f2523, %r1164;
	setp.leu.f32 	%p2137, %f2051, %f2523;
	@%p2137 bra 	$L__BB0_3926;
	setp.neu.f32 	%p2139, %f2051, %f2518;
	@%p2139 bra 	$L__BB0_3925;
	mov.b32 	%r1168, 1118699520;
	st.global.u32 	[%rd2], %r1168;
	bra.uni 	$L__BB0_4094;
$L__BB0_3925:
	mov.b32 	%r1167, 1118568448;
	st.global.u32 	[%rd2], %r1167;
	bra.uni 	$L__BB0_4094;
$L__BB0_3926:
	setp.neu.f32 	%p2138, %f2051, %f2523;
	@%p2138 bra 	$L__BB0_3928;
	mov.b32 	%r1166, 1118437376;
	st.global.u32 	[%rd2], %r1166;
	bra.uni 	$L__BB0_4094;
$L__BB0_3928:
	mov.b32 	%r1165, 1118306304;
	st.global.u32 	[%rd2], %r1165;
	bra.uni 	$L__BB0_4094;
$L__BB0_3929:
	add.s32 	%r1159, %r4, 81;
	cvt.rn.f32.s32 	%f2524, %r1159;
	setp.leu.f32 	%p2134, %f2051, %f2524;
	@%p2134 bra 	$L__BB0_3933;
	setp.neu.f32 	%p2136, %f2051, %f2522;
	@%p2136 bra 	$L__BB0_3932;
	mov.b32 	%r1163, 1118175232;
	st.global.u32 	[%rd2], %r1163;
	bra.uni 	$L__BB0_4094;
$L__BB0_3932:
	mov.b32 	%r1162, 1118044160;
	st.global.u32 	[%rd2], %r1162;
	bra.uni 	$L__BB0_4094;
$L__BB0_3933:
	setp.neu.f32 	%p2135, %f2051, %f2524;
	@%p2135 bra 	$L__BB0_3935;
	mov.b32 	%r1161, 1117913088;
	st.global.u32 	[%rd2], %r1161;
	bra.uni 	$L__BB0_4094;
$L__BB0_3935:
	mov.b32 	%r1160, 1117782016;
	st.global.u32 	[%rd2], %r1160;
	bra.uni 	$L__BB0_4094;
$L__BB0_3936:
	add.s32 	%r1134, %r4, 71;
	cvt.rn.f32.s32 	%f2525, %r1134;
	setp.leu.f32 	%p2117, %f2051, %f2525;
	@%p2117 bra 	$L__BB0_3952;
	add.s32 	%r1146, %r4, 75;
	cvt.rn.f32.s32 	%f2526, %r1146;
	setp.leu.f32 	%p2125, %f2051, %f2526;
	@%p2125 bra 	$L__BB0_3945;
	add.s32 	%r1152, %r4, 77;
	cvt.rn.f32.s32 	%f2527, %r1152;
	setp.leu.f32 	%p2129, %f2051, %f2527;
	@%p2129 bra 	$L__BB0_3942;
	setp.neu.f32 	%p2131, %f2051, %f2517;
	@%p2131 bra 	$L__BB0_3941;
	mov.b32 	%r1156, 1117650944;
	st.global.u32 	[%rd2], %r1156;
	bra.uni 	$L__BB0_4094;
$L__BB0_3941:
	mov.b32 	%r1155, 1117519872;
	st.global.u32 	[%rd2], %r1155;
	bra.uni 	$L__BB0_4094;
$L__BB0_3942:
	setp.neu.f32 	%p2130, %f2051, %f2527;
	@%p2130 bra 	$L__BB0_3944;
	mov.b32 	%r1154, 1117388800;
	st.global.u32 	[%rd2], %r1154;
	bra.uni 	$L__BB0_4094;
$L__BB0_3944:
	mov.b32 	%r1153, 1117257728;
	st.global.u32 	[%rd2], %r1153;
	bra.uni 	$L__BB0_4094;
$L__BB0_3945:
	add.s32 	%r1147, %r4, 73;
	cvt.rn.f32.s32 	%f2528, %r1147;
	setp.leu.f32 	%p2126, %f2051, %f2528;
	@%p2126 bra 	$L__BB0_3949;
	setp.neu.f32 	%p2128, %f2051, %f2526;
	@%p2128 bra 	$L__BB0_3948;
	mov.b32 	%r1151, 1117126656;
	st.global.u32 	[%rd2], %r1151;
	bra.uni 	$L__BB0_4094;
$L__BB0_3948:
	mov.b32 	%r1150, 1116995584;
	st.global.u32 	[%rd2], %r1150;
	bra.uni 	$L__BB0_4094;
$L__BB0_3949:
	setp.neu.f32 	%p2127, %f2051, %f2528;
	@%p2127 bra 	$L__BB0_3951;
	mov.b32 	%r1149, 1116864512;
	st.global.u32 	[%rd2], %r1149;
	bra.uni 	$L__BB0_4094;
$L__BB0_3951:
	mov.b32 	%r1148, 1116733440;
	st.global.u32 	[%rd2], %r1148;
	bra.uni 	$L__BB0_4094;
$L__BB0_3952:
	add.s32 	%r1135, %r4, 67;
	cvt.rn.f32.s32 	%f2529, %r1135;
	setp.leu.f32 	%p2118, %f2051, %f2529;
	@%p2118 bra 	$L__BB0_3960;
	add.s32 	%r1141, %r4, 69;
	cvt.rn.f32.s32 	%f2530, %r1141;
	setp.leu.f32 	%p2122, %f2051, %f2530;
	@%p2122 bra 	$L__BB0_3957;
	setp.neu.f32 	%p2124, %f2051, %f2525;
	@%p2124 bra 	$L__BB0_3956;
	mov.b32 	%r1145, 1116602368;
	st.global.u32 	[%rd2], %r1145;
	bra.uni 	$L__BB0_4094;
$L__BB0_3956:
	mov.b32 	%r1144, 1116471296;
	st.global.u32 	[%rd2], %r1144;
	bra.uni 	$L__BB0_4094;
$L__BB0_3957:
	setp.neu.f32 	%p2123, %f2051, %f2530;
	@%p2123 bra 	$L__BB0_3959;
	mov.b32 	%r1143, 1116340224;
	st.global.u32 	[%rd2], %r1143;
	bra.uni 	$L__BB0_4094;
$L__BB0_3959:
	mov.b32 	%r1142, 1116209152;
	st.global.u32 	[%rd2], %r1142;
	bra.uni 	$L__BB0_4094;
$L__BB0_3960:
	add.s32 	%r1136, %r4, 65;
	cvt.rn.f32.s32 	%f2531, %r1136;
	setp.leu.f32 	%p2119, %f2051, %f2531;
	@%p2119 bra 	$L__BB0_3964;
	setp.neu.f32 	%p2121, %f2051, %f2529;
	@%p2121 bra 	$L__BB0_3963;
	mov.b32 	%r1140, 1116078080;
	st.global.u32 	[%rd2], %r1140;
	bra.uni 	$L__BB0_4094;
$L__BB0_3963:
	mov.b32 	%r1139, 1115947008;
	st.global.u32 	[%rd2], %r1139;
	bra.uni 	$L__BB0_4094;
$L__BB0_3964:
	setp.neu.f32 	%p2120, %f2051, %f2531;
	@%p2120 bra 	$L__BB0_3966;
	mov.b32 	%r1138, 1115815936;
	st.global.u32 	[%rd2], %r1138;
	bra.uni 	$L__BB0_4094;
$L__BB0_3966:
	mov.b32 	%r1137, 1115684864;
	st.global.u32 	[%rd2], %r1137;
	bra.uni 	$L__BB0_4094;
$L__BB0_3967:
	add.s32 	%r1037, %r4, 31;
	cvt.rn.f32.s32 	%f2532, %r1037;
	setp.leu.f32 	%p2052, %f2051, %f2532;
	@%p2052 bra 	$L__BB0_4031;
	add.s32 	%r1085, %r4, 47;
	cvt.rn.f32.s32 	%f2533, %r1085;
	setp.leu.f32 	%p2084, %f2051, %f2533;
	@%p2084 bra 	$L__BB0_4000;
	add.s32 	%r1109, %r4, 55;
	cvt.rn.f32.s32 	%f2534, %r1109;
	setp.leu.f32 	%p2100, %f2051, %f2534;
	@%p2100 bra 	$L__BB0_3985;
	add.s32 	%r1121, %r4, 59;
	cvt.rn.f32.s32 	%f2535, %r1121;
	setp.leu.f32 	%p2108, %f2051, %f2535;
	@%p2108 bra 	$L__BB0_3978;
	add.s32 	%r1127, %r4, 61;
	cvt.rn.f32.s32 	%f2536, %r1127;
	setp.leu.f32 	%p2112, %f2051, %f2536;
	@%p2112 bra 	$L__BB0_3975;
	setp.neu.f32 	%p2114, %f2051, %f2500;
	@%p2114 bra 	$L__BB0_3974;
	mov.b32 	%r1131, 1115422720;
	st.global.u32 	[%rd2], %r1131;
	bra.uni 	$L__BB0_4094;
$L__BB0_3974:
	mov.b32 	%r1130, 1115160576;
	st.global.u32 	[%rd2], %r1130;
	bra.uni 	$L__BB0_4094;
$L__BB0_3975:
	setp.neu.f32 	%p2113, %f2051, %f2536;
	@%p2113 bra 	$L__BB0_3977;
	mov.b32 	%r1129, 1114898432;
	st.global.u32 	[%rd2], %r1129;
	bra.uni 	$L__BB0_4094;
$L__BB0_3977:
	mov.b32 	%r1128, 1114636288;
	st.global.u32 	[%rd2], %r1128;
	bra.uni 	$L__BB0_4094;
$L__BB0_3978:
	add.s32 	%r1122, %r4, 57;
	cvt.rn.f32.s32 	%f2537, %r1122;
	setp.leu.f32 	%p2109, %f2051, %f2537;
	@%p2109 bra 	$L__BB0_3982;
	setp.neu.f32 	%p2111, %f2051, %f2535;
	@%p2111 bra 	$L__BB0_3981;
	mov.b32 	%r1126, 1114374144;
	st.global.u32 	[%rd2], %r1126;
	bra.uni 	$L__BB0_4094;
$L__BB0_3981:
	mov.b32 	%r1125, 1114112000;
	st.global.u32 	[%rd2], %r1125;
	bra.uni 	$L__BB0_4094;
$L__BB0_3982:
	setp.neu.f32 	%p2110, %f2051, %f2537;
	@%p2110 bra 	$L__BB0_3984;
	mov.b32 	%r1124, 1113849856;
	st.global.u32 	[%rd2], %r1124;
	bra.uni 	$L__BB0_4094;
$L__BB0_3984:
	mov.b32 	%r1123, 1113587712;
	st.global.u32 	[%rd2], %r1123;
	bra.uni 	$L__BB0_4094;
$L__BB0_3985:
	add.s32 	%r1110, %r4, 51;
	cvt.rn.f32.s32 	%f2538, %r1110;
	setp.leu.f32 	%p2101, %f2051, %f2538;
	@%p2101 bra 	$L__BB0_3993;
	add.s32 	%r1116, %r4, 53;
	cvt.rn.f32.s32 	%f2539, %r1116;
	setp.leu.f32 	%p2105, %f2051, %f2539;
	@%p2105 bra 	$L__BB0_3990;
	setp.neu.f32 	%p2107, %f2051, %f2534;
	@%p2107 bra 	$L__BB0_3989;
	mov.b32 	%r1120, 1113325568;
	st.global.u32 	[%rd2], %r1120;
	bra.uni 	$L__BB0_4094;
$L__BB0_3989:
	mov.b32 	%r1119, 1113063424;
	st.global.u32 	[%rd2], %r1119;
	bra.uni 	$L__BB0_4094;
$L__BB0_3990:
	setp.neu.f32 	%p2106, %f2051, %f2539;
	@%p2106 bra 	$L__BB0_3992;
	mov.b32 	%r1118, 1112801280;
	st.global.u32 	[%rd2], %r1118;
	bra.uni 	$L__BB0_4094;
$L__BB0_3992:
	mov.b32 	%r1117, 1112539136;
	st.global.u32 	[%rd2], %r1117;
	bra.uni 	$L__BB0_4094;
$L__BB0_3993:
	add.s32 	%r1111, %r4, 49;
	cvt.rn.f32.s32 	%f2540, %r1111;
	setp.leu.f32 	%p2102, %f2051, %f2540;
	@%p2102 bra 	$L__BB0_3997;
	setp.neu.f32 	%p2104, %f2051, %f2538;
	@%p2104 bra 	$L__BB0_3996;
	mov.b32 	%r1115, 1112276992;
	st.global.u32 	[%rd2], %r1115;
	bra.uni 	$L__BB0_4094;
$L__BB0_3996:
	mov.b32 	%r1114, 1112014848;
	st.global.u32 	[%rd2], %r1114;
	bra.uni 	$L__BB0_4094;
$L__BB0_3997:
	setp.neu.f32 	%p2103, %f2051, %f2540;
	@%p2103 bra 	$L__BB0_3999;
	mov.b32 	%r1113, 1111752704;
	st.global.u32 	[%rd2], %r1113;
	bra.uni 	$L__BB0_4094;
$L__BB0_3999:
	mov.b32 	%r1112, 1111490560;
	st.global.u32 	[%rd2], %r1112;
	bra.uni 	$L__BB0_4094;
$L__BB0_4000:
	add.s32 	%r1086, %r4, 39;
	cvt.rn.f32.s32 	%f2541, %r1086;
	setp.leu.f32 	%p2085, %f2051, %f2541;
	@%p2085 bra 	$L__BB0_4016;
	add.s32 	%r1098, %r4, 43;
	cvt.rn.f32.s32 	%f2542, %r1098;
	setp.leu.f32 	%p2093, %f2051, %f2542;
	@%p2093 bra 	$L__BB0_4009;
	add.s32 	%r1104, %r4, 45;
	cvt.rn.f32.s32 	%f2543, %r1104;
	setp.leu.f32 	%p2097, %f2051, %f2543;
	@%p2097 bra 	$L__BB0_4006;
	setp.neu.f32 	%p2099, %f2051, %f2533;
	@%p2099 bra 	$L__BB0_4005;
	mov.b32 	%r1108, 1111228416;
	st.global.u32 	[%rd2], %r1108;
	bra.uni 	$L__BB0_4094;
$L__BB0_4005:
	mov.b32 	%r1107, 1110966272;
	st.global.u32 	[%rd2], %r1107;
	bra.uni 	$L__BB0_4094;
$L__BB0_4006:
	setp.neu.f32 	%p2098, %f2051, %f2543;
	@%p2098 bra 	$L__BB0_4008;
	mov.b32 	%r1106, 1110704128;
	st.global.u32 	[%rd2], %r1106;
	bra.uni 	$L__BB0_4094;
$L__BB0_4008:
	mov.b32 	%r1105, 1110441984;
	st.global.u32 	[%rd2], %r1105;
	bra.uni 	$L__BB0_4094;
$L__BB0_4009:
	add.s32 	%r1099, %r4, 41;
	cvt.rn.f32.s32 	%f2544, %r1099;
	setp.leu.f32 	%p2094, %f2051, %f2544;
	@%p2094 bra 	$L__BB0_4013;
	setp.neu.f32 	%p2096, %f2051, %f2542;
	@%p2096 bra 	$L__BB0_4012;
	mov.b32 	%r1103, 1110179840;
	st.global.u32 	[%rd2], %r1103;
	bra.uni 	$L__BB0_4094;
$L__BB0_4012:
	mov.b32 	%r1102, 1109917696;
	st.global.u32 	[%rd2], %r1102;
	bra.uni 	$L__BB0_4094;
$L__BB0_4013:
	setp.neu.f32 	%p2095, %f2051, %f2544;
	@%p2095 bra 	$L__BB0_4015;
	mov.b32 	%r1101, 1109655552;
	st.global.u32 	[%rd2], %r1101;
	bra.uni 	$L__BB0_4094;
$L__BB0_4015:
	mov.b32 	%r1100, 1109393408;
	st.global.u32 	[%rd2], %r1100;
	bra.uni 	$L__BB0_4094;
$L__BB0_4016:
	add.s32 	%r1087, %r4, 35;
	cvt.rn.f32.s32 	%f2545, %r1087;
	setp.leu.f32 	%p2086, %f2051, %f2545;
	@%p2086 bra 	$L__BB0_4024;
	add.s32 	%r1093, %r4, 37;
	cvt.rn.f32.s32 	%f2546, %r1093;
	setp.leu.f32 	%p2090, %f2051, %f2546;
	@%p2090 bra 	$L__BB0_4021;
	setp.neu.f32 	%p2092, %f2051, %f2541;
	@%p2092 bra 	$L__BB0_4020;
	mov.b32 	%r1097, 1109131264;
	st.global.u32 	[%rd2], %r1097;
	bra.uni 	$L__BB0_4094;
$L__BB0_4020:
	mov.b32 	%r1096, 1108869120;
	st.global.u32 	[%rd2], %r1096;
	bra.uni 	$L__BB0_4094;
$L__BB0_4021:
	setp.neu.f32 	%p2091, %f2051, %f2546;
	@%p2091 bra 	$L__BB0_4023;
	mov.b32 	%r1095, 1108606976;
	st.global.u32 	[%rd2], %r1095;
	bra.uni 	$L__BB0_4094;
$L__BB0_4023:
	mov.b32 	%r1094, 1108344832;
	st.global.u32 	[%rd2], %r1094;
	bra.uni 	$L__BB0_4094;
$L__BB0_4024:
	add.s32 	%r1088, %r4, 33;
	cvt.rn.f32.s32 	%f2547, %r1088;
	setp.leu.f32 	%p2087, %f2051, %f2547;
	@%p2087 bra 	$L__BB0_4028;
	setp.neu.f32 	%p2089, %f2051, %f2545;
	@%p2089 bra 	$L__BB0_4027;
	mov.b32 	%r1092, 1108082688;
	st.global.u32 	[%rd2], %r1092;
	bra.uni 	$L__BB0_4094;
$L__BB0_4027:
	mov.b32 	%r1091, 1107820544;
	st.global.u32 	[%rd2], %r1091;
	bra.uni 	$L__BB0_4094;
$L__BB0_4028:
	setp.neu.f32 	%p2088, %f2051, %f2547;
	@%p2088 bra 	$L__BB0_4030;
	mov.b32 	%r1090, 1107558400;
	st.global.u32 	[%rd2], %r1090;
	bra.uni 	$L__BB0_4094;
$L__BB0_4030:
	mov.b32 	%r1089, 1107296256;
	st.global.u32 	[%rd2], %r1089;
	bra.uni 	$L__BB0_4094;
$L__BB0_4031:
	add.s32 	%r1038, %r4, 15;
	cvt.rn.f32.s32 	%f2548, %r1038;
	setp.leu.f32 	%p2053, %f2051, %f2548;
	@%p2053 bra 	$L__BB0_4063;
	add.s32 	%r1062, %r4, 23;
	cvt.rn.f32.s32 	%f2549, %r1062;
	setp.leu.f32 	%p2069, %f2051, %f2549;
	@%p2069 bra 	$L__BB0_4048;
	add.s32 	%r1074, %r4, 27;
	cvt.rn.f32.s32 	%f2550, %r1074;
	setp.leu.f32 	%p2077, %f2051, %f2550;
	@%p2077 bra 	$L__BB0_4041;
	add.s32 	%r1080, %r4, 29;
	cvt.rn.f32.s32 	%f2551, %r1080;
	setp.leu.f32 	%p2081, %f2051, %f2551;
	@%p2081 bra 	$L__BB0_4038;
	setp.neu.f32 	%p2083, %f2051, %f2532;
	@%p2083 bra 	$L__BB0_4037;
	mov.b32 	%r1084, 1106771968;
	st.global.u32 	[%rd2], %r1084;
	bra.uni 	$L__BB0_4094;
$L__BB0_4037:
	mov.b32 	%r1083, 1106247680;
	st.global.u32 	[%rd2], %r1083;
	bra.uni 	$L__BB0_4094;
$L__BB0_4038:
	setp.neu.f32 	%p2082, %f2051, %f2551;
	@%p2082 bra 	$L__BB0_4040;
	mov.b32 	%r1082, 1105723392;
	st.global.u32 	[%rd2], %r1082;
	bra.uni 	$L__BB0_4094;
$L__BB0_4040:
	mov.b32 	%r1081, 1105199104;
	st.global.u32 	[%rd2], %r1081;
	bra.uni 	$L__BB0_4094;
$L__BB0_4041:
	add.s32 	%r1075, %r4, 25;
	cvt.rn.f32.s32 	%f2552, %r1075;
	setp.leu.f32 	%p2078, %f2051, %f2552;
	@%p2078 bra 	$L__BB0_4045;
	setp.neu.f32 	%p2080, %f2051, %f2550;
	@%p2080 bra 	$L__BB0_4044;
	mov.b32 	%r1079, 1104674816;
	st.global.u32 	[%rd2], %r1079;
	bra.uni 	$L__BB0_4094;
$L__BB0_4044:
	mov.b32 	%r1078, 1104150528;
	st.global.u32 	[%rd2], %r1078;
	bra.uni 	$L__BB0_4094;
$L__BB0_4045:
	setp.neu.f32 	%p2079, %f2051, %f2552;
	@%p2079 bra 	$L__BB0_4047;
	mov.b32 	%r1077, 1103626240;
	st.global.u32 	[%rd2], %r1077;
	bra.uni 	$L__BB0_4094;
$L__BB0_4047:
	mov.b32 	%r1076, 1103101952;
	st.global.u32 	[%rd2], %r1076;
	bra.uni 	$L__BB0_4094;
$L__BB0_4048:
	add.s32 	%r1063, %r4, 19;
	cvt.rn.f32.s32 	%f2553, %r1063;
	setp.leu.f32 	%p2070, %f2051, %f2553;
	@%p2070 bra 	$L__BB0_4056;
	add.s32 	%r1069, %r4, 21;
	cvt.rn.f32.s32 	%f2554, %r1069;
	setp.leu.f32 	%p2074, %f2051, %f2554;
	@%p2074 bra 	$L__BB0_4053;
	setp.neu.f32 	%p2076, %f2051, %f2549;
	@%p2076 bra 	$L__BB0_4052;
	mov.b32 	%r1073, 1102577664;
	st.global.u32 	[%rd2], %r1073;
	bra.uni 	$L__BB0_4094;
$L__BB0_4052:
	mov.b32 	%r1072, 1102053376;
	st.global.u32 	[%rd2], %r1072;
	bra.uni 	$L__BB0_4094;
$L__BB0_4053:
	setp.neu.f32 	%p2075, %f2051, %f2554;
	@%p2075 bra 	$L__BB0_4055;
	mov.b32 	%r1071, 1101529088;
	st.global.u32 	[%rd2], %r1071;
	bra.uni 	$L__BB0_4094;
$L__BB0_4055:
	mov.b32 	%r1070, 1101004800;
	st.global.u32 	[%rd2], %r1070;
	bra.uni 	$L__BB0_4094;
$L__BB0_4056:
	add.s32 	%r1064, %r4, 17;
	cvt.rn.f32.s32 	%f2555, %r1064;
	setp.leu.f32 	%p2071, %f2051, %f2555;
	@%p2071 bra 	$L__BB0_4060;
	setp.neu.f32 	%p2073, %f2051, %f2553;
	@%p2073 bra 	$L__BB0_4059;
	mov.b32 	%r1068, 1100480512;
	st.global.u32 	[%rd2], %r1068;
	bra.uni 	$L__BB0_4094;
$L__BB0_4059:
	mov.b32 	%r1067, 1099956224;
	st.global.u32 	[%rd2], %r1067;
	bra.uni 	$L__BB0_4094;
$L__BB0_4060:
	setp.neu.f32 	%p2072, %f2051, %f2555;
	@%p2072 bra 	$L__BB0_4062;
	mov.b32 	%r1066, 1099431936;
	st.global.u32 	[%rd2], %r1066;
	bra.uni 	$L__BB0_4094;
$L__BB0_4062:
	mov.b32 	%r1065, 1098907648;
	st.global.u32 	[%rd2], %r1065;
	bra.uni 	$L__BB0_4094;
$L__BB0_4063:
	add.s32 	%r1039, %r4, 7;
	cvt.rn.f32.s32 	%f2556, %r1039;
	setp.leu.f32 	%p2054, %f2051, %f2556;
	@%p2054 bra 	$L__BB0_4079;
	add.s32 	%r1051, %r4, 11;
	cvt.rn.f32.s32 	%f2557, %r1051;
	setp.leu.f32 	%p2062, %f2051, %f2557;
	@%p2062 bra 	$L__BB0_4072;
	add.s32 	%r1057, %r4, 13;
	cvt.rn.f32.s32 	%f2558, %r1057;
	setp.leu.f32 	%p2066, %f2051, %f2558;
	@%p2066 bra 	$L__BB0_4069;
	setp.neu.f32 	%p2068, %f2051, %f2548;
	@%p2068 bra 	$L__BB0_4068;
	mov.b32 	%r1061, 1097859072;
	st.global.u32 	[%rd2], %r1061;
	bra.uni 	$L__BB0_4094;
$L__BB0_4068:
	mov.b32 	%r1060, 1096810496;
	st.global.u32 	[%rd2], %r1060;
	bra.uni 	$L__BB0_4094;
$L__BB0_4069:
	setp.neu.f32 	%p2067, %f2051, %f2558;
	@%p2067 bra 	$L__BB0_4071;
	mov.b32 	%r1059, 1095761920;
	st.global.u32 	[%rd2], %r1059;
	bra.uni 	$L__BB0_4094;
$L__BB0_4071:
	mov.b32 	%r1058, 1094713344;
	st.global.u32 	[%rd2], %r1058;
	bra.uni 	$L__BB0_4094;
$L__BB0_4072:
	add.s32 	%r1052, %r4, 9;
	cvt.rn.f32.s32 	%f2559, %r1052;
	setp.leu.f32 	%p2063, %f2051, %f2559;
	@%p2063 bra 	$L__BB0_4076;
	setp.neu.f32 	%p2065, %f2051, %f2557;
	@%p2065 bra 	$L__BB0_4075;
	mov.b32 	%r1056, 1093664768;
	st.global.u32 	[%rd2], %r1056;
	bra.uni 	$L__BB0_4094;
$L__BB0_4075:
	mov.b32 	%r1055, 1092616192;
	st.global.u32 	[%rd2], %r1055;
	bra.uni 	$L__BB0_4094;
$L__BB0_4076:
	setp.neu.f32 	%p2064, %f2051, %f2559;
	@%p2064 bra 	$L__BB0_4078;
	mov.b32 	%r1054, 1091567616;
	st.global.u32 	[%rd2], %r1054;
	bra.uni 	$L__BB0_4094;
$L__BB0_4078:
	mov.b32 	%r1053, 1090519040;
	st.global.u32 	[%rd2], %r1053;
	bra.uni 	$L__BB0_4094;
$L__BB0_4079:
	add.s32 	%r1040, %r4, 3;
	cvt.rn.f32.s32 	%f2560, %r1040;
	setp.leu.f32 	%p2055, %f2051, %f2560;
	@%p2055 bra 	$L__BB0_4087;
	add.s32 	%r1046, %r4, 5;
	cvt.rn.f32.s32 	%f2561, %r1046;
	setp.leu.f32 	%p2059, %f2051, %f2561;
	@%p2059 bra 	$L__BB0_4084;
	setp.neu.f32 	%p2061, %f2051, %f2556;
	@%p2061 bra 	$L__BB0_4083;
	mov.b32 	%r1050, 1088421888;
	st.global.u32 	[%rd2], %r1050;
	bra.uni 	$L__BB0_4094;
$L__BB0_4083:
	mov.b32 	%r1049, 1086324736;
	st.global.u32 	[%rd2], %r1049;
	bra.uni 	$L__BB0_4094;
$L__BB0_4084:
	setp.neu.f32 	%p2060, %f2051, %f2561;
	@%p2060 bra 	$L__BB0_4086;
	mov.b32 	%r1048, 1084227584;
	st.global.u32 	[%rd2], %r1048;
	bra.uni 	$L__BB0_4094;
$L__BB0_4086:
	mov.b32 	%r1047, 1082130432;
	st.global.u32 	[%rd2], %r1047;
	bra.uni 	$L__BB0_4094;
$L__BB0_4087:
	add.s32 	%r1041, %r4, 1;
	cvt.rn.f32.s32 	%f2562, %r1041;
	setp.leu.f32 	%p2056, %f2051, %f2562;
	@%p2056 bra 	$L__BB0_4091;
	setp.neu.f32 	%p2058, %f2051, %f2560;
	@%p2058 bra 	$L__BB0_4090;
	mov.b32 	%r1045, 1077936128;
	st.global.u32 	[%rd2], %r1045;
	bra.uni 	$L__BB0_4094;
$L__BB0_4090:
	mov.b32 	%r1044, 1073741824;
	st.global.u32 	[%rd2], %r1044;
	bra.uni 	$L__BB0_4094;
$L__BB0_4091:
	setp.neu.f32 	%p2057, %f2051, %f2562;
	@%p2057 bra 	$L__BB0_4093;
	mov.b32 	%r1043, 1065353216;
	st.global.u32 	[%rd2], %r1043;
	bra.uni 	$L__BB0_4094;
$L__BB0_4093:
	mov.b32 	%r1042, 0;
	st.global.u32 	[%rd2], %r1042;
$L__BB0_4094:
	ret;

}


// ===== COMPILED SASS (sm_100) =====

	.target	sm_100

	.elftype	@"ET_EXEC"


//--------------------- .note.nv.tkinfo           --------------------------
	.section	.note.nv.tkinfo,"",@"SHT_NOTE"
	.sectionflags	@"SHF_NOTE_NV_TKINFO"
	.tkinfo
        /*0018*/ 	.word	0x00000002
        /*0030*/ 	.string	""
        /*0030*/ 	.string	"ptxas"
        /*0030*/ 	.string	"Cuda compilation tools, release 13.0, V13.0.88"
        /*0030*/ 	.string	"Build cuda_13.0.r13.0/compiler.36424714_0"
        /*0030*/ 	.string	"-arch sm_100 -m 64 "



//--------------------- .note.nv.cuinfo           --------------------------
	.section	.note.nv.cuinfo,"",@"SHT_NOTE"
	.sectionflags	@"SHF_NOTE_NV_CUINFO"
        /*0018*/ 	.short	0x0002
        /*001a*/ 	.short	0x0064
        /*001c*/ 	.short	0x0082
	.zero		2


//--------------------- .nv.info                  --------------------------
	.section	.nv.info,"",@"SHT_CUDA_INFO"
	.align	4


	//----- nvinfo : EIATTR_REGCOUNT
	.align		4
        /*0000*/ 	.byte	0x04, 0x2f
        /*0002*/ 	.short	(.L_1 - .L_0)
	.align		4
.L_0:
        /*0004*/ 	.word	index@(_Z9RF_kernelPfiiiiS_)
        /*0008*/ 	.word	0x0000000c


	//----- nvinfo : EIATTR_FRAME_SIZE
	.align		4
.L_1:
        /*000c*/ 	.byte	0x04, 0x11
        /*000e*/ 	.short	(.L_3 - .L_2)
	.align		4
.L_2:
        /*0010*/ 	.word	index@(_Z9RF_kernelPfiiiiS_)
        /*0014*/ 	.word	0x00000000


	//----- nvinfo : EIATTR_MIN_STACK_SIZE
	.align		4
.L_3:
        /*0018*/ 	.byte	0x04, 0x12
        /*001a*/ 	.short	(.L_5 - .L_4)
	.align		4
.L_4:
        /*001c*/ 	.word	index@(_Z9RF_kernelPfiiiiS_)
        /*0020*/ 	.word	0x00000000
.L_5:


//--------------------- .nv.compat                --------------------------
	.section	.nv.compat,"",@"SHT_CUDA_COMPAT_INFO"
	.align	4
        /*0000*/ 	.byte	0x02, 0x09, 0x00, 0x00, 0x02, 0x02, 0x01, 0x00, 0x02, 0x05, 0x05, 0x00, 0x03, 0x07, 0x01, 0x01
        /*0010*/ 	.byte	0x02, 0x03, 0x00, 0x00, 0x02, 0x06, 0x01, 0x00, 0x04, 0x0b, 0x08, 0x00, 0x09, 0x00, 0x00, 0x00
        /*0020*/ 	.byte	0x00, 0x00, 0x00, 0x00


//--------------------- .nv.info._Z9RF_kernelPfiiiiS_ --------------------------
	.section	.nv.info._Z9RF_kernelPfiiiiS_,"",@"SHT_CUDA_INFO"
	.sectionflags	@""
	.align	4


	//----- nvinfo : EIATTR_CUDA_API_VERSION
	.align		4
        /*0000*/ 	.byte	0x04, 0x37
        /*0002*/ 	.short	(.L_7 - .L_6)
.L_6:
        /*0004*/ 	.word	0x00000082


	//----- nvinfo : EIATTR_KPARAM_INFO
	.align		4
.L_7:
        /*0008*/ 	.byte	0x04, 0x17
        /*000a*/ 	.short	(.L_9 - .L_8)
.L_8:
        /*000c*/ 	.word	0x00000000
        /*0010*/ 	.short	0x0005
        /*0012*/ 	.short	0x0018
        /*0014*/ 	.byte	0x00, 0xf5, 0x21, 0x00


	//----- nvinfo : EIATTR_KPARAM_INFO
	.align		4
.L_9:
        /*0018*/ 	.byte	0x04, 0x17
        /*001a*/ 	.short	(.L_11 - .L_10)
.L_10:
        /*001c*/ 	.word	0x00000000
        /*0020*/ 	.short	0x0004
        /*0022*/ 	.short	0x0014
        /*0024*/ 	.byte	0x00, 0xf0, 0x11, 0x00


	//----- nvinfo : EIATTR_KPARAM_INFO
	.align		4
.L_11:
        /*0028*/ 	.byte	0x04, 0x17
        /*002a*/ 	.short	(.L_13 - .L_12)
.L_12:
        /*002c*/ 	.word	0x00000000
        /*0030*/ 	.short	0x0003
        /*0032*/ 	.short	0x0010
        /*0034*/ 	.byte	0x00, 0xf0, 0x11, 0x00


	//----- nvinfo : EIATTR_KPARAM_INFO
	.align		4
.L_13:
        /*0038*/ 	.byte	0x04, 0x17
        /*003a*/ 	.short	(.L_15 - .L_14)
.L_14:
        /*003c*/ 	.word	0x00000000
        /*0040*/ 	.short	0x0002
        /*0042*/ 	.short	0x000c
        /*0044*/ 	.byte	0x00, 0xf0, 0x11, 0x00


	//----- nvinfo : EIATTR_KPARAM_INFO
	.align		4
.L_15:
        /*0048*/ 	.byte	0x04, 0x17
        /*004a*/ 	.short	(.L_17 - .L_16)
.L_16:
        /*004c*/ 	.word	0x00000000
        /*0050*/ 	.short	0x0001
        /*0052*/ 	.short	0x0008
        /*0054*/ 	.byte	0x00, 0xf0, 0x11, 0x00


	//----- nvinfo : EIATTR_KPARAM_INFO
	.align		4
.L_17:
        /*0058*/ 	.byte	0x04, 0x17
        /*005a*/ 	.short	(.L_19 - .L_18)
.L_18:
        /*005c*/ 	.word	0x00000000
        /*0060*/ 	.short	0x0000
        /*0062*/ 	.short	0x0000
        /*0064*/ 	.byte	0x00, 0xf5, 0x21, 0x00


	//----- nvinfo : EIATTR_SPARSE_MMA_MASK
	.align		4
.L_19:
        /*0068*/ 	.byte	0x03, 0x50
        /*006a*/ 	.short	0x0000


	//----- nvinfo : EIATTR_MAXREG_COUNT
	.align		4
        /*006c*/ 	.byte	0x03, 0x1b
        /*006e*/ 	.short	0x00ff


	//----- nvinfo : EIATTR_MERCURY_ISA_VERSION
	.align		4
        /*0070*/ 	.byte	0x03, 0x5f
        /*0072*/ 	.short	0x0101


	//----- nvinfo : EIATTR_VRC_CTA_INIT_COUNT
	.align		4
        /*0074*/ 	.byte	0x02, 0x4a
	.zero		1
	.zero		1


	//----- nvinfo : EIATTR_EXIT_INSTR_OFFSETS
	.align		4
        /*0078*/ 	.byte	0x04, 0x1c
        /*007a*/ 	.short	(.L_21 - .L_20)


	//   ....[0]....
.L_20:
        /*007c*/ 	.word	0x00000070


	//   ....[1]....
        /*0080*/ 	.word	0x0001c380


	//   ....[2]....
        /*0084*/ 	.word	0x0001c3b0


	//   ....[3]....
        /*0088*/ 	.word	0x0001c3f0


	//   ....[4]....
        /*008c*/ 	.word	0x0001c420


	//   ....[5]....
        /*0090*/ 	.word	0x0001c4a0


	//   ....[6]....
        /*0094*/ 	.word	0x0001c4d0


	//   ....[7]....
        /*0098*/ 	.word	0x0001c510


	//   ....[8]....
        /*009c*/ 	.word	0x0001c540


	//   ....[9]....
        /*00a0*/ 	.word	0x0001c600


	//   ....[10]....
        /*00a4*/ 	.word	0x0001c630


	//   ....[11]....
        /*00a8*/ 	.word	0x0001c670


	//   ....[12]....
        /*00ac*/ 	.word	0x0001c6a0


	//   ....[13]....
        /*00b0*/ 	.word	0x0001c720


	//   ....[14]....
        /*00b4*/ 	.word	0x0001c750


	//   ....[15]....
        /*00b8*/ 	.word	0x0001c790


	//   ....[16]....
        /*00bc*/ 	.word	0x0001c7c0


	//   ....[17]....
        /*00c0*/ 	.word	0x0001c8c0


	//   ....[18]....
        /*00c4*/ 	.word	0x0001c8f0


	//   ....[19]....
        /*00c8*/ 	.word	0x0001c930


	//   ....[20]....
        /*00cc*/ 	.word	0x0001c960


	//   ....[21]....
        /*00d0*/ 	.word	0x0001c9e0


	//   ....[22]....
        /*00d4*/ 	.word	0x0001ca10


	//   ....[23]....
        /*00d8*/ 	.word	0x0001ca50


	//   ....[24]....
        /*00dc*/ 	.word	0x0001ca80


	//   ....[25]....
        /*00e0*/ 	.word	0x0001cb40


	//   ....[26]....
        /*00e4*/ 	.word	0x0001cb70


	//   ....[27]....
        /*00e8*/ 	.word	0x0001cbb0


	//   ....[28]....
        /*00ec*/ 	.word	0x0001cbe0


	//   ....[29]....
        /*00f0*/ 	.word	0x0001cc60


	//   ....[30]....
        /*00f4*/ 	.word	0x0001cc90


	//   ....[31]....
        /*00f8*/ 	.word	0x0001ccd0


	//   ....[32]....
        /*00fc*/ 	.word	0x0001cd00


	//   ....[33]....
        /*0100*/ 	.word	0x0001ce40


	//   ....[34]....
        /*0104*/ 	.word	0x0001ce70


	//   ....[35]....
        /*0108*/ 	.word	0x0001ceb0


	//   ....[36]....
        /*010c*/ 	.word	0x0001cee0


	//   ....[37]....
        /*0110*/ 	.word	0x0001cf60


	//   ....[38]....
        /*0114*/ 	.word	0x0001cf90


	//   ....[39]....
        /*0118*/ 	.word	0x0001cfd0


	//   ....[40]....
        /*011c*/ 	.word	0x0001d000


	//   ....[41]....
        /*0120*/ 	.word	0x0001d0c0


	//   ....[42]....
        /*0124*/ 	.word	0x0001d0f0


	//   ....[43]....
        /*0128*/ 	.word	0x0001d130


	//   ....[44]....
        /*012c*/ 	.word	0x0001d160


	//   ....[45]....
        /*0130*/ 	.word	0x0001d1e0


	//   ....[46]....
        /*0134*/ 	.word	0x0001d210


	//   ....[47]....
        /*0138*/ 	.word	0x0001d250


	//   ....[48]....
        /*013c*/ 	.word	0x0001d280


	//   ....[49]....
        /*0140*/ 	.word	0x0001d380


	//   ....[50]....
        /*0144*/ 	.word	0x0001d3b0


	//   ....[51]....
        /*0148*/ 	.word	0x0001d3f0


	//   ....[52]....
        /*014c*/ 	.word	0x0001d420


	//   ....[53]....
        /*0150*/ 	.word	0x0001d4a0


	//   ....[54]....
        /*0154*/ 	.word	0x0001d4d0


	//   ....[55]....
        /*0158*/ 	.word	0x0001d510


	//   ....[56]....
        /*015c*/ 	.word	0x0001d540


	//   ....[57]....
        /*0160*/ 	.word	0x0001d600


	//   ....[58]....
        /*0164*/ 	.word	0x0001d630


	//   ....[59]....
        /*0168*/ 	.word	0x0001d670


	//   ....[60]....
        /*016c*/ 	.word	0x0001d6a0


	//   ....[61]....
        /*0170*/ 	.word	0x0001d720


	//   ....[62]....
        /*0174*/ 	.word	0x0001d750


	//   ....[63]....
        /*0178*/ 	.word	0x0001d790


	//   ....[64]....
        /*017c*/ 	.word	0x0001d7c0


	//   ....[65]....
        /*0180*/ 	.word	0x0001d940


	//   ....[66]....
        /*0184*/ 	.word	0x0001d970


	//   ....[67]....
        /*0188*/ 	.word	0x0001d9b0


	//   ....[68]....
        /*018c*/ 	.word	0x0001d9e0


	//   ....[69]....
        /*0190*/ 	.word	0x0001da60


	//   ....[70]....
        /*0194*/ 	.word	0x0001da90


	//   ....[71]....
        /*0198*/ 	.word	0x0001dad0


	//   ....[72]....
        /*019c*/ 	.word	0x0001db00


	//   ....[73]....
        /*01a0*/ 	.word	0x0001dbc0


	//   ....[74]....
        /*01a4*/ 	.word	0x0001dbf0


	//   ....[75]....
        /*01a8*/ 	.word	0x0001dc30


	//   ....[76]....
        /*01ac*/ 	.word	0x0001dc60


	//   ....[77]....
        /*01b0*/ 	.word	0x0001dce0


	//   ....[78]....
        /*01b4*/ 	.word	0x0001dd10


	//   ....[79]....
        /*01b8*/ 	.word	0x0001dd50


	//   ....[80]....
        /*01bc*/ 	.word	0x0001dd80


	//   ....[81]....
        /*01c0*/ 	.word	0x0001de80


	//   ....[82]....
        /*01c4*/ 	.word	0x0001deb0


	//   ....[83]....
        /*01c8*/ 	.word	0x0001def0


	//   ....[84]....
        /*01cc*/ 	.word	0x0001df20


	//   ....[85]....
        /*01d0*/ 	.word	0x0001dfa0


	//   ....[86]....
        /*01d4*/ 	.word	0x0001dfd0


	//   ....[87]....
        /*01d8*/ 	.word	0x0001e010


	//   ....[88]....
        /*01dc*/ 	.word	0x0001e040


	//   ....[89]....
        /*01e0*/ 	.word	0x0001e100


	//   ....[90]....
        /*01e4*/ 	.word	0x0001e130


	//   ....[91]....
        /*01e8*/ 	.word	0x0001e170


	//   ....[92]....
        /*01ec*/ 	.word	0x0001e1a0


	//   ....[93]....
        /*01f0*/ 	.word	0x0001e220


	//   ....[94]....
        /*01f4*/ 	.word	0x0001e250


	//   ....[95]....
        /*01f8*/ 	.word	0x0001e290


	//   ....[96]....
        /*01fc*/ 	.word	0x0001e2c0


	//   ....[97]....
        /*0200*/ 	.word	0x0001e400


	//   ....[98]....
        /*0204*/ 	.word	0x0001e430


	//   ....[99]....
        /*0208*/ 	.word	0x0001e470


	//   ....[100]....
        /*020c*/ 	.word	0x0001e4a0


	//   ....[101]....
        /*0210*/ 	.word	0x0001e520


	//   ....[102]....
        /*0214*/ 	.word	0x0001e550


	//   ....[103]....
        /*0218*/ 	.word	0x0001e590


	//   ....[104]....
        /*021c*/ 	.word	0x0001e5c0


	//   ....[105]....
        /*0220*/ 	.word	0x0001e680


	//   ....[106]....
        /*0224*/ 	.word	0x0001e6b0


	//   ....[107]....
        /*0228*/ 	.word	0x0001e6f0


	//   ....[108]....
        /*022c*/ 	.word	0x0001e720


	//   ....[109]....
        /*0230*/ 	.word	0x0001e7a0


	//   ....[110]....
        /*0234*/ 	.word	0x0001e7d0


	//   ....[111]....
        /*0238*/ 	.word	0x0001e810


	//   ....[112]....
        /*023c*/ 	.word	0x0001e840


	//   ....[113]....
        /*0240*/ 	.word	0x0001e940


	//   ....[114]....
        /*0244*/ 	.word	0x0001e970


	//   ....[115]....
        /*0248*/ 	.word	0x0001e9b0


	//   ....[116]....
        /*024c*/ 	.word	0x0001e9e0


	//   ....[117]....
        /*0250*/ 	.word	0x0001ea60


	//   ....[118]....
        /*0254*/ 	.word	0x0001ea90


	//   ....[119]....
        /*0258*/ 	.word	0x0001ead0


	//   ....[120]....
        /*025c*/ 	.word	0x0001eb00


	//   ....[121]....
        /*0260*/ 	.word	0x0001ebc0


	//   ....[122]....
        /*0264*/ 	.word	0x0001ebf0


	//   ....[123]....
        /*0268*/ 	.word	0x0001ec30


	//   ....[124]....
        /*026c*/ 	.word	0x0001ec60


	//   ....[125]....
        /*0270*/ 	.word	0x0001ece0


	//   ....[126]....
        /*0274*/ 	.word	0x0001ed10


	//   ....[127]....
        /*0278*/ 	.word	0x0001ed50


	//   ....[128]....
        /*027c*/ 	.word	0x0001ed80


	//   ....[129]....
        /*0280*/ 	.word	0x0001ef40


	//   ....[130]....
        /*0284*/ 	.word	0x0001ef70


	//   ....[131]....
        /*0288*/ 	.word	0x0001efb0


	//   ....[132]....
        /*028c*/ 	.word	0x0001efe0


	//   ....[133]....
        /*0290*/ 	.word	0x0001f060


	//   ....[134]....
        /*0294*/ 	.word	0x0001f090


	//   ....[135]....
        /*0298*/ 	.word	0x0001f0d0


	//   ....[136]....
        /*029c*/ 	.word	0x0001f100


	//   ....[137]....
        /*02a0*/ 	.word	0x0001f1c0


	//   ....[138]....
        /*02a4*/ 	.word	0x0001f1f0


	//   ....[139]....
        /*02a8*/ 	.word	0x0001f230


	//   ....[140]....
        /*02ac*/ 	.word	0x0001f260


	//   ....[141]....
        /*02b0*/ 	.word	0x0001f2e0


	//   ....[142]....
        /*02b4*/ 	.word	0x0001f310


	//   ....[143]....
        /*02b8*/ 	.word	0x0001f350


	//   ....[144]....
        /*02bc*/ 	.word	0x0001f380


	//   ....[145]....
        /*02c0*/ 	.word	0x0001f480


	//   ....[146]....
        /*02c4*/ 	.word	0x0001f4b0


	//   ....[147]....
        /*02c8*/ 	.word	0x0001f4f0


	//   ....[148]....
        /*02cc*/ 	.word	0x0001f520


	//   ....[149]....
        /*02d0*/ 	.word	0x0001f5a0


	//   ....[150]....
        /*02d4*/ 	.word	0x0001f5d0


	//   ....[151]....
        /*02d8*/ 	.word	0x0001f610


	//   ....[152]....
        /*02dc*/ 	.word	0x0001f640


	//   ....[153]....
        /*02e0*/ 	.word	0x0001f700


	//   ....[154]....
        /*02e4*/ 	.word	0x0001f730


	//   ....[155]....
        /*02e8*/ 	.word	0x0001f770


	//   ....[156]....
        /*02ec*/ 	.word	0x0001f7a0


	//   ....[157]....
        /*02f0*/ 	.word	0x0001f820


	//   ....[158]....
        /*02f4*/ 	.word	0x0001f850


	//   ....[159]....
        /*02f8*/ 	.word	0x0001f890


	//   ....[160]....
        /*02fc*/ 	.word	0x0001f8c0


	//   ....[161]....
        /*0300*/ 	.word	0x0001fa00


	//   ....[162]....
        /*0304*/ 	.word	0x0001fa30


	//   ....[163]....
        /*0308*/ 	.word	0x0001fa70


	//   ....[164]....
        /*030c*/ 	.word	0x0001faa0


	//   ....[165]....
        /*0310*/ 	.word	0x0001fb20


	//   ....[166]....
        /*0314*/ 	.word	0x0001fb50


	//   ....[167]....
        /*0318*/ 	.word	0x0001fb90


	//   ....[168]....
        /*031c*/ 	.word	0x0001fbc0


	//   ....[169]....
        /*0320*/ 	.word	0x0001fc80


	//   ....[170]....
        /*0324*/ 	.word	0x0001fcb0


	//   ....[171]....
        /*0328*/ 	.word	0x0001fcf0


	//   ....[172]....
        /*032c*/ 	.word	0x0001fd20


	//   ....[173]....
        /*0330*/ 	.word	0x0001fda0


	//   ....[174]....
        /*0334*/ 	.word	0x0001fdd0


	//   ....[175]....
        /*0338*/ 	.word	0x0001fe10


	//   ....[176]....
        /*033c*/ 	.word	0x0001fe40


	//   ....[177]....
        /*0340*/ 	.word	0x0001ff40


	//   ....[178]....
        /*0344*/ 	.word	0x0001ff70


	//   ....[179]....
        /*0348*/ 	.word	0x0001ffb0


	//   ....[180]....
        /*034c*/ 	.word	0x0001ffe0


	//   ....[181]....
        /*0350*/ 	.word	0x00020060


	//   ....[182]....
        /*0354*/ 	.word	0x00020090


	//   ....[183]....
        /*0358*/ 	.word	0x000200d0


	//   ....[184]....
        /*035c*/ 	.word	0x00020100


	//   ....[185]....
        /*0360*/ 	.word	0x000201c0


	//   ....[186]....
        /*0364*/ 	.word	0x000201f0


	//   ....[187]....
        /*0368*/ 	.word	0x00020230


	//   ....[188]....
        /*036c*/ 	.word	0x00020260


	//   ....[189]....
        /*0370*/ 	.word	0x000202e0


	//   ....[190]....
        /*0374*/ 	.word	0x00020310


	//   ....[191]....
        /*0378*/ 	.word	0x00020350


	//   ....[192]....
        /*037c*/ 	.word	0x00020380


	//   ....[193]....
        /*0380*/ 	.word	0x00020500


	//   ....[194]....
        /*0384*/ 	.word	0x00020530


	//   ....[195]....
        /*0388*/ 	.word	0x00020570


	//   ....[196]....
        /*038c*/ 	.word	0x000205a0


	//   ....[197]....
        /*0390*/ 	.word	0x00020620


	//   ....[198]....
        /*0394*/ 	.word	0x00020650


	//   ....[199]....
        /*0398*/ 	.word	0x00020690


	//   ....[200]....
        /*039c*/ 	.word	0x000206c0


	//   ....[201]....
        /*03a0*/ 	.word	0x00020780


	//   ....[202]....
        /*03a4*/ 	.word	0x000207b0


	//   ....[203]....
        /*03a8*/ 	.word	0x000207f0


	//   ....[204]....
        /*03ac*/ 	.word	0x00020820


	//   ....[205]....
        /*03b0*/ 	.word	0x000208a0


	//   ....[206]....
        /*03b4*/ 	.word	0x000208d0


	//   ....[207]....
        /*03b8*/ 	.word	0x00020910


	//   ....[208]....
        /*03bc*/ 	.word	0x00020940


	//   ....[209]....
        /*03c0*/ 	.word	0x00020a40


	//   ....[210]....
        /*03c4*/ 	.word	0x00020a70


	//   ....[211]....
        /*03c8*/ 	.word	0x00020ab0


	//   ....[212]....
        /*03cc*/ 	.word	0x00020ae0


	//   ....[213]....
        /*03d0*/ 	.word	0x00020b60


	//   ....[214]....
        /*03d4*/ 	.word	0x00020b90


	//   ....[215]....
        /*03d8*/ 	.word	0x00020bd0


	//   ....[216]....
        /*03dc*/ 	.word	0x00020c00


	//   ....[217]....
        /*03e0*/ 	.word	0x00020cc0


	//   ....[218]....
        /*03e4*/ 	.word	0x00020cf0


	//   ....[219]....
        /*03e8*/ 	.word	0x00020d30


	//   ....[220]....
        /*03ec*/ 	.word	0x00020d60


	//   ....[221]....
        /*03f0*/ 	.word	0x00020de0


	//   ....[222]....
        /*03f4*/ 	.word	0x00020e10


	//   ....[223]....
        /*03f8*/ 	.word	0x00020e50


	//   ....[224]....
        /*03fc*/ 	.word	0x00020e80


	//   ....[225]....
        /*0400*/ 	.word	0x00020fc0


	//   ....[226]....
        /*0404*/ 	.word	0x00020ff0


	//   ....[227]....
        /*0408*/ 	.word	0x00021030


	//   ....[228]....
        /*040c*/ 	.word	0x00021060


	//   ....[229]....
        /*0410*/ 	.word	0x000210e0


	//   ....[230]....
        /*0414*/ 	.word	0x00021110


	//   ....[231]....
        /*0418*/ 	.word	0x00021150


	//   ....[232]....
        /*041c*/ 	.word	0x00021180


	//   ....[233]....
        /*0420*/ 	.word	0x00021240


	//   ....[234]....
        /*0424*/ 	.word	0x00021270


	//   ....[235]....
        /*0428*/ 	.word	0x000212b0


	//   ....[236]....
        /*042c*/ 	.word	0x000212e0


	//   ....[237]....
        /*0430*/ 	.word	0x00021360


	//   ....[238]....
        /*0434*/ 	.word	0x00021390


	//   ....[239]....
        /*0438*/ 	.word	0x000213d0


	//   ....[240]....
        /*043c*/ 	.word	0x00021400


	//   ....[241]....
        /*0440*/ 	.word	0x00021500


	//   ....[242]....
        /*0444*/ 	.word	0x00021530


	//   ....[243]....
        /*0448*/ 	.word	0x00021570


	//   ....[244]....
        /*044c*/ 	.word	0x000215a0


	//   ....[245]....
        /*0450*/ 	.word	0x00021620


	//   ....[246]....
        /*0454*/ 	.word	0x00021650


	//   ....[247]....
        /*0458*/ 	.word	0x00021690


	//   ....[248]....
        /*045c*/ 	.word	0x000216c0


	//   ....[249]....
        /*0460*/ 	.word	0x00021780


	//   ....[250]....
        /*0464*/ 	.word	0x000217b0


	//   ....[251]....
        /*0468*/ 	.word	0x000217f0


	//   ....[252]....
        /*046c*/ 	.word	0x00021820


	//   ....[253]....
        /*0470*/ 	.word	0x000218a0


	//   ....[254]....
        /*0474*/ 	.word	0x000218d0


	//   ....[255]....
        /*0478*/ 	.word	0x00021910


	//   ....[0]....
        /*047c*/ 	.word	0x00021940


	//   ....[1]....
        /*0480*/ 	.word	0x00021b40


	//   ....[2]....
        /*0484*/ 	.word	0x00021b70


	//   ....[3]....
        /*0488*/ 	.word	0x00021bb0


	//   ....[4]....
        /*048c*/ 	.word	0x00021be0


	//   ....[5]....
        /*0490*/ 	.word	0x00021c60


	//   ....[6]....
        /*0494*/ 	.word	0x00021c90


	//   ....[7]....
        /*0498*/ 	.word	0x00021cd0


	//   ....[8]....
        /*049c*/ 	.word	0x00021d00


	//   ....[9]....
        /*04a0*/ 	.word	0x00021dc0


	//   ....[10]....
        /*04a4*/ 	.word	0x00021df0


	//   ....[11]....
        /*04a8*/ 	.word	0x00021e30


	//   ....[12]....
        /*04ac*/ 	.word	0x00021e60


	//   ....[13]....
        /*04b0*/ 	.word	0x00021ee0


	//   ....[14]....
        /*04b4*/ 	.word	0x00021f10


	//   ....[15]....
        /*04b8*/ 	.word	0x00021f50


	//   ....[16]....
        /*04bc*/ 	.word	0x00021f80


	//   ....[17]....
        /*04c0*/ 	.word	0x00022080


	//   ....[18]....
        /*04c4*/ 	.word	0x000220b0


	//   ....[19]....
        /*04c8*/ 	.word	0x000220f0


	//   ....[20]....
        /*04cc*/ 	.word	0x00022120


	//   ....[21]....
        /*04d0*/ 	.word	0x000221a0


	//   ....[22]....
        /*04d4*/ 	.word	0x000221d0


	//   ....[23]....
        /*04d8*/ 	.word	0x00022210


	//   ....[24]....
        /*04dc*/ 	.word	0x00022240


	//   ....[25]....
        /*04e0*/ 	.word	0x00022300


	//   ....[26]....
        /*04e4*/ 	.word	0x00022330


	//   ....[27]....
        /*04e8*/ 	.word	0x00022370


	//   ....[28]....
        /*04ec*/ 	.word	0x000223a0


	//   ....[29]....
        /*04f0*/ 	.word	0x00022420


	//   ....[30]....
        /*04f4*/ 	.word	0x00022450


	//   ....[31]....
        /*04f8*/ 	.word	0x00022490


	//   ....[32]....
        /*04fc*/ 	.word	0x000224c0


	//   ....[33]....
        /*0500*/ 	.word	0x00022600


	//   ....[34]....
        /*0504*/ 	.word	0x00022630


	//   ....[35]....
        /*0508*/ 	.word	0x00022670


	//   ....[36]....
        /*050c*/ 	.word	0x000226a0


	//   ....[37]....
        /*0510*/ 	.word	0x00022720


	//   ....[38]....
        /*0514*/ 	.word	0x00022750


	//   ....[39]....
        /*0518*/ 	.word	0x00022790


	//   ....[40]....
        /*051c*/ 	.word	0x000227c0


	//   ....[41]....
        /*0520*/ 	.word	0x00022880


	//   ....[42]....
        /*0524*/ 	.word	0x000228b0


	//   ....[43]....
        /*0528*/ 	.word	0x000228f0


	//   ....[44]....
        /*052c*/ 	.word	0x00022920


	//   ....[45]....
        /*0530*/ 	.word	0x000229a0


	//   ....[46]....
        /*0534*/ 	.word	0x000229d0


	//   ....[47]....
        /*0538*/ 	.word	0x00022a10


	//   ....[48]....
        /*053c*/ 	.word	0x00022a40


	//   ....[49]....
        /*0540*/ 	.word	0x00022b40


	//   ....[50]....
        /*0544*/ 	.word	0x00022b70


	//   ....[51]....
        /*0548*/ 	.word	0x00022bb0


	//   ....[52]....
        /*054c*/ 	.word	0x00022be0


	//   ....[53]....
        /*0550*/ 	.word	0x00022c60


	//   ....[54]....
        /*0554*/ 	.word	0x00022c90


	//   ....[55]....
        /*0558*/ 	.word	0x00022cd0


	//   ....[56]....
        /*055c*/ 	.word	0x00022d00


	//   ....[57]....
        /*0560*/ 	.word	0x00022dc0


	//   ....[58]....
        /*0564*/ 	.word	0x00022df0


	//   ....[59]....
        /*0568*/ 	.word	0x00022e30


	//   ....[60]....
        /*056c*/ 	.word	0x00022e60


	//   ....[61]....
        /*0570*/ 	.word	0x00022ee0


	//   ....[62]....
        /*0574*/ 	.word	0x00022f10


	//   ....[63]....
        /*0578*/ 	.word	0x00022f50


	//   ....[64]....
        /*057c*/ 	.word	0x00022f80


	//   ....[65]....
        /*0580*/ 	.word	0x00023100


	//   ....[66]....
        /*0584*/ 	.word	0x00023130


	//   ....[67]....
        /*0588*/ 	.word	0x00023170


	//   ....[68]....
        /*058c*/ 	.word	0x000231a0


	//   ....[69]....
        /*0590*/ 	.word	0x00023220


	//   ....[70]....
        /*0594*/ 	.word	0x00023250


	//   ....[71]....
        /*0598*/ 	.word	0x00023290


	//   ....[72]....
        /*059c*/ 	.word	0x000232c0


	//   ....[73]....
        /*05a0*/ 	.word	0x00023380


	//   ....[74]....
        /*05a4*/ 	.word	0x000233b0


	//   ....[75]....
        /*05a8*/ 	.word	0x000233f0


	//   ....[76]....
        /*05ac*/ 	.word	0x00023420


	//   ....[77]....
        /*05b0*/ 	.word	0x000234a0


	//   ....[78]....
        /*05b4*/ 	.word	0x000234d0


	//   ....[79]....
        /*05b8*/ 	.word	0x00023510


	//   ....[80]....
        /*05bc*/ 	.word	0x00023540


	//   ....[81]....
        /*05c0*/ 	.word	0x00023640


	//   ....[82]....
        /*05c4*/ 	.word	0x00023670


	//   ....[83]....
        /*05c8*/ 	.word	0x000236b0


	//   ....[84]....
        /*05cc*/ 	.word	0x000236e0


	//   ....[85]....
        /*05d0*/ 	.word	0x00023760


	//   ....[86]....
        /*05d4*/ 	.word	0x00023790


	//   ....[87]....
        /*05d8*/ 	.word	0x000237d0


	//   ....[88]....
        /*05dc*/ 	.word	0x00023800


	//   ....[89]....
        /*05e0*/ 	.word	0x000238c0


	//   ....[90]....
        /*05e4*/ 	.word	0x000238f0


	//   ....[91]....
        /*05e8*/ 	.word	0x00023930


	//   ....[92]....
        /*05ec*/ 	.word	0x00023960


	//   ....[93]....
        /*05f0*/ 	.word	0x000239e0


	//   ....[94]....
        /*05f4*/ 	.word	0x00023a10


	//   ....[95]....
        /*05f8*/ 	.word	0x00023a50


	//   ....[96]....
        /*05fc*/ 	.word	0x00023a80


	//   ....[97]....
        /*0600*/ 	.word	0x00023bc0


	//   ....[98]....
        /*0604*/ 	.word	0x00023bf0


	//   ....[99]....
        /*0608*/ 	.word	0x00023c30


	//   ....[100]....
        /*060c*/ 	.word	0x00023c60


	//   ....[101]....
        /*0610*/ 	.word	0x00023ce0


	//   ....[102]....
        /*0614*/ 	.word	0x00023d10


	//   ....[103]....
        /*0618*/ 	.word	0x00023d50


	//   ....[104]....
        /*061c*/ 	.word	0x00023d80


	//   ....[105]....
        /*0620*/ 	.word	0x00023e40


	//   ....[106]....
        /*0624*/ 	.word	0x00023e70


	//   ....[107]....
        /*0628*/ 	.word	0x00023eb0


	//   ....[108]....
        /*062c*/ 	.word	0x00023ee0


	//   ....[109]....
        /*0630*/ 	.word	0x00023f60


	//   ....[110]....
        /*0634*/ 	.word	0x00023f90


	//   ....[111]....
        /*0638*/ 	.word	0x00023fd0


	//   ....[112]....
        /*063c*/ 	.word	0x00024000


	//   ....[113]....
        /*0640*/ 	.word	0x00024100


	//   ....[114]....
        /*0644*/ 	.word	0x00024130


	//   ....[115]....
        /*0648*/ 	.word	0x00024170


	//   ....[116]....
        /*064c*/ 	.word	0x000241a0


	//   ....[117]....
        /*0650*/ 	.word	0x00024220


	//   ....[118]....
        /*0654*/ 	.word	0x00024250


	//   ....[119]....
        /*0658*/ 	.word	0x00024290


	//   ....[120]....
        /*065c*/ 	.word	0x000242c0


	//   ....[121]....
        /*0660*/ 	.word	0x00024380


	//   ....[122]....
        /*0664*/ 	.word	0x000243b0


	//   ....[123]....
        /*0668*/ 	.word	0x000243f0


	//   ....[124]....
        /*066c*/ 	.word	0x00024420


	//   ....[125]....
        /*0670*/ 	.word	0x000244a0


	//   ....[126]....
        /*0674*/ 	.word	0x000244d0


	//   ....[127]....
        /*0678*/ 	.word	0x00024510


	//   ....[128]....
        /*067c*/ 	.word	0x00024540


	//   ....[129]....
        /*0680*/ 	.word	0x00024700


	//   ....[130]....
        /*0684*/ 	.word	0x00024730


	//   ....[131]....
        /*0688*/ 	.word	0x00024770


	//   ....[132]....
        /*068c*/ 	.word	0x000247a0


	//   ....[133]....
        /*0690*/ 	.word	0x00024820


	//   ....[134]....
        /*0694*/ 	.word	0x00024850


	//   ....[135]....
        /*0698*/ 	.word	0x00024890


	//   ....[136]....
        /*069c*/ 	.word	0x000248c0


	//   ....[137]....
        /*06a0*/ 	.word	0x00024980


	//   ....[138]....
        /*06a4*/ 	.word	0x000249b0


	//   ....[139]....
        /*06a8*/ 	.word	0x000249f0


	//   ....[140]....
        /*06ac*/ 	.word	0x00024a20


	//   ....[141]....
        /*06b0*/ 	.word	0x00024aa0


	//   ....[142]....
        /*06b4*/ 	.word	0x00024ad0


	//   ....[143]....
        /*06b8*/ 	.word	0x00024b10


	//   ....[144]....
        /*06bc*/ 	.word	0x00024b40


	//   ....[145]....
        /*06c0*/ 	.word	0x00024c40


	//   ....[146]....
        /*06c4*/ 	.word	0x00024c70


	//   ....[147]....
        /*06c8*/ 	.word	0x00024cb0


	//   ....[148]....
        /*06cc*/ 	.word	0x00024ce0


	//   ....[149]....
        /*06d0*/ 	.word	0x00024d60


	//   ....[150]....
        /*06d4*/ 	.word	0x00024d90


	//   ....[151]....
        /*06d8*/ 	.word	0x00024dd0


	//   ....[152]....
        /*06dc*/ 	.word	0x00024e00


	//   ....[153]....
        /*06e0*/ 	.word	0x00024ec0


	//   ....[154]....
        /*06e4*/ 	.word	0x00024ef0


	//   ....[155]....
        /*06e8*/ 	.word	0x00024f30


	//   ....[156]....
        /*06ec*/ 	.word	0x00024f60


	//   ....[157]....
        /*06f0*/ 	.word	0x00024fe0


	//   ....[158]....
        /*06f4*/ 	.word	0x00025010


	//   ....[159]....
        /*06f8*/ 	.word	0x00025050


	//   ....[160]....
        /*06fc*/ 	.word	0x00025080


	//   ....[161]....
        /*0700*/ 	.word	0x000251c0


	//   ....[162]....
        /*0704*/ 	.word	0x000251f0


	//   ....[163]....
        /*0708*/ 	.word	0x00025230


	//   ....[164]....
        /*070c*/ 	.word	0x00025260


	//   ....[165]....
        /*0710*/ 	.word	0x000252e0


	//   ....[166]....
        /*0714*/ 	.word	0x00025310


	//   ....[167]....
        /*0718*/ 	.word	0x00025350


	//   ....[168]....
        /*071c*/ 	.word	0x00025380


	//   ....[169]....
        /*0720*/ 	.word	0x00025440


	//   ....[170]....
        /*0724*/ 	.word	0x00025470


	//   ....[171]....
        /*0728*/ 	.word	0x000254b0


	//   ....[172]....
        /*072c*/ 	.word	0x000254e0


	//   ....[173]....
        /*0730*/ 	.word	0x00025560


	//   ....[174]....
        /*0734*/ 	.word	0x00025590


	//   ....[175]....
        /*0738*/ 	.word	0x000255d0


	//   ....[176]....
        /*073c*/ 	.word	0x00025600


	//   ....[177]....
        /*0740*/ 	.word	0x00025700


	//   ....[178]....
        /*0744*/ 	.word	0x00025730


	//   ....[179]....
        /*0748*/ 	.word	0x00025770


	//   ....[180]....
        /*074c*/ 	.word	0x000257a0


	//   ....[181]....
        /*0750*/ 	.word	0x00025820


	//   ....[182]....
        /*0754*/ 	.word	0x00025850


	//   ....[183]....
        /*0758*/ 	.word	0x00025890


	//   ....[184]....
        /*075c*/ 	.word	0x000258c0


	//   ....[185]....
        /*0760*/ 	.word	0x00025980


	//   ....[186]....
        /*0764*/ 	.word	0x000259b0


	//   ....[187]....
        /*0768*/ 	.word	0x000259f0


	//   ....[188]....
        /*076c*/ 	.word	0x00025a20


	//   ....[189]....
        /*0770*/ 	.word	0x00025aa0


	//   ....[190]....
        /*0774*/ 	.word	0x00025ad0


	//   ....[191]....
        /*0778*/ 	.word	0x00025b10


	//   ....[192]....
        /*077c*/ 	.word	0x00025b40


	//   ....[193]....
        /*0780*/ 	.word	0x00025cc0


	//   ....[194]....
        /*0784*/ 	.word	0x00025cf0


	//   ....[195]....
        /*0788*/ 	.word	0x00025d30


	//   ....[196]....
        /*078c*/ 	.word	0x00025d60


	//   ....[197]....
        /*0790*/ 	.word	0x00025de0


	//   ....[198]....
        /*0794*/ 	.word	0x00025e10


	//   ....[199]....
        /*0798*/ 	.word	0x00025e50


	//   ....[200]....
        /*079c*/ 	.word	0x00025e80


	//   ....[201]....
        /*07a0*/ 	.word	0x00025f40


	//   ....[202]....
        /*07a4*/ 	.word	0x00025f70


	//   ....[203]....
        /*07a8*/ 	.word	0x00025fb0


	//   ....[204]....
        /*07ac*/ 	.word	0x00025fe0


	//   ....[205]....
        /*07b0*/ 	.word	0x00026060


	//   ....[206]....
        /*07b4*/ 	.word	0x00026090


	//   ....[207]....
        /*07b8*/ 	.word	0x000260d0


	//   ....[208]....
        /*07bc*/ 	.word	0x00026100


	//   ....[209]....
        /*07c0*/ 	.word	0x00026200


	//   ....[210]....
        /*07c4*/ 	.word	0x00026230


	//   ....[211]....
        /*07c8*/ 	.word	0x00026270


	//   ....[212]....
        /*07cc*/ 	.word	0x000262a0


	//   ....[213]....
        /*07d0*/ 	.word	0x00026320


	//   ....[214]....
        /*07d4*/ 	.word	0x00026350


	//   ....[215]....
        /*07d8*/ 	.word	0x00026390


	//   ....[216]....
        /*07dc*/ 	.word	0x000263c0


	//   ....[217]....
        /*07e0*/ 	.word	0x00026480


	//   ....[218]....
        /*07e4*/ 	.word	0x000264b0


	//   ....[219]....
        /*07e8*/ 	.word	0x000264f0


	//   ....[220]....
        /*07ec*/ 	.word	0x00026520


	//   ....[221]....
        /*07f0*/ 	.word	0x000265a0


	//   ....[222]....
        /*07f4*/ 	.word	0x000265d0


	//   ....[223]....
        /*07f8*/ 	.word	0x00026610


	//   ....[224]....
        /*07fc*/ 	.word	0x00026640


	//   ....[225]....
        /*0800*/ 	.word	0x00026780


	//   ....[226]....
        /*0804*/ 	.word	0x000267b0


	//   ....[227]....
        /*0808*/ 	.word	0x000267f0


	//   ....[228]....
        /*080c*/ 	.word	0x00026820


	//   ....[229]....
        /*0810*/ 	.word	0x000268a0


	//   ....[230]....
        /*0814*/ 	.word	0x000268d0


	//   ....[231]....
        /*0818*/ 	.word	0x00026910


	//   ....[232]....
        /*081c*/ 	.word	0x00026940


	//   ....[233]....
        /*0820*/ 	.word	0x00026a00


	//   ....[234]....
        /*0824*/ 	.word	0x00026a30


	//   ....[235]....
        /*0828*/ 	.word	0x00026a70


	//   ....[236]....
        /*082c*/ 	.word	0x00026aa0


	//   ....[237]....
        /*0830*/ 	.word	0x00026b20


	//   ....[238]....
        /*0834*/ 	.word	0x00026b50


	//   ....[239]....
        /*0838*/ 	.word	0x00026b90


	//   ....[240]....
        /*083c*/ 	.word	0x00026bc0


	//   ....[241]....
        /*0840*/ 	.word	0x00026cc0


	//   ....[242]....
        /*0844*/ 	.word	0x00026cf0


	//   ....[243]....
        /*0848*/ 	.word	0x00026d30


	//   ....[244]....
        /*084c*/ 	.word	0x00026d60


	//   ....[245]....
        /*0850*/ 	.word	0x00026de0


	//   ....[246]....
        /*0854*/ 	.word	0x00026e10


	//   ....[247]....
        /*0858*/ 	.word	0x00026e50


	//   ....[248]....
        /*085c*/ 	.word	0x00026e80


	//   ....[249]....
        /*0860*/ 	.word	0x00026f40


	//   ....[250]....
        /*0864*/ 	.word	0x00026f70


	//   ....[251]....
        /*0868*/ 	.word	0x00026fb0


	//   ....[252]....
        /*086c*/ 	.word	0x00026fe0


	//   ....[253]....
        /*0870*/ 	.word	0x00027060


	//   ....[254]....
        /*0874*/ 	.word	0x00027090


	//   ....[255]....
        /*0878*/ 	.word	0x000270d0


	//   ....[0]....
        /*087c*/ 	.word	0x00027100


	//   ....[1]....
        /*0880*/ 	.word	0x00027340


	//   ....[2]....
        /*0884*/ 	.word	0x00027370


	//   ....[3]....
        /*0888*/ 	.word	0x000273b0


	//   ....[4]....
        /*088c*/ 	.word	0x000273e0


	//   ....[5]....
        /*0890*/ 	.word	0x00027460


	//   ....[6]....
        /*0894*/ 	.word	0x00027490


	//   ....[7]....
        /*0898*/ 	.word	0x000274d0


	//   ....[8]....
        /*089c*/ 	.word	0x00027500


	//   ....[9]....
        /*08a0*/ 	.word	0x000275c0


	//   ....[10]....
        /*08a4*/ 	.word	0x000275f0


	//   ....[11]....
        /*08a8*/ 	.word	0x00027630


	//   ....[12]....
        /*08ac*/ 	.word	0x00027660


	//   ....[13]....
        /*08b0*/ 	.word	0x000276e0


	//   ....[14]....
        /*08b4*/ 	.word	0x00027710


	//   ....[15]....
        /*08b8*/ 	.word	0x00027750


	//   ....[16]....
        /*08bc*/ 	.word	0x00027780


	//   ....[17]....
        /*08c0*/ 	.word	0x00027880


	//   ....[18]....
        /*08c4*/ 	.word	0x000278b0


	//   ....[19]....
        /*08c8*/ 	.word	0x000278f0


	//   ....[20]....
        /*08cc*/ 	.word	0x00027920


	//   ....[21]....
        /*08d0*/ 	.word	0x000279a0


	//   ....[22]....
        /*08d4*/ 	.word	0x000279d0


	//   ....[23]....
        /*08d8*/ 	.word	0x00027a10


	//   ....[24]....
        /*08dc*/ 	.word	0x00027a40


	//   ....[25]....
        /*08e0*/ 	.word	0x00027b00


	//   ....[26]....
        /*08e4*/ 	.word	0x00027b30


	//   ....[27]....
        /*08e8*/ 	.word	0x00027b70


	//   ....[28]....
        /*08ec*/ 	.word	0x00027ba0


	//   ....[29]....
        /*08f0*/ 	.word	0x00027c20


	//   ....[30]....
        /*08f4*/ 	.word	0x00027c50


	//   ....[31]....
        /*08f8*/ 	.word	0x00027c90


	//   ....[32]....
        /*08fc*/ 	.word	0x00027cc0


	//   ....[33]....
        /*0900*/ 	.word	0x00027e00


	//   ....[34]....
        /*0904*/ 	.word	0x00027e30


	//   ....[35]....
        /*0908*/ 	.word	0x00027e70


	//   ....[36]....
        /*090c*/ 	.word	0x00027ea0


	//   ....[37]....
        /*0910*/ 	.word	0x00027f20


	//   ....[38]....
        /*0914*/ 	.word	0x00027f50


	//   ....[39]....
        /*0918*/ 	.word	0x00027f90


	//   ....[40]....
        /*091c*/ 	.word	0x00027fc0


	//   ....[41]....
        /*0920*/ 	.word	0x00028080


	//   ....[42]....
        /*0924*/ 	.word	0x000280b0


	//   ....[43]....
        /*0928*/ 	.word	0x000280f0


	//   ....[44]....
        /*092c*/ 	.word	0x00028120


	//   ....[45]....
        /*0930*/ 	.word	0x000281a0


	//   ....[46]....
        /*0934*/ 	.word	0x000281d0


	//   ....[47]....
        /*0938*/ 	.word	0x00028210


	//   ....[48]....
        /*093c*/ 	.word	0x00028240


	//   ....[49]....
        /*0940*/ 	.word	0x00028340


	//   ....[50]....
        /*0944*/ 	.word	0x00028370


	//   ....[51]....
        /*0948*/ 	.word	0x000283b0


	//   ....[52]....
        /*094c*/ 	.word	0x000283e0


	//   ....[53]....
        /*0950*/ 	.word	0x00028460


	//   ....[54]....
        /*0954*/ 	.word	0x00028490


	//   ....[55]....
        /*0958*/ 	.word	0x000284d0


	//   ....[56]....
        /*095c*/ 	.word	0x00028500


	//   ....[57]....
        /*0960*/ 	.word	0x000285c0


	//   ....[58]....
        /*0964*/ 	.word	0x000285f0


	//   ....[59]....
        /*0968*/ 	.word	0x00028630


	//   ....[60]....
        /*096c*/ 	.word	0x00028660


	//   ....[61]....
        /*0970*/ 	.word	0x000286e0


	//   ....[62]....
        /*0974*/ 	.word	0x00028710


	//   ....[63]....
        /*0978*/ 	.word	0x00028750


	//   ....[64]....
        /*097c*/ 	.word	0x00028780


	//   ....[65]....
        /*0980*/ 	.word	0x00028900


	//   ....[66]....
        /*0984*/ 	.word	0x00028930


	//   ....[67]....
        /*0988*/ 	.word	0x00028970


	//   ....[68]....
        /*098c*/ 	.word	0x000289a0


	//   ....[69]....
        /*0990*/ 	.word	0x00028a20


	//   ....[70]....
        /*0994*/ 	.word	0x00028a50


	//   ....[71]....
        /*0998*/ 	.word	0x00028a90


	//   ....[72]....
        /*099c*/ 	.word	0x00028ac0


	//   ....[73]....
        /*09a0*/ 	.word	0x00028b80


	//   ....[74]....
        /*09a4*/ 	.word	0x00028bb0


	//   ....[75]....
        /*09a8*/ 	.word	0x00028bf0


	//   ....[76]....
        /*09ac*/ 	.word	0x00028c20


	//   ....[77]....
        /*09b0*/ 	.word	0x00028ca0


	//   ....[78]....
        /*09b4*/ 	.word	0x00028cd0


	//   ....[79]....
        /*09b8*/ 	.word	0x00028d10


	//   ....[80]....
        /*09bc*/ 	.word	0x00028d40


	//   ....[81]....
        /*09c0*/ 	.word	0x00028e40


	//   ....[82]....
        /*09c4*/ 	.word	0x00028e70


	//   ....[83]....
        /*09c8*/ 	.word	0x00028eb0


	//   ....[84]....
        /*09cc*/ 	.word	0x00028ee0


	//   ....[85]....
        /*09d0*/ 	.word	0x00028f60


	//   ....[86]....
        /*09d4*/ 	.word	0x00028f90


	//   ....[87]....
        /*09d8*/ 	.word	0x00028fd0


	//   ....[88]....
        /*09dc*/ 	.word	0x00029000


	//   ....[89]....
        /*09e0*/ 	.word	0x000290c0


	//   ....[90]....
        /*09e4*/ 	.word	0x000290f0


	//   ....[91]....
        /*09e8*/ 	.word	0x00029130


	//   ....[92]....
        /*09ec*/ 	.word	0x00029160


	//   ....[93]....
        /*09f0*/ 	.word	0x000291e0


	//   ....[94]....
        /*09f4*/ 	.word	0x00029210


	//   ....[95]....
        /*09f8*/ 	.word	0x00029250


	//   ....[96]....
        /*09fc*/ 	.word	0x00029280


	//   ....[97]....
        /*0a00*/ 	.word	0x000293c0


	//   ....[98]....
        /*0a04*/ 	.word	0x000293f0


	//   ....[99]....
        /*0a08*/ 	.word	0x00029430


	//   ....[100]....
        /*0a0c*/ 	.word	0x00029460


	//   ....[101]....
        /*0a10*/ 	.word	0x000294e0


	//   ....[102]....
        /*0a14*/ 	.word	0x00029510


	//   ....[103]....
        /*0a18*/ 	.word	0x00029550


	//   ....[104]....
        /*0a1c*/ 	.word	0x00029580


	//   ....[105]....
        /*0a20*/ 	.word	0x00029640


	//   ....[106]....
        /*0a24*/ 	.word	0x00029670


	//   ....[107]....
        /*0a28*/ 	.word	0x000296b0


	//   ....[108]....
        /*0a2c*/ 	.word	0x000296e0


	//   ....[109]....
        /*0a30*/ 	.word	0x00029760


	//   ....[110]....
        /*0a34*/ 	.word	0x00029790


	//   ....[111]....
        /*0a38*/ 	.word	0x000297d0


	//   ....[112]....
        /*0a3c*/ 	.word	0x00029800


	//   ....[113]....
        /*0a40*/ 	.word	0x00029900


	//   ....[114]....
        /*0a44*/ 	.word	0x00029930


	//   ....[115]....
        /*0a48*/ 	.word	0x00029970


	//   ....[116]....
        /*0a4c*/ 	.word	0x000299a0


	//   ....[117]....
        /*0a50*/ 	.word	0x00029a20


	//   ....[118]....
        /*0a54*/ 	.word	0x00029a50


	//   ....[119]....
        /*0a58*/ 	.word	0x00029a90


	//   ....[120]....
        /*0a5c*/ 	.word	0x00029ac0


	//   ....[121]....
        /*0a60*/ 	.word	0x00029b80


	//   ....[122]....
        /*0a64*/ 	.word	0x00029bb0


	//   ....[123]....
        /*0a68*/ 	.word	0x00029bf0


	//   ....[124]....
        /*0a6c*/ 	.word	0x00029c20


	//   ....[125]....
        /*0a70*/ 	.word	0x00029ca0


	//   ....[126]....
        /*0a74*/ 	.word	0x00029cd0


	//   ....[127]....
        /*0a78*/ 	.word	0x00029d10


	//   ....[128]....
        /*0a7c*/ 	.word	0x00029d40


	//   ....[129]....
        /*0a80*/ 	.word	0x00029f00


	//   ....[130]....
        /*0a84*/ 	.word	0x00029f30


	//   ....[131]....
        /*0a88*/ 	.word	0x00029f70


	//   ....[132]....
        /*0a8c*/ 	.word	0x00029fa0


	//   ....[133]....
        /*0a90*/ 	.word	0x0002a020


	//   ....[134]....
        /*0a94*/ 	.word	0x0002a050


	//   ....[135]....
        /*0a98*/ 	.word	0x0002a090


	//   ....[136]....
        /*0a9c*/ 	.word	0x0002a0c0


	//   ....[137]....
        /*0aa0*/ 	.word	0x0002a180


	//   ....[138]....
        /*0aa4*/ 	.word	0x0002a1b0


	//   ....[139]....
        /*0aa8*/ 	.word	0x0002a1f0


	//   ....[140]....
        /*0aac*/ 	.word	0x0002a220


	//   ....[141]....
        /*0ab0*/ 	.word	0x0002a2a0


	//   ....[142]....
        /*0ab4*/ 	.word	0x0002a2d0


	//   ....[143]....
        /*0ab8*/ 	.word	0x0002a310


	//   ....[144]....
        /*0abc*/ 	.word	0x0002a340


	//   ....[145]....
        /*0ac0*/ 	.word	0x0002a440


	//   ....[146]....
        /*0ac4*/ 	.word	0x0002a470


	//   ....[147]....
        /*0ac8*/ 	.word	0x0002a4b0


	//   ....[148]....
        /*0acc*/ 	.word	0x0002a4e0


	//   ....[149]....
        /*0ad0*/ 	.word	0x0002a560


	//   ....[150]....
        /*0ad4*/ 	.word	0x0002a590


	//   ....[151]....
        /*0ad8*/ 	.word	0x0002a5d0


	//   ....[152]....
        /*0adc*/ 	.word	0x0002a600


	//   ....[153]....
        /*0ae0*/ 	.word	0x0002a6c0


	//   ....[154]....
        /*0ae4*/ 	.word	0x0002a6f0


	//   ....[155]....
        /*0ae8*/ 	.word	0x0002a730


	//   ....[156]....
        /*0aec*/ 	.word	0x0002a760


	//   ....[157]....
        /*0af0*/ 	.word	0x0002a7e0


	//   ....[158]....
        /*0af4*/ 	.word	0x0002a810


	//   ....[159]....
        /*0af8*/ 	.word	0x0002a850


	//   ....[160]....
        /*0afc*/ 	.word	0x0002a880


	//   ....[161]....
        /*0b00*/ 	.word	0x0002a9c0


	//   ....[162]....
        /*0b04*/ 	.word	0x0002a9f0


	//   ....[163]....
        /*0b08*/ 	.word	0x0002aa30


	//   ....[164]....
        /*0b0c*/ 	.word	0x0002aa60


	//   ....[165]....
        /*0b10*/ 	.word	0x0002aae0


	//   ....[166]....
        /*0b14*/ 	.word	0x0002ab10


	//   ....[167]....
        /*0b18*/ 	.word	0x0002ab50


	//   ....[168]....
        /*0b1c*/ 	.word	0x0002ab80


	//   ....[169]....
        /*0b20*/ 	.word	0x0002ac40


	//   ....[170]....
        /*0b24*/ 	.word	0x0002ac70


	//   ....[171]....
        /*0b28*/ 	.word	0x0002acb0


	//   ....[172]....
        /*0b2c*/ 	.word	0x0002ace0


	//   ....[173]....
        /*0b30*/ 	.word	0x0002ad60


	//   ....[174]....
        /*0b34*/ 	.word	0x0002ad90


	//   ....[175]....
        /*0b38*/ 	.word	0x0002add0


	//   ....[176]....
        /*0b3c*/ 	.word	0x0002ae00


	//   ....[177]....
        /*0b40*/ 	.word	0x0002af00


	//   ....[178]....
        /*0b44*/ 	.word	0x0002af30


	//   ....[179]....
        /*0b48*/ 	.word	0x0002af70


	//   ....[180]....
        /*0b4c*/ 	.word	0x0002afa0


	//   ....[181]....
        /*0b50*/ 	.word	0x0002b020


	//   ....[182]....
        /*0b54*/ 	.word	0x0002b050


	//   ....[183]....
        /*0b58*/ 	.word	0x0002b090


	//   ....[184]....
        /*0b5c*/ 	.word	0x0002b0c0


	//   ....[185]....
        /*0b60*/ 	.word	0x0002b180


	//   ....[186]....
        /*0b64*/ 	.word	0x0002b1b0


	//   ....[187]....
        /*0b68*/ 	.word	0x0002b1f0


	//   ....[188]....
        /*0b6c*/ 	.word	0x0002b220


	//   ....[189]....
        /*0b70*/ 	.word	0x0002b2a0


	//   ....[190]....
        /*0b74*/ 	.word	0x0002b2d0


	//   ....[191]....
        /*0b78*/ 	.word	0x0002b310


	//   ....[192]....
        /*0b7c*/ 	.word	0x0002b340


	//   ....[193]....
        /*0b80*/ 	.word	0x0002b4c0


	//   ....[194]....
        /*0b84*/ 	.word	0x0002b4f0


	//   ....[195]....
        /*0b88*/ 	.word	0x0002b530


	//   ....[196]....
        /*0b8c*/ 	.word	0x0002b560


	//   ....[197]....
        /*0b90*/ 	.word	0x0002b5e0


	//   ....[198]....
        /*0b94*/ 	.word	0x0002b610


	//   ....[199]....
        /*0b98*/ 	.word	0x0002b650


	//   ....[200]....
        /*0b9c*/ 	.word	0x0002b680


	//   ....[201]....
        /*0ba0*/ 	.word	0x0002b740


	//   ....[202]....
        /*0ba4*/ 	.word	0x0002b770


	//   ....[203]....
        /*0ba8*/ 	.word	0x0002b7b0


	//   ....[204]....
        /*0bac*/ 	.word	0x0002b7e0


	//   ....[205]....
        /*0bb0*/ 	.word	0x0002b860


	//   ....[206]....
        /*0bb4*/ 	.word	0x0002b890


	//   ....[207]....
        /*0bb8*/ 	.word	0x0002b8d0


	//   ....[208]....
        /*0bbc*/ 	.word	0x0002b900


	//   ....[209]....
        /*0bc0*/ 	.word	0x0002ba00


	//   ....[210]....
        /*0bc4*/ 	.word	0x0002ba30


	//   ....[211]....
        /*0bc8*/ 	.word	0x0002ba70


	//   ....[212]....
        /*0bcc*/ 	.word	0x0002baa0


	//   ....[213]....
        /*0bd0*/ 	.word	0x0002bb20


	//   ....[214]....
        /*0bd4*/ 	.word	0x0002bb50


	//   ....[215]....
        /*0bd8*/ 	.word	0x0002bb90


	//   ....[216]....
        /*0bdc*/ 	.word	0x0002bbc0


	//   ....[217]....
        /*0be0*/ 	.word	0x0002bc80


	//   ....[218]....
        /*0be4*/ 	.word	0x0002bcb0


	//   ....[219]....
        /*0be8*/ 	.word	0x0002bcf0


	//   ....[220]....
        /*0bec*/ 	.word	0x0002bd20


	//   ....[221]....
        /*0bf0*/ 	.word	0x0002bda0


	//   ....[222]....
        /*0bf4*/ 	.word	0x0002bdd0


	//   ....[223]....
        /*0bf8*/ 	.word	0x0002be10


	//   ....[224]....
        /*0bfc*/ 	.word	0x0002be40


	//   ....[225]....
        /*0c00*/ 	.word	0x0002bf80


	//   ....[226]....
        /*0c04*/ 	.word	0x0002bfb0


	//   ....[227]....
        /*0c08*/ 	.word	0x0002bff0


	//   ....[228]....
        /*0c0c*/ 	.word	0x0002c020


	//   ....[229]....
        /*0c10*/ 	.word	0x0002c0a0


	//   ....[230]....
        /*0c14*/ 	.word	0x0002c0d0


	//   ....[231]....
        /*0c18*/ 	.word	0x0002c110


	//   ....[232]....
        /*0c1c*/ 	.word	0x0002c140


	//   ....[233]....
        /*0c20*/ 	.word	0x0002c200


	//   ....[234]....
        /*0c24*/ 	.word	0x0002c230


	//   ....[235]....
        /*0c28*/ 	.word	0x0002c270


	//   ....[236]....
        /*0c2c*/ 	.word	0x0002c2a0


	//   ....[237]....
        /*0c30*/ 	.word	0x0002c320


	//   ....[238]....
        /*0c34*/ 	.word	0x0002c350


	//   ....[239]....
        /*0c38*/ 	.word	0x0002c390


	//   ....[240]....
        /*0c3c*/ 	.word	0x0002c3c0


	//   ....[241]....
        /*0c40*/ 	.word	0x0002c4c0


	//   ....[242]....
        /*0c44*/ 	.word	0x0002c4f0


	//   ....[243]....
        /*0c48*/ 	.word	0x0002c530


	//   ....[244]....
        /*0c4c*/ 	.word	0x0002c560


	//   ....[245]....
        /*0c50*/ 	.word	0x0002c5e0


	//   ....[246]....
        /*0c54*/ 	.word	0x0002c610


	//   ....[247]....
        /*0c58*/ 	.word	0x0002c650


	//   ....[248]....
        /*0c5c*/ 	.word	0x0002c680


	//   ....[249]....
        /*0c60*/ 	.word	0x0002c740


	//   ....[250]....
        /*0c64*/ 	.word	0x0002c770


	//   ....[251]....
        /*0c68*/ 	.word	0x0002c7b0


	//   ....[252]....
        /*0c6c*/ 	.word	0x0002c7e0


	//   ....[253]....
        /*0c70*/ 	.word	0x0002c860


	//   ....[254]....
        /*0c74*/ 	.word	0x0002c890


	//   ....[255]....
        /*0c78*/ 	.word	0x0002c8d0


	//   ....[0]....
        /*0c7c*/ 	.word	0x0002c900


	//   ....[1]....
        /*0c80*/ 	.word	0x0002cb00


	//   ....[2]....
        /*0c84*/ 	.word	0x0002cb30


	//   ....[3]....
        /*0c88*/ 	.word	0x0002cb70


	//   ....[4]....
        /*0c8c*/ 	.word	0x0002cba0


	//   ....[5]....
        /*0c90*/ 	.word	0x0002cc20


	//   ....[6]....
        /*0c94*/ 	.word	0x0002cc50


	//   ....[7]....
        /*0c98*/ 	.word	0x0002cc90


	//   ....[8]....
        /*0c9c*/ 	.word	0x0002ccc0


	//   ....[9]....
        /*0ca0*/ 	.word	0x0002cd80


	//   ....[10]....
        /*0ca4*/ 	.word	0x0002cdb0


	//   ....[11]....
        /*0ca8*/ 	.word	0x0002cdf0


	//   ....[12]....
        /*0cac*/ 	.word	0x0002ce20


	//   ....[13]....
        /*0cb0*/ 	.word	0x0002cea0


	//   ....[14]....
        /*0cb4*/ 	.word	0x0002ced0


	//   ....[15]....
        /*0cb8*/ 	.word	0x0002cf10


	//   ....[16]....
        /*0cbc*/ 	.word	0x0002cf40


	//   ....[17]....
        /*0cc0*/ 	.word	0x0002d040


	//   ....[18]....
        /*0cc4*/ 	.word	0x0002d070


	//   ....[19]....
        /*0cc8*/ 	.word	0x0002d0b0


	//   ....[20]....
        /*0ccc*/ 	.word	0x0002d0e0


	//   ....[21]....
        /*0cd0*/ 	.word	0x0002d160


	//   ....[22]....
        /*0cd4*/ 	.word	0x0002d190


	//   ....[23]....
        /*0cd8*/ 	.word	0x0002d1d0


	//   ....[24]....
        /*0cdc*/ 	.word	0x0002d200


	//   ....[25]....
        /*0ce0*/ 	.word	0x0002d2c0


	//   ....[26]....
        /*0ce4*/ 	.word	0x0002d2f0


	//   ....[27]....
        /*0ce8*/ 	.word	0x0002d330


	//   ....[28]....
        /*0cec*/ 	.word	0x0002d360


	//   ....[29]....
        /*0cf0*/ 	.word	0x0002d3e0


	//   ....[30]....
        /*0cf4*/ 	.word	0x0002d410


	//   ....[31]....
        /*0cf8*/ 	.word	0x0002d450


	//   ....[32]....
        /*0cfc*/ 	.word	0x0002d480


	//   ....[33]....
        /*0d00*/ 	.word	0x0002d5c0


	//   ....[34]....
        /*0d04*/ 	.word	0x0002d5f0


	//   ....[35]....
        /*0d08*/ 	.word	0x0002d630


	//   ....[36]....
        /*0d0c*/ 	.word	0x0002d660


	//   ....[37]....
        /*0d10*/ 	.word	0x0002d6e0


	//   ....[38]....
        /*0d14*/ 	.word	0x0002d710


	//   ....[39]....
        /*0d18*/ 	.word	0x0002d750


	//   ....[40]....
        /*0d1c*/ 	.word	0x0002d780


	//   ....[41]....
        /*0d20*/ 	.word	0x0002d840


	//   ....[42]....
        /*0d24*/ 	.word	0x0002d870


	//   ....[43]....
        /*0d28*/ 	.word	0x0002d8b0


	//   ....[44]....
        /*0d2c*/ 	.word	0x0002d8e0


	//   ....[45]....
        /*0d30*/ 	.word	0x0002d960


	//   ....[46]....
        /*0d34*/ 	.word	0x0002d990


	//   ....[47]....
        /*0d38*/ 	.word	0x0002d9d0


	//   ....[48]....
        /*0d3c*/ 	.word	0x0002da00


	//   ....[49]....
        /*0d40*/ 	.word	0x0002db00


	//   ....[50]....
        /*0d44*/ 	.word	0x0002db30


	//   ....[51]....
        /*0d48*/ 	.word	0x0002db70


	//   ....[52]....
        /*0d4c*/ 	.word	0x0002dba0


	//   ....[53]....
        /*0d50*/ 	.word	0x0002dc20


	//   ....[54]....
        /*0d54*/ 	.word	0x0002dc50


	//   ....[55]....
        /*0d58*/ 	.word	0x0002dc90


	//   ....[56]....
        /*0d5c*/ 	.word	0x0002dcc0


	//   ....[57]....
        /*0d60*/ 	.word	0x0002dd80


	//   ....[58]....
        /*0d64*/ 	.word	0x0002ddb0


	//   ....[59]....
        /*0d68*/ 	.word	0x0002ddf0


	//   ....[60]....
        /*0d6c*/ 	.word	0x0002de20


	//   ....[61]....
        /*0d70*/ 	.word	0x0002dea0


	//   ....[62]....
        /*0d74*/ 	.word	0x0002ded0


	//   ....[63]....
        /*0d78*/ 	.word	0x0002df10


	//   ....[64]....
        /*0d7c*/ 	.word	0x0002df40


	//   ....[65]....
        /*0d80*/ 	.word	0x0002e0c0


	//   ....[66]....
        /*0d84*/ 	.word	0x0002e0f0


	//   ....[67]....
        /*0d88*/ 	.word	0x0002e130


	//   ....[68]....
        /*0d8c*/ 	.word	0x0002e160


	//   ....[69]....
        /*0d90*/ 	.word	0x0002e1e0


	//   ....[70]....
        /*0d94*/ 	.word	0x0002e210


	//   ....[71]....
        /*0d98*/ 	.word	0x0002e250


	//   ....[72]....
        /*0d9c*/ 	.word	0x0002e280


	//   ....[73]....
        /*0da0*/ 	.word	0x0002e340


	//   ....[74]....
        /*0da4*/ 	.word	0x0002e370


	//   ....[75]....
        /*0da8*/ 	.word	0x0002e3b0


	//   ....[76]....
        /*0dac*/ 	.word	0x0002e3e0


	//   ....[77]....
        /*0db0*/ 	.word	0x0002e460


	//   ....[78]....
        /*0db4*/ 	.word	0x0002e490


	//   ....[79]....
        /*0db8*/ 	.word	0x0002e4d0


	//   ....[80]....
        /*0dbc*/ 	.word	0x0002e500


	//   ....[81]....
        /*0dc0*/ 	.word	0x0002e600


	//   ....[82]....
        /*0dc4*/ 	.word	0x0002e630


	//   ....[83]....
        /*0dc8*/ 	.word	0x0002e670


	//   ....[84]....
        /*0dcc*/ 	.word	0x0002e6a0


	//   ....[85]....
        /*0dd0*/ 	.word	0x0002e720


	//   ....[86]....
        /*0dd4*/ 	.word	0x0002e750


	//   ....[87]....
        /*0dd8*/ 	.word	0x0002e790


	//   ....[88]....
        /*0ddc*/ 	.word	0x0002e7c0


	//   ....[89]....
        /*0de0*/ 	.word	0x0002e880


	//   ....[90]....
        /*0de4*/ 	.word	0x0002e8b0


	//   ....[91]....
        /*0de8*/ 	.word	0x0002e8f0


	//   ....[92]....
        /*0dec*/ 	.word	0x0002e920


	//   ....[93]....
        /*0df0*/ 	.word	0x0002e9a0


	//   ....[94]....
        /*0df4*/ 	.word	0x0002e9d0


	//   ....[95]....
        /*0df8*/ 	.word	0x0002ea10


	//   ....[96]....
        /*0dfc*/ 	.word	0x0002ea40


	//   ....[97]....
        /*0e00*/ 	.word	0x0002eb80


	//   ....[98]....
        /*0e04*/ 	.word	0x0002ebb0


	//   ....[99]....
        /*0e08*/ 	.word	0x0002ebf0


	//   ....[100]....
        /*0e0c*/ 	.word	0x0002ec20


	//   ....[101]....
        /*0e10*/ 	.word	0x0002eca0


	//   ....[102]....
        /*0e14*/ 	.word	0x0002ecd0


	//   ....[103]....
        /*0e18*/ 	.word	0x0002ed10


	//   ....[104]....
        /*0e1c*/ 	.word	0x0002ed40


	//   ....[105]....
        /*0e20*/ 	.word	0x0002ee00


	//   ....[106]....
        /*0e24*/ 	.word	0x0002ee30


	//   ....[107]....
        /*0e28*/ 	.word	0x0002ee70


	//   ....[108]....
        /*0e2c*/ 	.word	0x0002eea0


	//   ....[109]....
        /*0e30*/ 	.word	0x0002ef20


	//   ....[110]....
        /*0e34*/ 	.word	0x0002ef50


	//   ....[111]....
        /*0e38*/ 	.word	0x0002ef90


	//   ....[112]....
        /*0e3c*/ 	.word	0x0002efc0


	//   ....[113]....
        /*0e40*/ 	.word	0x0002f0c0


	//   ....[114]....
        /*0e44*/ 	.word	0x0002f0f0


	//   ....[115]....
        /*0e48*/ 	.word	0x0002f130


	//   ....[116]....
        /*0e4c*/ 	.word	0x0002f160


	//   ....[117]....
        /*0e50*/ 	.word	0x0002f1e0


	//   ....[118]....
        /*0e54*/ 	.word	0x0002f210


	//   ....[119]....
        /*0e58*/ 	.word	0x0002f250


	//   ....[120]....
        /*0e5c*/ 	.word	0x0002f280


	//   ....[121]....
        /*0e60*/ 	.word	0x0002f340


	//   ....[122]....
        /*0e64*/ 	.word	0x0002f370


	//   ....[123]....
        /*0e68*/ 	.word	0x0002f3b0


	//   ....[124]....
        /*0e6c*/ 	.word	0x0002f3e0


	//   ....[125]....
        /*0e70*/ 	.word	0x0002f460


	//   ....[126]....
        /*0e74*/ 	.word	0x0002f490


	//   ....[127]....
        /*0e78*/ 	.word	0x0002f4d0


	//   ....[128]....
        /*0e7c*/ 	.word	0x0002f500


	//   ....[129]....
        /*0e80*/ 	.word	0x0002f6c0


	//   ....[130]....
        /*0e84*/ 	.word	0x0002f6f0


	//   ....[131]....
        /*0e88*/ 	.word	0x0002f730


	//   ....[132]....
        /*0e8c*/ 	.word	0x0002f760


	//   ....[133]....
        /*0e90*/ 	.word	0x0002f7e0


	//   ....[134]....
        /*0e94*/ 	.word	0x0002f810


	//   ....[135]....
        /*0e98*/ 	.word	0x0002f850


	//   ....[136]....
        /*0e9c*/ 	.word	0x0002f880


	//   ....[137]....
        /*0ea0*/ 	.word	0x0002f940


	//   ....[138]....
        /*0ea4*/ 	.word	0x0002f970


	//   ....[139]....
        /*0ea8*/ 	.word	0x0002f9b0


	//   ....[140]....
        /*0eac*/ 	.word	0x0002f9e0


	//   ....[141]....
        /*0eb0*/ 	.word	0x0002fa60


	//   ....[142]....
        /*0eb4*/ 	.word	0x0002fa90


	//   ....[143]....
        /*0eb8*/ 	.word	0x0002fad0


	//   ....[144]....
        /*0ebc*/ 	.word	0x0002fb00


	//   ....[145]....
        /*0ec0*/ 	.word	0x0002fc00


	//   ....[146]....
        /*0ec4*/ 	.word	0x0002fc30


	//   ....[147]....
        /*0ec8*/ 	.word	0x0002fc70


	//   ....[148]....
        /*0ecc*/ 	.word	0x0002fca0


	//   ....[149]....
        /*0ed0*/ 	.word	0x0002fd20


	//   ....[150]....
        /*0ed4*/ 	.word	0x0002fd50


	//   ....[151]....
        /*0ed8*/ 	.word	0x0002fd90


	//   ....[152]....
        /*0edc*/ 	.word	0x0002fdc0


	//   ....[153]....
        /*0ee0*/ 	.word	0x0002fe80


	//   ....[154]....
        /*0ee4*/ 	.word	0x0002feb0


	//   ....[155]....
        /*0ee8*/ 	.word	0x0002fef0


	//   ....[156]....
        /*0eec*/ 	.word	0x0002ff20


	//   ....[157]....
        /*0ef0*/ 	.word	0x0002ffa0


	//   ....[158]....
        /*0ef4*/ 	.word	0x0002ffd0


	//   ....[159]....
        /*0ef8*/ 	.word	0x00030010


	//   ....[160]....
        /*0efc*/ 	.word	0x00030040


	//   ....[161]....
        /*0f00*/ 	.word	0x00030180


	//   ....[162]....
        /*0f04*/ 	.word	0x000301b0


	//   ....[163]....
        /*0f08*/ 	.word	0x000301f0


	//   ....[164]....
        /*0f0c*/ 	.word	0x00030220


	//   ....[165]....
        /*0f10*/ 	.word	0x000302a0


	//   ....[166]....
        /*0f14*/ 	.word	0x000302d0


	//   ....[167]....
        /*0f18*/ 	.word	0x00030310


	//   ....[168]....
        /*0f1c*/ 	.word	0x00030340


	//   ....[169]....
        /*0f20*/ 	.word	0x00030400


	//   ....[170]....
        /*0f24*/ 	.word	0x00030430


	//   ....[171]....
        /*0f28*/ 	.word	0x00030470


	//   ....[172]....
        /*0f2c*/ 	.word	0x000304a0


	//   ....[173]....
        /*0f30*/ 	.word	0x00030520


	//   ....[174]....
        /*0f34*/ 	.word	0x00030550


	//   ....[175]....
        /*0f38*/ 	.word	0x00030590


	//   ....[176]....
        /*0f3c*/ 	.word	0x000305c0


	//   ....[177]....
        /*0f40*/ 	.word	0x000306c0


	//   ....[178]....
        /*0f44*/ 	.word	0x000306f0


	//   ....[179]....
        /*0f48*/ 	.word	0x00030730


	//   ....[180]....
        /*0f4c*/ 	.word	0x00030760


	//   ....[181]....
        /*0f50*/ 	.word	0x000307e0


	//   ....[182]....
        /*0f54*/ 	.word	0x00030810


	//   ....[183]....
        /*0f58*/ 	.word	0x00030850


	//   ....[184]....
        /*0f5c*/ 	.word	0x00030880


	//   ....[185]....
        /*0f60*/ 	.word	0x00030940


	//   ....[186]....
        /*0f64*/ 	.word	0x00030970


	//   ....[187]....
        /*0f68*/ 	.word	0x000309b0


	//   ....[188]....
        /*0f6c*/ 	.word	0x000309e0


	//   ....[189]....
        /*0f70*/ 	.word	0x00030a60


	//   ....[190]....
        /*0f74*/ 	.word	0x00030a90


	//   ....[191]....
        /*0f78*/ 	.word	0x00030ad0


	//   ....[192]....
        /*0f7c*/ 	.word	0x00030b00


	//   ....[193]....
        /*0f80*/ 	.word	0x00030c80


	//   ....[194]....
        /*0f84*/ 	.word	0x00030cb0


	//   ....[195]....
        /*0f88*/ 	.word	0x00030cf0


	//   ....[196]....
        /*0f8c*/ 	.word	0x00030d20


	//   ....[197]....
        /*0f90*/ 	.word	0x00030da0


	//   ....[198]....
        /*0f94*/ 	.word	0x00030dd0


	//   ....[199]....
        /*0f98*/ 	.word	0x00030e10


	//   ....[200]....
        /*0f9c*/ 	.word	0x00030e40


	//   ....[201]....
        /*0fa0*/ 	.word	0x00030f00


	//   ....[202]....
        /*0fa4*/ 	.word	0x00030f30


	//   ....[203]....
        /*0fa8*/ 	.word	0x00030f70


	//   ....[204]....
        /*0fac*/ 	.word	0x00030fa0


	//   ....[205]....
        /*0fb0*/ 	.word	0x00031020


	//   ....[206]....
        /*0fb4*/ 	.word	0x00031050


	//   ....[207]....
        /*0fb8*/ 	.word	0x00031090


	//   ....[208]....
        /*0fbc*/ 	.word	0x000310c0


	//   ....[209]....
        /*0fc0*/ 	.word	0x000311c0


	//   ....[210]....
        /*0fc4*/ 	.word	0x000311f0


	//   ....[211]....
        /*0fc8*/ 	.word	0x00031230


	//   ....[212]....
        /*0fcc*/ 	.word	0x00031260


	//   ....[213]....
        /*0fd0*/ 	.word	0x000312e0


	//   ....[214]....
        /*0fd4*/ 	.word	0x00031310


	//   ....[215]....
        /*0fd8*/ 	.word	0x00031350


	//   ....[216]....
        /*0fdc*/ 	.word	0x00031380


	//   ....[217]....
        /*0fe0*/ 	.word	0x00031440


	//   ....[218]....
        /*0fe4*/ 	.word	0x00031470


	//   ....[219]....
        /*0fe8*/ 	.word	0x000314b0


	//   ....[220]....
        /*0fec*/ 	.word	0x000314e0


	//   ....[221]....
        /*0ff0*/ 	.word	0x00031560


	//   ....[222]....
        /*0ff4*/ 	.word	0x00031590


	//   ....[223]....
        /*0ff8*/ 	.word	0x000315d0


	//   ....[224]....
        /*0ffc*/ 	.word	0x00031600


	//   ....[225]....
        /*1000*/ 	.word	0x00031740


	//   ....[226]....
        /*1004*/ 	.word	0x00031770


	//   ....[227]....
        /*1008*/ 	.word	0x000317b0


	//   ....[228]....
        /*100c*/ 	.word	0x000317e0


	//   ....[229]....
        /*1010*/ 	.word	0x00031860


	//   ....[230]....
        /*1014*/ 	.word	0x00031890


	//   ....[231]....
        /*1018*/ 	.word	0x000318d0


	//   ....[232]....
        /*101c*/ 	.word	0x00031900


	//   ....[233]....
        /*1020*/ 	.word	0x000319c0


	//   ....[234]....
        /*1024*/ 	.word	0x000319f0


	//   ....[235]....
        /*1028*/ 	.word	0x00031a30


	//   ....[236]....
        /*102c*/ 	.word	0x00031a60


	//   ....[237]....
        /*1030*/ 	.word	0x00031ae0


	//   ....[238]....
        /*1034*/ 	.word	0x00031b10


	//   ....[239]....
        /*1038*/ 	.word	0x00031b50


	//   ....[240]....
        /*103c*/ 	.word	0x00031b80


	//   ....[241]....
        /*1040*/ 	.word	0x00031c80


	//   ....[242]....
        /*1044*/ 	.word	0x00031cb0


	//   ....[243]....
        /*1048*/ 	.word	0x00031cf0


	//   ....[244]....
        /*104c*/ 	.word	0x00031d20


	//   ....[245]....
        /*1050*/ 	.word	0x00031da0


	//   ....[246]....
        /*1054*/ 	.word	0x00031dd0


	//   ....[247]....
        /*1058*/ 	.word	0x00031e10


	//   ....[248]....
        /*105c*/ 	.word	0x00031e40


	//   ....[249]....
        /*1060*/ 	.word	0x00031f00


	//   ....[250]....
        /*1064*/ 	.word	0x00031f30


	//   ....[251]....
        /*1068*/ 	.word	0x00031f70


	//   ....[252]....
        /*106c*/ 	.word	0x00031fa0


	//   ....[253]....
        /*1070*/ 	.word	0x00032020


	//   ....[254]....
        /*1074*/ 	.word	0x00032050


	//   ....[255]....
        /*1078*/ 	.word	0x00032090


	//   ....[0]....
        /*107c*/ 	.word	0x000320b0


	//----- nvinfo : EIATTR_CRS_STACK_SIZE
	.align		4
.L_21:
        /*1080*/ 	.byte	0x04, 0x1e
        /*1082*/ 	.short	(.L_23 - .L_22)
.L_22:
        /*1084*/ 	.word	0x00000000


	//----- nvinfo : EIATTR_CBANK_PARAM_SIZE
	.align		4
.L_23:
        /*1088*/ 	.byte	0x03, 0x19
        /*108a*/ 	.short	0x0020


	//----- nvinfo : EIATTR_PARAM_CBANK
	.align		4
        /*108c*/ 	.byte	0x04, 0x0a
        /*108e*/ 	.short	(.L_25 - .L_24)
	.align		4
.L_24:
        /*1090*/ 	.word	index@(.nv.constant0._Z9RF_kernelPfiiiiS_)
        /*1094*/ 	.short	0x0380
        /*1096*/ 	.short	0x0020


	//----- nvinfo : EIATTR_SW_WAR
	.align		4
.L_25:
        /*1098*/ 	.byte	0x04, 0x36
        /*109a*/ 	.short	(.L_27 - .L_26)
.L_26:
        /*109c*/ 	.word	0x00000008
.L_27:


//--------------------- .nv.callgraph             --------------------------
	.section	.nv.callgraph,"",@"SHT_CUDA_CALLGRAPH"
	.align	4
	.sectionentsize	8
	.align		4
        /*0000*/ 	.word	0x00000000
	.align		4
        /*0004*/ 	.word	0xffffffff
	.align		4
        /*0008*/ 	.word	0x00000000
	.align		4
        /*000c*/ 	.word	0xfffffffe
	.align		4
        /*0010*/ 	.word	0x00000000
	.align		4
        /*0014*/ 	.word	0xfffffffd
	.align		4
        /*0018*/ 	.word	0x00000000
	.align		4
        /*001c*/ 	.word	0xfffffffc


//--------------------- .text._Z9RF_kernelPfiiiiS_ --------------------------
	.section	.text._Z9RF_kernelPfiiiiS_,"ax",@progbits
	.align	128
        .global         _Z9RF_kernelPfiiiiS_
        .type           _Z9RF_kernelPfiiiiS_,@function
        .size           _Z9RF_kernelPfiiiiS_,(.L_x_1026 - _Z9RF_kernelPfiiiiS_)
        .other          _Z9RF_kernelPfiiiiS_,@"STO_CUDA_ENTRY STV_DEFAULT"
_Z9RF_kernelPfiiiiS_:
.text._Z9RF_kernelPfiiiiS_:
[----:B------:R-:W-:Y:S01]  /*0000*/  LDC R1, c[0x0][0x37c] ;  /* 0x0000df00ff017b82 */ /* 0x000fe20000000800 */
[----:B------:R-:W0:Y:S07]  /*0010*/  S2R R3, SR_TID.X ;  /* 0x0000000000037919 */ /* 0x000e2e0000002100 */
[----:B------:R-:W0:Y:S01]  /*0020*/  S2UR UR4, SR_CTAID.X ;  /* 0x00000000000479c3 */ /* 0x000e220000002500 */
[----:B------:R-:W1:Y:S07]  /*0030*/  LDCU UR5, c[0x0][0x388] ;  /* 0x00007100ff0577ac */ /* 0x000e6e0008000800 */
[----:B------:R-:W0:Y:S02]  /*0040*/  LDC R0, c[0x0][0x360] ;  /* 0x0000d800ff007b82 */ /* 0x000e240000000800 */
[----:B0-----:R-:W-:-:S05]  /*0050*/  IMAD R0, R0, UR4, R3 ;  /* 0x0000000400007c24 */ /* 0x001fca000f8e0203 */
[----:B-1----:R-:W-:-:S13]  /*0060*/  ISETP.GE.AND P0, PT, R0, UR5, PT ;  /* 0x0000000500007c0c */ /* 0x002fda000bf06270 */
[----:B------:R-:W-:Y:S05]  /*0070*/  @P0 EXIT ;  /* 0x000000000000094d */ /* 0x000fea0003800000 */
[----:B------:R-:W0:Y:S01]  /*0080*/  LDC.64 R2, c[0x0][0x380] ;  /* 0x0000e000ff027b82 */ /* 0x000e220000000a00 */
[----:B------:R-:W1:Y:S07]  /*0090*/  LDCU.64 UR4, c[0x0][0x358] ;  /* 0x00006b00ff0477ac */ /* 0x000e6e0008000a00 */
[----:B------:R-:W2:Y:S01]  /*00a0*/  LDC R5, c[0x0][0x38c] ;  /* 0x0000e300ff057b82 */ /* 0x000ea20000000800 */
[----:B0-----:R-:W-:-:S05]  /*00b0*/  IMAD.WIDE R2, R0, 0x4, R2 ;  /* 0x0000000400027825 */ /* 0x001fca00078e0202 */
[----:B-1----:R-:W3:Y:S01]  /*00c0*/  LDG.E R4, desc[UR4][R2.64] ;  /* 0x0000000402047981 */ /* 0x002ee2000c1e1900 */
[----:B------:R-:W-:Y:S01]  /*00d0*/  BSSY.RECONVERGENT B0, `(.L_x_0) ;  /* 0x0000dfc000007945 */ /* 0x000fe20003800200 */
[----:B--2---:R-:W-:-:S05]  /*00e0*/  VIADD R6, R5, 0x1ff ;  /* 0x000001ff05067836 */ /* 0x004fca0000000000 */
[----:B------:R-:W-:-:S04]  /*00f0*/  I2FP.F32.S32 R7, R6 ;  /* 0x0000000600077245 */ /* 0x000fc80000201400 */
[----:B---3--:R-:W-:-:S13]  /*0100*/  FSETP.GT.AND P0, PT, R4, R7, PT ;  /* 0x000000070400720b */ /* 0x008fda0003f04000 */
[----:B------:R-:W-:Y:S05]  /*0110*/  @!P0 BRA `(.L_x_1) ;  /* 0x0000006c00f88947 */ /* 0x000fea0003800000 */
[----:B------:R-:W-:-:S05]  /*0120*/  VIADD R6, R5, 0x2ff ;  /* 0x000002ff05067836 */ /* 0x000fca0000000000 */
[----:B------:R-:W-:-:S04]  /*0130*/  I2FP.F32.S32 R7, R6 ;  /* 0x0000000600077245 */ /* 0x000fc80000201400 */
[----:B------:R-:W-:-:S13]  /*0140*/  FSETP.GT.AND P0, PT, R4, R7, PT ;  /* 0x000000070400720b */ /* 0x000fda0003f04000 */
        /* <DEDUP_REMOVED lines=28> */
[----:B------:R-:W-:Y:S01]  /*0310*/  @P0 VIADD R5, R5, 0x3ff ;  /* 0x000003ff05050836 */ /* 0x000fe20000000000 */
[----:B------:R-:W-:Y:S01]  /*0320*/  @!P0 FSETP.NEU.AND P2, PT, R4, R7, PT ;  /* 0x000000070400820b */ /* 0x000fe20003f4d000 */
[----:B------:R-:W-:-:S03]  /*0330*/  @P0 IMAD.MOV.U32 R6, RZ, RZ, 0x447fc000 ;  /* 0x447fc000ff060424 */ /* 0x000fc600078e00ff */
[----:B------:R-:W-:-:S04]  /*0340*/  @P0 I2FP.F32.S32 R5, R5 ;  /* 0x0000000500050245 */ /* 0x000fc80000201400 */
[----:B------:R-:W-:Y:S01]  /*0350*/  @P0 FSETP.NEU.AND P1, PT, R4, R5, PT ;  /* 0x000000050400020b */ /* 0x000fe20003f2d000 */
[----:B------:R-:W-:-:S03]  /*0360*/  @!P0 IMAD.MOV.U32 R4, RZ, RZ, 0x447f4000 ;  /* 0x447f4000ff048424 */ /* 0x000fc600078e00ff */
[----:B------:R-:W-:Y:S02]  /*0370*/  @P0 FSEL R7, R6, 1022, !P1 ;  /* 0x447f800006070808 */ /* 0x000fe40004800000 */
[----:B------:R-:W-:Y:S01]  /*0380*/  @!P0 FSEL R7, R4, 1020, !P2 ;  /* 0x447f000004078808 */ /* 0x000fe20005000000 */
[----:B------:R-:W-:Y:S06]  /*0390*/  BRA `(.L_x_9) ;  /* 0x000000dc003c7947 */ /* 0x000fec0003800000 */
.L_x_8:
[----:B------:R-:W-:-:S05]  /*03a0*/  VIADD R5, R5, 0x3f9 ;  /* 0x000003f905057836 */ /* 0x000fca0000000000 */
[----:B------:R-:W-:-:S04]  /*03b0*/  I2FP.F32.S32 R5, R5 ;  /* 0x0000000500057245 */ /* 0x000fc80000201400 */
[----:B------:R-:W-:-:S13]  /*03c0*/  FSETP.GT.AND P0, PT, R4, R5, PT ;  /* 0x000000050400720b */ /* 0x000fda0003f04000 */
[C---:B------:R-:W-:Y:S01]  /*03d0*/  @P0 FSETP.NEU.AND P1, PT, R4.reuse, R7, PT ;  /* 0x000000070400020b */ /* 0x040fe20003f2d000 */
[----:B------:R-:W-:Y:S01]  /*03e0*/  @P0 IMAD.MOV.U32 R7, RZ, RZ, 0x447ec000 ;  /* 0x447ec000ff070424 */ /* 0x000fe200078e00ff */
[----:B------:R-:W-:Y:S01]  /*03f0*/  @!P0 FSETP.NEU.AND P2, PT, R4, R5, PT ;  /* 0x000000050400820b */ /* 0x000fe20003f4d000 */
[----:B------:R-:W-:-:S03]  /*0400*/  @!P0 IMAD.MOV.U32 R4, RZ, RZ, 0x447e4000 ;  /* 0x447e4000ff048424 */ /* 0x000fc600078e00ff */
[----:B------:R-:W-:Y:S02]  /*0410*/  @P0 FSEL R7, R7, 1018, !P1 ;  /* 0x447e800007070808 */ /* 0x000fe40004800000 */
[----:B------:R-:W-:Y:S01]  /*0420*/  @!P0 FSEL R7, R4, 1016, !P2 ;  /* 0x447e000004078808 */ /* 0x000fe20005000000 */
[----:B------:R-:W-:Y:S06]  /*0430*/  BRA `(.L_x_9) ;  /* 0x000000dc00147947 */ /* 0x000fec0003800000 */
.L_x_7:
[----:B------:R-:W-:-:S05]  /*0440*/  VIADD R6, R5, 0x3f3 ;  /* 0x000003f305067836 */ /* 0x000fca0000000000 */
[----:B------:R-:W-:-:S04]  /*0450*/  I2FP.F32.S32 R9, R6 ;  /* 0x0000000600097245 */ /* 0x000fc80000201400 */
[----:B------:R-:W-:-:S13]  /*0460*/  FSETP.GT.AND P0, PT, R4, R9, PT ;  /* 0x000000090400720b */ /* 0x000fda0003f04000 */
[----:B------:R-:W-:Y:S05]  /*0470*/  @!P0 BRA `(.L_x_10) ;  /* 0x0000000000288947 */ /* 0x000fea0003800000 */
        /* <DEDUP_REMOVED lines=10> */
.L_x_10:
        /* <DEDUP_REMOVED lines=10> */
.L_x_6:
        /* <DEDUP_REMOVED lines=18> */
.L_x_12:
        /* <DEDUP_REMOVED lines=10> */
.L_x_11:
        /* <DEDUP_REMOVED lines=14> */
.L_x_13:
        /* <DEDUP_REMOVED lines=10> */
.L_x_5:
        /* <DEDUP_REMOVED lines=22> */
.L_x_16:
        /* <DEDUP_REMOVED lines=10> */
.L_x_15:
        /* <DEDUP_REMOVED lines=14> */
.L_x_17:
        /* <DEDUP_REMOVED lines=10> */
.L_x_14:
        /* <DEDUP_REMOVED lines=18> */
.L_x_19:
        /* <DEDUP_REMOVED lines=10> */
.L_x_18:
        /* <DEDUP_REMOVED lines=14> */
.L_x_20:
        /* <DEDUP_REMOVED lines=10> */
.L_x_4:
        /* <DEDUP_REMOVED lines=26> */
.L_x_24:
        /* <DEDUP_REMOVED lines=10> */
.L_x_23:
        /* <DEDUP_REMOVED lines=14> */
.L_x_25:
        /* <DEDUP_REMOVED lines=10> */
.L_x_22:
        /* <DEDUP_REMOVED lines=18> */
.L_x_27:
        /* <DEDUP_REMOVED lines=10> */
.L_x_26:
        /* <DEDUP_REMOVED lines=14> */
.L_x_28:
        /* <DEDUP_REMOVED lines=10> */
.L_x_21:
        /* <DEDUP_REMOVED lines=22> */
.L_x_31:
        /* <DEDUP_REMOVED lines=10> */
.L_x_30:
        /* <DEDUP_REMOVED lines=14> */
.L_x_32:
        /* <DEDUP_REMOVED lines=10> */
.L_x_29:
        /* <DEDUP_REMOVED lines=18> */
.L_x_34:
        /* <DEDUP_REMOVED lines=10> */
.L_x_33:
        /* <DEDUP_REMOVED lines=14> */
.L_x_35:
        /* <DEDUP_REMOVED lines=10> */
.L_x_3:
        /* <DEDUP_REMOVED lines=30> */
.L_x_40:
        /* <DEDUP_REMOVED lines=10> */
.L_x_39:
        /* <DEDUP_REMOVED lines=14> */
.L_x_41:
        /* <DEDUP_REMOVED lines=10> */
.L_x_38:
        /* <DEDUP_REMOVED lines=18> */
.L_x_43:
        /* <DEDUP_REMOVED lines=10> */
.L_x_42:
        /* <DEDUP_REMOVED lines=14> */
.L_x_44:
        /* <DEDUP_REMOVED lines=10> */
.L_x_37:
        /* <DEDUP_REMOVED lines=22> */
.L_x_47:
        /* <DEDUP_REMOVED lines=10> */
.L_x_46:
        /* <DEDUP_REMOVED lines=14> */
.L_x_48:
        /* <DEDUP_REMOVED lines=10> */
.L_x_45:
        /* <DEDUP_REMOVED lines=18> */
.L_x_50:
        /* <DEDUP_REMOVED lines=10> */
.L_x_49:
        /* <DEDUP_REMOVED lines=14> */
.L_x_51:
        /* <DEDUP_REMOVED lines=10> */
.L_x_36:
        /* <DEDUP_REMOVED lines=26> */
.L_x_55:
        /* <DEDUP_REMOVED lines=10> */
.L_x_54:
        /* <DEDUP_REMOVED lines=14> */
.L_x_56:
        /* <DEDUP_REMOVED lines=10> */
.L_x_53:
        /* <DEDUP_REMOVED lines=18> */
.L_x_58:
        /* <DEDUP_REMOVED lines=10> */
.L_x_57:
        /* <DEDUP_REMOVED lines=14> */
.L_x_59:
        /* <DEDUP_REMOVED lines=10> */
.L_x_52:
        /* <DEDUP_REMOVED lines=22> */
.L_x_62:
        /* <DEDUP_REMOVED lines=10> */
.L_x_61:
        /* <DEDUP_REMOVED lines=14> */
.L_x_63:
        /* <DEDUP_REMOVED lines=10> */
.L_x_60:
        /* <DEDUP_REMOVED lines=18> */
.L_x_65:
        /* <DEDUP_REMOVED lines=10> */
.L_x_64:
        /* <DEDUP_REMOVED lines=14> */
.L_x_66:
        /* <DEDUP_REMOVED lines=10> */
.L_x_2:
        /* <DEDUP_REMOVED lines=34> */
.L_x_72:
        /* <DEDUP_REMOVED lines=10> */
.L_x_71:
        /* <DEDUP_REMOVED lines=14> */
.L_x_73:
        /* <DEDUP_REMOVED lines=10> */
.L_x_70:
        /* <DEDUP_REMOVED lines=18> */
.L_x_75:
        /* <DEDUP_REMOVED lines=10> */
.L_x_74:
        /* <DEDUP_REMOVED lines=14> */
.L_x_76:
        /* <DEDUP_REMOVED lines=10> */
.L_x_69:
        /* <DEDUP_REMOVED lines=22> */
.L_x_79:
        /* <DEDUP_REMOVED lines=10> */
.L_x_78:
        /* <DEDUP_REMOVED lines=14> */
.L_x_80:
        /* <DEDUP_REMOVED lines=10> */
.L_x_77:
        /* <DEDUP_REMOVED lines=18> */
.L_x_82:
        /* <DEDUP_REMOVED lines=10> */
.L_x_81:
        /* <DEDUP_REMOVED lines=14> */
.L_x_83:
        /* <DEDUP_REMOVED lines=10> */
.L_x_68:
        /* <DEDUP_REMOVED lines=26> */
.L_x_87:
        /* <DEDUP_REMOVED lines=10> */
.L_x_86:
        /* <DEDUP_REMOVED lines=14> */
.L_x_88:
        /* <DEDUP_REMOVED lines=10> */
.L_x_85:
        /* <DEDUP_REMOVED lines=18> */
.L_x_90:
        /* <DEDUP_REMOVED lines=10> */
.L_x_89:
        /* <DEDUP_REMOVED lines=14> */
.L_x_91:
        /* <DEDUP_REMOVED lines=10> */
.L_x_84:
        /* <DEDUP_REMOVED lines=22> */
.L_x_94:
        /* <DEDUP_REMOVED lines=10> */
.L_x_93:
        /* <DEDUP_REMOVED lines=14> */
.L_x_95:
        /* <DEDUP_REMOVED lines=10> */
.L_x_92:
        /* <DEDUP_REMOVED lines=18> */
.L_x_97:
        /* <DEDUP_REMOVED lines=10> */
.L_x_96:
        /* <DEDUP_REMOVED lines=14> */
.L_x_98:
        /* <DEDUP_REMOVED lines=10> */
.L_x_67:
        /* <DEDUP_REMOVED lines=30> */
.L_x_103:
        /* <DEDUP_REMOVED lines=10> */
.L_x_102:
        /* <DEDUP_REMOVED lines=14> */
.L_x_104:
        /* <DEDUP_REMOVED lines=10> */
.L_x_101:
        /* <DEDUP_REMOVED lines=18> */
.L_x_106:
        /* <DEDUP_REMOVED lines=10> */
.L_x_105:
        /* <DEDUP_REMOVED lines=14> */
.L_x_107:
        /* <DEDUP_REMOVED lines=10> */
.L_x_100:
        /* <DEDUP_REMOVED lines=22> */
.L_x_110:
        /* <DEDUP_REMOVED lines=10> */
.L_x_109:
        /* <DEDUP_REMOVED lines=14> */
.L_x_111:
        /* <DEDUP_REMOVED lines=10> */
.L_x_108:
        /* <DEDUP_REMOVED lines=18> */
.L_x_113:
        /* <DEDUP_REMOVED lines=10> */
.L_x_112:
        /* <DEDUP_REMOVED lines=14> */
.L_x_114:
        /* <DEDUP_REMOVED lines=10> */
.L_x_99:
        /* <DEDUP_REMOVED lines=26> */
.L_x_118:
        /* <DEDUP_REMOVED lines=10> */
.L_x_117:
        /* <DEDUP_REMOVED lines=14> */
.L_x_119:
        /* <DEDUP_REMOVED lines=10> */
.L_x_116:
        /* <DEDUP_REMOVED lines=18> */
.L_x_121:
        /* <DEDUP_REMOVED lines=10> */
.L_x_120:
        /* <DEDUP_REMOVED lines=14> */
.L_x_122:
        /* <DEDUP_REMOVED lines=10> */
.L_x_115:
        /* <DEDUP_REMOVED lines=22> */
.L_x_125:
        /* <DEDUP_REMOVED lines=10> */
.L_x_124:
        /* <DEDUP_REMOVED lines=14> */
.L_x_126:
        /* <DEDUP_REMOVED lines=10> */
.L_x_123:
        /* <DEDUP_REMOVED lines=18> */
.L_x_128:
        /* <DEDUP_REMOVED lines=10> */
.L_x_127:
        /* <DEDUP_REMOVED lines=14> */
.L_x_129:
        /* <DEDUP_REMOVED lines=10> */
.L_x_1:
        /* <DEDUP_REMOVED lines=38> */
.L_x_136:
        /* <DEDUP_REMOVED lines=10> */
.L_x_135:
        /* <DEDUP_REMOVED lines=14> */
.L_x_137:
        /* <DEDUP_REMOVED lines=10> */
.L_x_134:
        /* <DEDUP_REMOVED lines=18> */
.L_x_139:
        /* <DEDUP_REMOVED lines=10> */
.L_x_138:
        /* <DEDUP_REMOVED lines=14> */
.L_x_140:
        /* <DEDUP_REMOVED lines=10> */
.L_x_133:
        /* <DEDUP_REMOVED lines=22> */
.L_x_143:
        /* <DEDUP_REMOVED lines=10> */
.L_x_142:
        /* <DEDUP_REMOVED lines=14> */
.L_x_144:
        /* <DEDUP_REMOVED lines=10> */
.L_x_141:
        /* <DEDUP_REMOVED lines=18> */
.L_x_146:
        /* <DEDUP_REMOVED lines=10> */
.L_x_145:
        /* <DEDUP_REMOVED lines=14> */
.L_x_147:
        /* <DEDUP_REMOVED lines=10> */
.L_x_132:
        /* <DEDUP_REMOVED lines=26> */
.L_x_151:
        /* <DEDUP_REMOVED lines=10> */
.L_x_150:
        /* <DEDUP_REMOVED lines=14> */
.L_x_152:
        /* <DEDUP_REMOVED lines=10> */
.L_x_149:
        /* <DEDUP_REMOVED lines=18> */
.L_x_154:
        /* <DEDUP_REMOVED lines=10> */
.L_x_153:
        /* <DEDUP_REMOVED lines=14> */
.L_x_155:
        /* <DEDUP_REMOVED lines=10> */
.L_x_148:
        /* <DEDUP_REMOVED lines=22> */
.L_x_158:
        /* <DEDUP_REMOVED lines=10> */
.L_x_157:
        /* <DEDUP_REMOVED lines=14> */
.L_x_159:
        /* <DEDUP_REMOVED lines=10> */
.L_x_156:
        /* <DEDUP_REMOVED lines=18> */
.L_x_161:
        /* <DEDUP_REMOVED lines=10> */
.L_x_160:
        /* <DEDUP_REMOVED lines=14> */
.L_x_162:
        /* <DEDUP_REMOVED lines=10> */
.L_x_131:
        /* <DEDUP_REMOVED lines=30> */
.L_x_167:
        /* <DEDUP_REMOVED lines=10> */
.L_x_166:
        /* <DEDUP_REMOVED lines=14> */
.L_x_168:
        /* <DEDUP_REMOVED lines=10> */
.L_x_165:
        /* <DEDUP_REMOVED lines=18> */
.L_x_170:
        /* <DEDUP_REMOVED lines=10> */
.L_x_169:
        /* <DEDUP_REMOVED lines=14> */
.L_x_171:
        /* <DEDUP_REMOVED lines=10> */
.L_x_164:
        /* <DEDUP_REMOVED lines=22> */
.L_x_174:
        /* <DEDUP_REMOVED lines=10> */
.L_x_173:
        /* <DEDUP_REMOVED lines=14> */
.L_x_175:
        /* <DEDUP_REMOVED lines=10> */
.L_x_172:
        /* <DEDUP_REMOVED lines=18> */
.L_x_177:
        /* <DEDUP_REMOVED lines=10> */
.L_x_176:
        /* <DEDUP_REMOVED lines=14> */
.L_x_178:
        /* <DEDUP_REMOVED lines=10> */
.L_x_163:
        /* <DEDUP_REMOVED lines=26> */
.L_x_182:
        /* <DEDUP_REMOVED lines=10> */
.L_x_181:
        /* <DEDUP_REMOVED lines=14> */
.L_x_183:
        /* <DEDUP_REMOVED lines=10> */
.L_x_180:
        /* <DEDUP_REMOVED lines=18> */
.L_x_185:
        /* <DEDUP_REMOVED lines=10> */
.L_x_184:
        /* <DEDUP_REMOVED lines=14> */
.L_x_186:
        /* <DEDUP_REMOVED lines=10> */
.L_x_179:
        /* <DEDUP_REMOVED lines=22> */
.L_x_189:
        /* <DEDUP_REMOVED lines=10> */
.L_x_188:
        /* <DEDUP_REMOVED lines=14> */
.L_x_190:
        /* <DEDUP_REMOVED lines=10> */
.L_x_187:
        /* <DEDUP_REMOVED lines=18> */
.L_x_192:
        /* <DEDUP_REMOVED lines=10> */
.L_x_191:
        /* <DEDUP_REMOVED lines=14> */
.L_x_193:
        /* <DEDUP_REMOVED lines=10> */
.L_x_130:
        /* <DEDUP_REMOVED lines=34> */
.L_x_199:
        /* <DEDUP_REMOVED lines=10> */
.L_x_198:
        /* <DEDUP_REMOVED lines=14> */
.L_x_200:
        /* <DEDUP_REMOVED lines=10> */
.L_x_197:
        /* <DEDUP_REMOVED lines=18> */
.L_x_202:
        /* <DEDUP_REMOVED lines=10> */
.L_x_201:
        /* <DEDUP_REMOVED lines=14> */
.L_x_203:
        /* <DEDUP_REMOVED lines=10> */
.L_x_196:
        /* <DEDUP_REMOVED lines=22> */
.L_x_206:
        /* <DEDUP_REMOVED lines=10> */
.L_x_205:
        /* <DEDUP_REMOVED lines=14> */
.L_x_207:
        /* <DEDUP_REMOVED lines=10> */
.L_x_204:
        /* <DEDUP_REMOVED lines=18> */
.L_x_209:
        /* <DEDUP_REMOVED lines=10> */
.L_x_208:
        /* <DEDUP_REMOVED lines=14> */
.L_x_210:
        /* <DEDUP_REMOVED lines=10> */
.L_x_195:
        /* <DEDUP_REMOVED lines=26> */
.L_x_214:
        /* <DEDUP_REMOVED lines=10> */
.L_x_213:
        /* <DEDUP_REMOVED lines=14> */
.L_x_215:
        /* <DEDUP_REMOVED lines=10> */
.L_x_212:
        /* <DEDUP_REMOVED lines=18> */
.L_x_217:
        /* <DEDUP_REMOVED lines=10> */
.L_x_216:
        /* <DEDUP_REMOVED lines=14> */
.L_x_218:
        /* <DEDUP_REMOVED lines=10> */
.L_x_211:
        /* <DEDUP_REMOVED lines=22> */
.L_x_221:
        /* <DEDUP_REMOVED lines=10> */
.L_x_220:
        /* <DEDUP_REMOVED lines=14> */
.L_x_222:
        /* <DEDUP_REMOVED lines=10> */
.L_x_219:
        /* <DEDUP_REMOVED lines=18> */
.L_x_224:
        /* <DEDUP_REMOVED lines=10> */
.L_x_223:
        /* <DEDUP_REMOVED lines=14> */
.L_x_225:
        /* <DEDUP_REMOVED lines=10> */
.L_x_194:
        /* <DEDUP_REMOVED lines=30> */
.L_x_230:
        /* <DEDUP_REMOVED lines=10> */
.L_x_229:
        /* <DEDUP_REMOVED lines=14> */
.L_x_231:
        /* <DEDUP_REMOVED lines=10> */
.L_x_228:
        /* <DEDUP_REMOVED lines=18> */
.L_x_233:
        /* <DEDUP_REMOVED lines=10> */
.L_x_232:
        /* <DEDUP_REMOVED lines=14> */
.L_x_234:
        /* <DEDUP_REMOVED lines=10> */
.L_x_227:
        /* <DEDUP_REMOVED lines=22> */
.L_x_237:
        /* <DEDUP_REMOVED lines=10> */
.L_x_236:
        /* <DEDUP_REMOVED lines=14> */
.L_x_238:
        /* <DEDUP_REMOVED lines=10> */
.L_x_235:
        /* <DEDUP_REMOVED lines=18> */
.L_x_240:
        /* <DEDUP_REMOVED lines=10> */
.L_x_239:
        /* <DEDUP_REMOVED lines=14> */
.L_x_241:
        /* <DEDUP_REMOVED lines=10> */
.L_x_226:
        /* <DEDUP_REMOVED lines=26> */
.L_x_245:
        /* <DEDUP_REMOVED lines=10> */
.L_x_244:
        /* <DEDUP_REMOVED lines=14> */
.L_x_246:
        /* <DEDUP_REMOVED lines=10> */
.L_x_243:
        /* <DEDUP_REMOVED lines=18> */
.L_x_248:
        /* <DEDUP_REMOVED lines=10> */
.L_x_247:
        /* <DEDUP_REMOVED lines=14> */
.L_x_249:
        /* <DEDUP_REMOVED lines=10> */
.L_x_242:
        /* <DEDUP_REMOVED lines=22> */
.L_x_252:
        /* <DEDUP_REMOVED lines=10> */
.L_x_251:
        /* <DEDUP_REMOVED lines=14> */
.L_x_253:
        /* <DEDUP_REMOVED lines=10> */
.L_x_250:
        /* <DEDUP_REMOVED lines=18> */
.L_x_255:
        /* <DEDUP_REMOVED lines=10> */
.L_x_254:
        /* <DEDUP_REMOVED lines=14> */
.L_x_256:
[----:B------:R-:W-:-:S05]  /*e020*/  VIADD R5, R5, 0x1 ;  /* 0x0000000105057836 */ /* 0x000fca0000000000 */
[----:B------:R-:W-:-:S04]  /*e030*/  I2FP.F32.S32 R5, R5 ;  /* 0x0000000500057245 */ /* 0x000fc80000201400 */
[----:B------:R-:W-:-:S13]  /*e040*/  FSETP.GT.AND P0, PT, R4, R5, PT ;  /* 0x000000050400720b */ /* 0x000fda0003f04000 */
[----:B------:R-:W-:Y:S01]  /*e050*/  @P0 IMAD.MOV.U32 R7, RZ, RZ, 0x40400000 ;  /* 0x40400000ff070424 */ /* 0x000fe200078e00ff */
[----:B------:R-:W-:-:S04]  /*e060*/  @P0 FSETP.NEU.AND P1, PT, R4, R9, PT ;  /* 0x000000090400020b */ /* 0x000fc80003f2d000 */
[----:B------:R-:W-:Y:S02]  /*e070*/  @P0 FSEL R7, R7, 2, !P1 ;  /* 0x4000000007070808 */ /* 0x000fe40004800000 */
[----:B------:R-:W-:-:S07]  /*e080*/  @!P0 FSET.BF.EQ.AND R7, R4, R5, PT ;  /* 0x000000050407820a */ /* 0x000fce0003802000 */
.L_x_9:
[----:B------:R-:W-:Y:S05]  /*e090*/  BSYNC.RECONVERGENT B0 ;  /* 0x0000000000007941 */ /* 0x000fea0003800200 */
.L_x_0:
[----:B------:R-:W0:Y:S08]  /*e0a0*/  LDC.64 R4, c[0x0][0x398] ;  /* 0x0000e600ff047b82 */ /* 0x000e300000000a00 */
[----:B------:R-:W1:Y:S01]  /*e0b0*/  LDC R6, c[0x0][0x390] ;  /* 0x0000e400ff067b82 */ /* 0x000e620000000800 */
[----:B0-----:R-:W-:-:S05]  /*e0c0*/  IMAD.WIDE R4, R0, 0x4, R4 ;  /* 0x0000000400047825 */ /* 0x001fca00078e0204 */
[----:B------:R0:W-:Y:S04]  /*e0d0*/  STG.E desc[UR4][R4.64], R7 ;  /* 0x0000000704007986 */ /* 0x0001e8000c101904 */
[----:B------:R-:W2:Y:S01]  /*e0e0*/  LDG.E R0, desc[UR4][R2.64] ;  /* 0x0000000402007981 */ /* 0x000ea2000c1e1900 */
[----:B-1----:R-:W-:Y:S01]  /*e0f0*/  VIADD R8, R6, 0x1ff ;  /* 0x000001ff06087836 */ /* 0x002fe20000000000 */
[----:B------:R-:W-:Y:S04]  /*e100*/  BSSY.RECONVERGENT B0, `(.L_x_257) ;  /* 0x0000dfb000007945 */ /* 0x000fe80003800200 */
[----:B------:R-:W-:-:S04]  /*e110*/  I2FP.F32.S32 R9, R8 ;  /* 0x0000000800097245 */ /* 0x000fc80000201400 */
[----:B--2---:R-:W-:-:S13]  /*e120*/  FSETP.GT.AND P0, PT, R0, R9, PT ;  /* 0x000000090000720b */ /* 0x004fda0003f04000 */
[----:B0-----:R-:W-:Y:S05]  /*e130*/  @!P0 BRA `(.L_x_258) ;  /* 0x0000006c00f88947 */ /* 0x001fea0003800000 */
        /* <DEDUP_REMOVED lines=32> */
[----:B------:R-:W-:-:S04]  /*e340*/  @!P0 FSETP.NEU.AND P2, PT, R0, R7, PT ;  /* 0x000000070000820b */ /* 0x000fc80003f4d000 */
[----:B------:R-:W-:Y:S01]  /*e350*/  @P0 I2FP.F32.S32 R9, R6 ;  /* 0x0000000600090245 */ /* 0x000fe20000201400 */
[----:B------:R-:W-:-:S03]  /*e360*/  @P0 IMAD.MOV.U32 R6, RZ, RZ, 0x447fc000 ;  /* 0x447fc000ff060424 */ /* 0x000fc600078e00ff */
[----:B------:R-:W-:Y:S01]  /*e370*/  @P0 FSETP.NEU.AND P1, PT, R0, R9, PT ;  /* 0x000000090000020b */ /* 0x000fe20003f2d000 */
[----:B------:R-:W-:-:S03]  /*e380*/  @!P0 IMAD.MOV.U32 R0, RZ, RZ, 0x447f4000 ;  /* 0x447f4000ff008424 */ /* 0x000fc600078e00ff */
[----:B------:R-:W-:Y:S02]  /*e390*/  @P0 FSEL R7, R6, 1022, !P1 ;  /* 0x447f800006070808 */ /* 0x000fe40004800000 */
[----:B------:R-:W-:Y:S01]  /*e3a0*/  @!P0 FSEL R7, R0, 1020, !P2 ;  /* 0x447f000000078808 */ /* 0x000fe20005000000 */
[----:B------:R-:W-:Y:S06]  /*e3b0*/  BRA `(.L_x_266) ;  /* 0x000000dc003c7947 */ /* 0x000fec0003800000 */
.L_x_265:
        /* <DEDUP_REMOVED lines=10> */
.L_x_264:
        /* <DEDUP_REMOVED lines=14> */
.L_x_267:
        /* <DEDUP_REMOVED lines=10> */
.L_x_263:
        /* <DEDUP_REMOVED lines=18> */
.L_x_269:
        /* <DEDUP_REMOVED lines=10> */
.L_x_268:
        /* <DEDUP_REMOVED lines=14> */
.L_x_270:
        /* <DEDUP_REMOVED lines=10> */
.L_x_262:
        /* <DEDUP_REMOVED lines=22> */
.L_x_273:
        /* <DEDUP_REMOVED lines=10> */
.L_x_272:
        /* <DEDUP_REMOVED lines=14> */
.L_x_274:
        /* <DEDUP_REMOVED lines=10> */
.L_x_271:
        /* <DEDUP_REMOVED lines=18> */
.L_x_276:
        /* <DEDUP_REMOVED lines=10> */
.L_x_275:
        /* <DEDUP_REMOVED lines=14> */
.L_x_277:
        /* <DEDUP_REMOVED lines=10> */
.L_x_261:
        /* <DEDUP_REMOVED lines=26> */
.L_x_281:
        /* <DEDUP_REMOVED lines=10> */
.L_x_280:
        /* <DEDUP_REMOVED lines=14> */
.L_x_282:
        /* <DEDUP_REMOVED lines=10> */
.L_x_279:
        /* <DEDUP_REMOVED lines=18> */
.L_x_284:
        /* <DEDUP_REMOVED lines=10> */
.L_x_283:
        /* <DEDUP_REMOVED lines=14> */
.L_x_285:
        /* <DEDUP_REMOVED lines=10> */
.L_x_278:
        /* <DEDUP_REMOVED lines=22> */
.L_x_288:
        /* <DEDUP_REMOVED lines=10> */
.L_x_287:
        /* <DEDUP_REMOVED lines=14> */
.L_x_289:
        /* <DEDUP_REMOVED lines=10> */
.L_x_286:
        /* <DEDUP_REMOVED lines=18> */
.L_x_291:
        /* <DEDUP_REMOVED lines=10> */
.L_x_290:
        /* <DEDUP_REMOVED lines=14> */
.L_x_292:
        /* <DEDUP_REMOVED lines=10> */
.L_x_260:
        /* <DEDUP_REMOVED lines=30> */
.L_x_297:
        /* <DEDUP_REMOVED lines=10> */
.L_x_296:
        /* <DEDUP_REMOVED lines=14> */
.L_x_298:
        /* <DEDUP_REMOVED lines=10> */
.L_x_295:
        /* <DEDUP_REMOVED lines=18> */
.L_x_300:
        /* <DEDUP_REMOVED lines=10> */
.L_x_299:
        /* <DEDUP_REMOVED lines=14> */
.L_x_301:
        /* <DEDUP_REMOVED lines=10> */
.L_x_294:
        /* <DEDUP_REMOVED lines=22> */
.L_x_304:
        /* <DEDUP_REMOVED lines=10> */
.L_x_303:
        /* <DEDUP_REMOVED lines=14> */
.L_x_305:
        /* <DEDUP_REMOVED lines=10> */
.L_x_302:
        /* <DEDUP_REMOVED lines=18> */
.L_x_307:
        /* <DEDUP_REMOVED lines=10> */
.L_x_306:
        /* <DEDUP_REMOVED lines=14> */
.L_x_308:
        /* <DEDUP_REMOVED lines=10> */
.L_x_293:
        /* <DEDUP_REMOVED lines=26> */
.L_x_312:
        /* <DEDUP_REMOVED lines=10> */
.L_x_311:
        /* <DEDUP_REMOVED lines=14> */
.L_x_313:
        /* <DEDUP_REMOVED lines=10> */
.L_x_310:
        /* <DEDUP_REMOVED lines=18> */
.L_x_315:
        /* <DEDUP_REMOVED lines=10> */
.L_x_314:
        /* <DEDUP_REMOVED lines=14> */
.L_x_316:
        /* <DEDUP_REMOVED lines=10> */
.L_x_309:
        /* <DEDUP_REMOVED lines=22> */
.L_x_319:
        /* <DEDUP_REMOVED lines=10> */
.L_x_318:
        /* <DEDUP_REMOVED lines=14> */
.L_x_320:
        /* <DEDUP_REMOVED lines=10> */
.L_x_317:
        /* <DEDUP_REMOVED lines=18> */
.L_x_322:
        /* <DEDUP_REMOVED lines=10> */
.L_x_321:
        /* <DEDUP_REMOVED lines=14> */
.L_x_323:
        /* <DEDUP_REMOVED lines=10> */
.L_x_259:
        /* <DEDUP_REMOVED lines=34> */
.L_x_329:
        /* <DEDUP_REMOVED lines=10> */
.L_x_328:
        /* <DEDUP_REMOVED lines=14> */
.L_x_330:
        /* <DEDUP_REMOVED lines=10> */
.L_x_327:
        /* <DEDUP_REMOVED lines=18> */
.L_x_332:
        /* <DEDUP_REMOVED lines=10> */
.L_x_331:
        /* <DEDUP_REMOVED lines=14> */
.L_x_333:
        /* <DEDUP_REMOVED lines=10> */
.L_x_326:
        /* <DEDUP_REMOVED lines=22> */
.L_x_336:
        /* <DEDUP_REMOVED lines=10> */
.L_x_335:
        /* <DEDUP_REMOVED lines=14> */
.L_x_337:
        /* <DEDUP_REMOVED lines=10> */
.L_x_334:
        /* <DEDUP_REMOVED lines=18> */
.L_x_339:
        /* <DEDUP_REMOVED lines=10> */
.L_x_338:
        /* <DEDUP_REMOVED lines=14> */
.L_x_340:
        /* <DEDUP_REMOVED lines=10> */
.L_x_325:
        /* <DEDUP_REMOVED lines=26> */
.L_x_344:
        /* <DEDUP_REMOVED lines=10> */
.L_x_343:
        /* <DEDUP_REMOVED lines=14> */
.L_x_345:
        /* <DEDUP_REMOVED lines=10> */
.L_x_342:
        /* <DEDUP_REMOVED lines=18> */
.L_x_347:
        /* <DEDUP_REMOVED lines=10> */
.L_x_346:
        /* <DEDUP_REMOVED lines=14> */
.L_x_348:
        /* <DEDUP_REMOVED lines=10> */
.L_x_341:
        /* <DEDUP_REMOVED lines=22> */
.L_x_351:
        /* <DEDUP_REMOVED lines=10> */
.L_x_350:
        /* <DEDUP_REMOVED lines=14> */
.L_x_352:
        /* <DEDUP_REMOVED lines=10> */
.L_x_349:
        /* <DEDUP_REMOVED lines=18> */
.L_x_354:
        /* <DEDUP_REMOVED lines=10> */
.L_x_353:
        /* <DEDUP_REMOVED lines=14> */
.L_x_355:
        /* <DEDUP_REMOVED lines=10> */
.L_x_324:
        /* <DEDUP_REMOVED lines=30> */
.L_x_360:
        /* <DEDUP_REMOVED lines=10> */
.L_x_359:
        /* <DEDUP_REMOVED lines=14> */
.L_x_361:
        /* <DEDUP_REMOVED lines=10> */
.L_x_358:
        /* <DEDUP_REMOVED lines=18> */
.L_x_363:
        /* <DEDUP_REMOVED lines=10> */
.L_x_362:
        /* <DEDUP_REMOVED lines=14> */
.L_x_364:
        /* <DEDUP_REMOVED lines=10> */
.L_x_357:
        /* <DEDUP_REMOVED lines=22> */
.L_x_367:
        /* <DEDUP_REMOVED lines=10> */
.L_x_366:
        /* <DEDUP_REMOVED lines=14> */
.L_x_368:
        /* <DEDUP_REMOVED lines=10> */
.L_x_365:
        /* <DEDUP_REMOVED lines=18> */
.L_x_370:
        /* <DEDUP_REMOVED lines=10> */
.L_x_369:
        /* <DEDUP_REMOVED lines=14> */
.L_x_371:
        /* <DEDUP_REMOVED lines=10> */
.L_x_356:
        /* <DEDUP_REMOVED lines=26> */
.L_x_375:
        /* <DEDUP_REMOVED lines=10> */
.L_x_374:
        /* <DEDUP_REMOVED lines=14> */
.L_x_376:
        /* <DEDUP_REMOVED lines=10> */
.L_x_373:
        /* <DEDUP_REMOVED lines=18> */
.L_x_378:
        /* <DEDUP_REMOVED lines=10> */
.L_x_377:
        /* <DEDUP_REMOVED lines=14> */
.L_x_379:
        /* <DEDUP_REMOVED lines=10> */
.L_x_372:
        /* <DEDUP_REMOVED lines=22> */
.L_x_382:
        /* <DEDUP_REMOVED lines=10> */
.L_x_381:
        /* <DEDUP_REMOVED lines=14> */
.L_x_383:
        /* <DEDUP_REMOVED lines=10> */
.L_x_380:
        /* <DEDUP_REMOVED lines=18> */
.L_x_385:
        /* <DEDUP_REMOVED lines=10> */
.L_x_384:
        /* <DEDUP_REMOVED lines=14> */
.L_x_386:
        /* <DEDUP_REMOVED lines=10> */
.L_x_258:
        /* <DEDUP_REMOVED lines=38> */
.L_x_393:
        /* <DEDUP_REMOVED lines=10> */
.L_x_392:
        /* <DEDUP_REMOVED lines=14> */
.L_x_394:
        /* <DEDUP_REMOVED lines=10> */
.L_x_391:
        /* <DEDUP_REMOVED lines=18> */
.L_x_396:
        /* <DEDUP_REMOVED lines=10> */
.L_x_395:
        /* <DEDUP_REMOVED lines=14> */
.L_x_397:
        /* <DEDUP_REMOVED lines=10> */
.L_x_390:
        /* <DEDUP_REMOVED lines=22> */
.L_x_400:
        /* <DEDUP_REMOVED lines=10> */
.L_x_399:
        /* <DEDUP_REMOVED lines=14> */
.L_x_401:
        /* <DEDUP_REMOVED lines=10> */
.L_x_398:
        /* <DEDUP_REMOVED lines=18> */
.L_x_403:
        /* <DEDUP_REMOVED lines=10> */
.L_x_402:
        /* <DEDUP_REMOVED lines=14> */
.L_x_404:
        /* <DEDUP_REMOVED lines=10> */
.L_x_389:
        /* <DEDUP_REMOVED lines=26> */
.L_x_408:
        /* <DEDUP_REMOVED lines=10> */
.L_x_407:
        /* <DEDUP_REMOVED lines=14> */
.L_x_409:
        /* <DEDUP_REMOVED lines=10> */
.L_x_406:
        /* <DEDUP_REMOVED lines=18> */
.L_x_411:
        /* <DEDUP_REMOVED lines=10> */
.L_x_410:
        /* <DEDUP_REMOVED lines=14> */
.L_x_412:
        /* <DEDUP_REMOVED lines=10> */
.L_x_405:
        /* <DEDUP_REMOVED lines=22> */
.L_x_415:
        /* <DEDUP_REMOVED lines=10> */
.L_x_414:
        /* <DEDUP_REMOVED lines=14> */
.L_x_416:
        /* <DEDUP_REMOVED lines=10> */
.L_x_413:
        /* <DEDUP_REMOVED lines=18> */
.L_x_418:
        /* <DEDUP_REMOVED lines=10> */
.L_x_417:
        /* <DEDUP_REMOVED lines=14> */
.L_x_419:
        /* <DEDUP_REMOVED lines=10> */
.L_x_388:
        /* <DEDUP_REMOVED lines=30> */
.L_x_424:
        /* <DEDUP_REMOVED lines=10> */
.L_x_423:
        /* <DEDUP_REMOVED lines=14> */
.L_x_425:
        /* <DEDUP_REMOVED lines=10> */
.L_x_422:
        /* <DEDUP_REMOVED lines=18> */
.L_x_427:
        /* <DEDUP_REMOVED lines=10> */
.L_x_426:
        /* <DEDUP_REMOVED lines=14> */
.L_x_428:
        /* <DEDUP_REMOVED lines=10> */
.L_x_421:
        /* <DEDUP_REMOVED lines=22> */
.L_x_431:
        /* <DEDUP_REMOVED lines=10> */
.L_x_430:
        /* <DEDUP_REMOVED lines=14> */
.L_x_432:
        /* <DEDUP_REMOVED lines=10> */
.L_x_429:
        /* <DEDUP_REMOVED lines=18> */
.L_x_434:
        /* <DEDUP_REMOVED lines=10> */
.L_x_433:
        /* <DEDUP_REMOVED lines=14> */
.L_x_435:
        /* <DEDUP_REMOVED lines=10> */
.L_x_420:
        /* <DEDUP_REMOVED lines=26> */
.L_x_439:
        /* <DEDUP_REMOVED lines=10> */
.L_x_438:
        /* <DEDUP_REMOVED lines=14> */
.L_x_440:
        /* <DEDUP_REMOVED lines=10> */
.L_x_437:
        /* <DEDUP_REMOVED lines=18> */
.L_x_442:
        /* <DEDUP_REMOVED lines=10> */
.L_x_441:
        /* <DEDUP_REMOVED lines=14> */
.L_x_443:
        /* <DEDUP_REMOVED lines=10> */
.L_x_436:
        /* <DEDUP_REMOVED lines=22> */
.L_x_446:
        /* <DEDUP_REMOVED lines=10> */
.L_x_445:
        /* <DEDUP_REMOVED lines=14> */
.L_x_447:
        /* <DEDUP_REMOVED lines=10> */
.L_x_444:
        /* <DEDUP_REMOVED lines=18> */
.L_x_449:
        /* <DEDUP_REMOVED lines=10> */
.L_x_448:
        /* <DEDUP_REMOVED lines=14> */
.L_x_450:
        /* <DEDUP_REMOVED lines=10> */
.L_x_387:
        /* <DEDUP_REMOVED lines=34> */
.L_x_456:
        /* <DEDUP_REMOVED lines=10> */
.L_x_455:
        /* <DEDUP_REMOVED lines=14> */
.L_x_457:
        /* <DEDUP_REMOVED lines=10> */
.L_x_454:
        /* <DEDUP_REMOVED lines=18> */
.L_x_459:
        /* <DEDUP_REMOVED lines=10> */
.L_x_458:
        /* <DEDUP_REMOVED lines=14> */
.L_x_460:
        /* <DEDUP_REMOVED lines=10> */
.L_x_453:
        /* <DEDUP_REMOVED lines=22> */
.L_x_463:
        /* <DEDUP_REMOVED lines=10> */
.L_x_462:
        /* <DEDUP_REMOVED lines=14> */
.L_x_464:
        /* <DEDUP_REMOVED lines=10> */
.L_x_461:
        /* <DEDUP_REMOVED lines=18> */
.L_x_466:
        /* <DEDUP_REMOVED lines=10> */
.L_x_465:
        /* <DEDUP_REMOVED lines=14> */
.L_x_467:
        /* <DEDUP_REMOVED lines=10> */
.L_x_452:
        /* <DEDUP_REMOVED lines=26> */
.L_x_471:
        /* <DEDUP_REMOVED lines=10> */
.L_x_470:
        /* <DEDUP_REMOVED lines=14> */
.L_x_472:
        /* <DEDUP_REMOVED lines=10> */
.L_x_469:
        /* <DEDUP_REMOVED lines=18> */
.L_x_474:
        /* <DEDUP_REMOVED lines=10> */
.L_x_473:
        /* <DEDUP_REMOVED lines=14> */
.L_x_475:
        /* <DEDUP_REMOVED lines=10> */
.L_x_468:
        /* <DEDUP_REMOVED lines=22> */
.L_x_478:
        /* <DEDUP_REMOVED lines=10> */
.L_x_477:
        /* <DEDUP_REMOVED lines=14> */
.L_x_479:
        /* <DEDUP_REMOVED lines=10> */
.L_x_476:
        /* <DEDUP_REMOVED lines=18> */
.L_x_481:
        /* <DEDUP_REMOVED lines=10> */
.L_x_480:
        /* <DEDUP_REMOVED lines=14> */
.L_x_482:
        /* <DEDUP_REMOVED lines=10> */
.L_x_451:
        /* <DEDUP_REMOVED lines=30> */
.L_x_487:
        /* <DEDUP_REMOVED lines=10> */
.L_x_486:
        /* <DEDUP_REMOVED lines=14> */
.L_x_488:
        /* <DEDUP_REMOVED lines=10> */
.L_x_485:
        /* <DEDUP_REMOVED lines=18> */
.L_x_490:
        /* <DEDUP_REMOVED lines=10> */
.L_x_489:
        /* <DEDUP_REMOVED lines=14> */
.L_x_491:
        /* <DEDUP_REMOVED lines=10> */
.L_x_484:
        /* <DEDUP_REMOVED lines=22> */
.L_x_494:
        /* <DEDUP_REMOVED lines=10> */
.L_x_493:
        /* <DEDUP_REMOVED lines=14> */
.L_x_495:
        /* <DEDUP_REMOVED lines=10> */
.L_x_492:
        /* <DEDUP_REMOVED lines=18> */
.L_x_497:
        /* <DEDUP_REMOVED lines=10> */
.L_x_496:
        /* <DEDUP_REMOVED lines=14> */
.L_x_498:
        /* <DEDUP_REMOVED lines=10> */
.L_x_483:
        /* <DEDUP_REMOVED lines=26> */
.L_x_502:
        /* <DEDUP_REMOVED lines=10> */
.L_x_501:
        /* <DEDUP_REMOVED lines=14> */
.L_x_503:
        /* <DEDUP_REMOVED lines=10> */
.L_x_500:
        /* <DEDUP_REMOVED lines=18> */
.L_x_505:
        /* <DEDUP_REMOVED lines=10> */
.L_x_504:
        /* <DEDUP_REMOVED lines=14> */
.L_x_506:
        /* <DEDUP_REMOVED lines=10> */
.L_x_499:
        /* <DEDUP_REMOVED lines=22> */
.L_x_509:
        /* <DEDUP_REMOVED lines=10> */
.L_x_508:
        /* <DEDUP_REMOVED lines=14> */
.L_x_510:
        /* <DEDUP_REMOVED lines=10> */
.L_x_507:
        /* <DEDUP_REMOVED lines=18> */
.L_x_512:
        /* <DEDUP_REMOVED lines=10> */
.L_x_511:
        /* <DEDUP_REMOVED lines=14> */
.L_x_513:
[----:B------:R-:W-:-:S05]  /*1c040*/  VIADD R6, R6, 0x1 ;  /* 0x0000000106067836 */ /* 0x000fca0000000000 */
[----:B------:R-:W-:-:S04]  /*1c050*/  I2FP.F32.S32 R9, R6 ;  /* 0x0000000600097245 */ /* 0x000fc80000201400 */
[----:B------:R-:W-:-:S13]  /*1c060*/  FSETP.GT.AND P0, PT, R0, R9, PT ;  /* 0x000000090000720b */ /* 0x000fda0003f04000 */
[----:B------:R-:W-:Y:S01]  /*1c070*/  @P0 FSETP.NEU.AND P1, PT, R0, R7, PT ;  /* 0x000000070000020b */ /* 0x000fe20003f2d000 */
[----:B------:R-:W-:-:S05]  /*1c080*/  @P0 IMAD.MOV.U32 R7, RZ, RZ, 0x40400000 ;  /* 0x40400000ff070424 */ /* 0x000fca00078e00ff */
[----:B------:R-:W-:Y:S02]  /*1c090*/  @P0 FSEL R7, R7, 2, !P1 ;  /* 0x4000000007070808 */ /* 0x000fe40004800000 */
[----:B------:R-:W-:-:S07]  /*1c0a0*/  @!P0 FSET.BF.EQ.AND R7, R0, R9, PT ;  /* 0x000000090007820a */ /* 0x000fce0003802000 */
.L_x_266:
[----:B------:R-:W-:Y:S05]  /*1c0b0*/  BSYNC.RECONVERGENT B0 ;  /* 0x0000000000007941 */ /* 0x000fea0003800200 */
.L_x_257:
[----:B------:R0:W-:Y:S01]  /*1c0c0*/  STG.E desc[UR4][R4.64], R7 ;  /* 0x0000000704007986 */ /* 0x0001e2000c101904 */
[----:B------:R-:W1:Y:S03]  /*1c0d0*/  LDCU UR6, c[0x0][0x394] ;  /* 0x00007280ff0677ac */ /* 0x000e660008000800 */
[----:B------:R-:W2:Y:S01]  /*1c0e0*/  LDG.E R2, desc[UR4][R2.64] ;  /* 0x0000000402027981 */ /* 0x000ea2000c1e1900 */
[----:B-1----:R-:W-:-:S06]  /*1c0f0*/  UIADD3 UR7, UPT, UPT, UR6, 0x1ff, URZ ;  /* 0x000001ff06077890 */ /* 0x002fcc000fffe0ff */
[----:B------:R-:W-:-:S04]  /*1c100*/  I2FP.F32.S32 R9, UR7 ;  /* 0x0000000700097c45 */ /* 0x000fc80008201400 */
[----:B--2---:R-:W-:-:S13]  /*1c110*/  FSETP.GT.AND P0, PT, R2, R9, PT ;  /* 0x000000090200720b */ /* 0x004fda0003f04000 */
[----:B0-----:R-:W-:Y:S05]  /*1c120*/  @!P0 BRA `(.L_x_514) ;  /* 0x000000ac00f88947 */ /* 0x001fea0003800000 */
[----:B------:R-:W-:-:S06]  /*1c130*/  UIADD3 UR7, UPT, UPT, UR6, 0x2ff, URZ ;  /* 0x000002ff06077890 */ /* 0x000fcc000fffe0ff */
[----:B------:R-:W-:-:S04]  /*1c140*/  I2FP.F32.S32 R3, UR7 ;  /* 0x0000000700037c45 */ /* 0x000fc80008201400 */
[----:B------:R-:W-:-:S13]  /*1c150*/  FSETP.GT.AND P0, PT, R2, R3, PT ;  /* 0x000000030200720b */ /* 0x000fda0003f04000 */
[----:B------:R-:W-:Y:S05]  /*1c160*/  @!P0 BRA `(.L_x_515) ;  /* 0x0000005400f88947 */ /* 0x000fea0003800000 */
        /* <DEDUP_REMOVED lines=30> */
[----:B------:R-:W-:-:S13]  /*1c350*/  FSETP.NEU.AND P0, PT, R2, R3, PT ;  /* 0x000000030200720b */ /* 0x000fda0003f0d000 */
[----:B------:R-:W-:-:S05]  /*1c360*/  @!P0 IMAD.MOV.U32 R3, RZ, RZ, 0x447fc000 ;  /* 0x447fc000ff038424 */ /* 0x000fca00078e00ff */
[----:B------:R0:W-:Y:S01]  /*1c370*/  @!P0 STG.E desc[UR4][R4.64], R3 ;  /* 0x0000000304008986 */ /* 0x0001e2000c101904 */
[----:B------:R-:W-:Y:S05]  /*1c380*/  @!P0 EXIT ;  /* 0x000000000000894d */ /* 0x000fea0003800000 */
[----:B0-----:R-:W-:-:S05]  /*1c390*/  IMAD.MOV.U32 R3, RZ, RZ, 0x447f8000 ;  /* 0x447f8000ff037424 */ /* 0x001fca00078e00ff */
[----:B------:R-:W-:Y:S01]  /*1c3a0*/  STG.E desc[UR4][R4.64], R3 ;  /* 0x0000000304007986 */ /* 0x000fe2000c101904 */
[----:B------:R-:W-:Y:S05]  /*1c3b0*/  EXIT ;  /* 0x000000000000794d */ /* 0x000fea0003800000 */
.L_x_522:
[----:B------:R-:W-:-:S13]  /*1c3c0*/  FSETP.NEU.AND P0, PT, R2, R3, PT ;  /* 0x000000030200720b */ /* 0x000fda0003f0d000 */
[----:B------:R-:W-:-:S05]  /*1c3d0*/  @!P0 IMAD.MOV.U32 R3, RZ, RZ, 0x447f4000 ;  /* 0x447f4000ff038424 */ /* 0x000fca00078e00ff */
[----:B------:R0:W-:Y:S01]  /*1c3e0*/  @!P0 STG.E desc[UR4][R4.64], R3 ;  /* 0x0000000304008986 */ /* 0x0001e2000c101904 */
[----:B------:R-:W-:Y:S05]  /*1c3f0*/  @!P0 EXIT ;  /* 0x000000000000894d */ /* 0x000fea0003800000 */
[----:B0-----:R-:W-:-:S05]  /*1c400*/  IMAD.MOV.U32 R3, RZ, RZ, 0x447f0000 ;  /* 0x447f0000ff037424 */ /* 0x001fca00078e00ff */
[----:B------:R-:W-:Y:S01]  /*1c410*/  STG.E desc[UR4][R4.64], R3 ;  /* 0x0000000304007986 */ /* 0x000fe2000c101904 */
[----:B------:R-:W-:Y:S05]  /*1c420*/  EXIT ;  /* 0x000000000000794d */ /* 0x000fea0003800000 */
.L_x_521:
[----:B------:R-:W-:-:S06]  /*1c430*/  UIADD3 UR7, UPT, UPT, UR6, 0x3f9, URZ ;  /* 0x000003f906077890 */ /* 0x000fcc000fffe0ff */
[----:B------:R-:W-:-:S04]  /*1c440*/  I2FP.F32.S32 R7, UR7 ;  /* 0x0000000700077c45 */ /* 0x000fc80008201400 */
[----:B------:R-:W-:-:S13]  /*1c450*/  FSETP.GT.AND P0, PT, R2, R7, PT ;  /* 0x000000070200720b */ /* 0x000fda0003f04000 */
[----:B------:R-:W-:Y:S05]  /*1c460*/  @!P0 BRA `(.L_x_523) ;  /* 0x00000000001c8947 */ /* 0x000fea0003800000 */
[----:B------:R-:W-:-:S13]  /*1c470*/  FSETP.NEU.AND P0, PT, R2, R3, PT ;  /* 0x000000030200720b */ /* 0x000fda0003f0d000 */
[----:B------:R-:W-:-:S05]  /*1c480*/  @!P0 IMAD.MOV.U32 R3, RZ, RZ, 0x447ec000 ;  /* 0x447ec000ff038424 */ /* 0x000fca00078e00ff */
[----:B------:R0:W-:Y:S01]  /*1c490*/  @!P0 STG.E desc[UR4][R4.64], R3 ;  /* 0x0000000304008986 */ /* 0x0001e2000c101904 */
[----:B------:R-:W-:Y:S05]  /*1c4a0*/  @!P0 EXIT ;  /* 0x000000000000894d */ /* 0x000fea0003800000 */
[----:B0-----:R-:W-:-:S05]  /*1c4b0*/  IMAD.MOV.U32 R3, RZ, RZ, 0x447e8000 ;  /* 0x447e8000ff037424 */ /* 0x001fca00078e00ff */
[----:B------:R-:W-:Y:S01]  /*1c4c0*/  STG.E desc[UR4][R4.64], R3 ;  /* 0x0000000304007986 */ /* 0x000fe2000c101904 */
[----:B------:R-:W-:Y:S05]  /*1c4d0*/  EXIT ;  /* 0x000000000000794d */ /* 0x000fea0003800000 */
.L_x_523:
[----:B------:R-:W-:-:S13]  /*1c4e0*/  FSETP.NEU.AND P0, PT, R2, R7, PT ;  /* 0x000000070200720b */ /* 0x000fda0003f0d000 */
[----:B------:R-:W-:-:S05]  /*1c4f0*/  @!P0 IMAD.MOV.U32 R3, RZ, RZ, 0x447e4000 ;  /* 0x447e4000ff038424 */ /* 0x000fca00078e00ff */
[----:B------:R0:W-:Y:S01]  /*1c500*/  @!P0 STG.E desc[UR4][R4.64], R3 ;  /* 0x0000000304008986 */ /* 0x0001e2000c101904 */
[----:B------:R-:W-:Y:S05]  /*1c510*/  @!P0 EXIT ;  /* 0x000000000000894d */ /* 0x000fea0003800000 */
[----:B0-----:R-:W-:-:S05]  /*1c520*/  IMAD.MOV.U32 R3, RZ, RZ, 0x447e0000 ;  /* 0x447e0000ff037424 */ /* 0x001fca00078e00ff */
[----:B------:R-:W-:Y:S01]  /*1c530*/  STG.E desc[UR4][R4.64], R3 ;  /* 0x0000000304007986 */ /* 0x000fe2000c101904 */
[----:B------:R-:W-:Y:S05]  /*1c540*/  EXIT ;  /* 0x000000000000794d */ /* 0x000fea0003800000 */
.L_x_520:
        /* <DEDUP_REMOVED lines=15> */
.L_x_525:
[----:B------:R-:W-:-:S13]  /*1c640*/  FSETP.NEU.AND P0, PT, R2, R7, PT ;  /* 0x000000070200720b */ /* 0x000fda0003f0d000 */
[----:B------:R-:W-:-:S05]  /*1c650*/  @!P0 IMAD.MOV.U32 R3, RZ, RZ, 0x447d4000 ;  /* 0x447d4000ff038424 */ /* 0x000fca00078e00ff */
[----:B------:R0:W-:Y:S01]  /*1c660*/  @!P0 STG.E desc[UR4][R4.64], R3 ;  /* 0x0000000304008986 */ /* 0x0001e2000c101904 */
[----:B------:R-:W-:Y:S05]  /*1c670*/  @!P0 EXIT ;  /* 0x000000000000894d */ /* 0x000fea0003800000 */
[----:B0-----:R-:W-:-:S05]  /*1c680*/  IMAD.MOV.U32 R3, RZ, RZ, 0x447d0000 ;  /* 0x447d0000ff037424 */ /* 0x001fca00078e00ff */
[----:B------:R-:W-:Y:S01]  /*1c690*/  STG.E desc[UR4][R4.64], R3 ;  /* 0x0000000304007986 */ /* 0x000fe2000c101904 */
[----:B------:R-:W-:Y:S05]  /*1c6a0*/  EXIT ;  /* 0x000000000000794d */ /* 0x000fea0003800000 */
.L_x_524:
        /* <DEDUP_REMOVED lines=11> */
.L_x_526:
[----:B------:R-:W-:-:S13]  /*1c760*/  FSETP.NEU.AND P0, PT, R2, R3, PT ;  /* 0x000000030200720b */ /* 0x000fda0003f0d000 */
[----:B------:R-:W-:-:S05]  /*1c770*/  @!P0 IMAD.MOV.U32 R3, RZ, RZ, 0x447c4000 ;  /* 0x447c4000ff038424 */ /* 0x000fca00078e00ff */
[----:B------:R0:W-:Y:S01]  /*1c780*/  @!P0 STG.E desc[UR4][R4.64], R3 ;  /* 0x0000000304008986 */ /* 0x0001e2000c101904 */
[----:B------:R-:W-:Y:S05]  /*1c790*/  @!P0 EXIT ;  /* 0x000000000000894d */ /* 0x000fea0003800000 */
[----:B0-----:R-:W-:-:S05]  /*1c7a0*/  IMAD.MOV.U32 R3, RZ, RZ, 0x447c0000 ;  /* 0x447c0000ff037424 */ /* 0x001fca00078e00ff */
[----:B------:R-:W-:Y:S01]  /*1c7b0*/  STG.E desc[UR4][R4.64], R3 ;  /* 0x0000000304007986 */ /* 0x000fe2000c101904 */
[----:B------:R-:W-:Y:S05]  /*1c7c0*/  EXIT ;  /* 0x000000000000794d */ /* 0x000fea0003800000 */
.L_x_519:
        /* <DEDUP_REMOVED lines=19> */
.L_x_529:
[----:B------:R-:W-:-:S13]  /*1c900*/  FSETP.NEU.AND P0, PT, R2, R7, PT ;  /* 0x000000070200720b */ /* 0x000fda0003f0d000 */
[----:B------:R-:W-:-:S05]  /*1c910*/  @!P0 IMAD.MOV.U32 R3, RZ, RZ, 0x447b4000 ;  /* 0x447b4000ff038424 */ /* 0x000fca00078e00ff */
[----:B------:R0:W-:Y:S01]  /*1c920*/  @!P0 STG.E desc[UR4][R4.64], R3 ;  /* 0x0000000304008986 */ /* 0x0001e2000c101904 */
[----:B------:R-:W-:Y:S05]  /*1c930*/  @!P0 EXIT ;  /* 0x000000000000894d */ /* 0x000fea0003800000 */
[----:B0-----:R-:W-:-:S05]  /*1c940*/  IMAD.MOV.U32 R3, RZ, RZ, 0x447b0000 ;  /* 0x447b0000ff037424 */ /* 0x001fca00078e00ff */
[----:B------:R-:W-:Y:S01]  /*1c950*/  STG.E desc[UR4][R4.64], R3 ;  /* 0x0000000304007986 */ /* 0x000fe2000c101904 */
[----:B------:R-:W-:Y:S05]  /*1c960*/  EXIT ;  /* 0x000000000000794d */ /* 0x000fea0003800000 */
.L_x_528:
        /* <DEDUP_REMOVED lines=11> */
.L_x_530:
[----:B------:R-:W-:-:S13]  /*1ca20*/  FSETP.NEU.AND P0, PT, R2, R3, PT ;  /* 0x000000030200720b */ /* 0x000fda0003f0d000 */
[----:B------:R-:W-:-:S05]  /*1ca30*/  @!P0 IMAD.MOV.U32 R3, RZ, RZ, 0x447a4000 ;  /* 0x447a4000ff038424 */ /* 0x000fca00078e00ff */
[----:B------:R0:W-:Y:S01]  /*1ca40*/  @!P0 STG.E desc[UR4][R4.64], R3 ;  /* 0x0000000304008986 */ /* 0x0001e2000c101904 */
[----:B------:R-:W-:Y:S05]  /*1ca50*/  @!P0 EXIT ;  /* 0x000000000000894d */ /* 0x000fea0003800000 */
[----:B0-----:R-:W-:-:S05]  /*1ca60*/  IMAD.MOV.U32 R3, RZ, RZ, 0x447a0000 ;  /* 0x447a0000ff037424 */ /* 0x001fca00078e00ff */
[----:B------:R-:W-:Y:S01]  /*1ca70*/  STG.E desc[UR4][R4.64], R3 ;  /* 0x0000000304007986 */ /* 0x000fe2000c101904 */
[----:B------:R-:W-:Y:S05]  /*1ca80*/  EXIT ;  /* 0x000000000000794d */ /* 0x000fea0003800000 */
.L_x_527:
        /* <DEDUP_REMOVED lines=15> */
.L_x_532:
[----:B------:R-:W-:-:S13]  /*1cb80*/  FSETP.NEU.AND P0, PT, R2, R3, PT ;  /* 0x000000030200720b */ /* 0x000fda0003f0d000 */
[----:B------:R-:W-:-:S05]  /*1cb90*/  @!P0 IMAD.MOV.U32 R3, RZ, RZ, 0x44794000 ;  /* 0x44794000ff038424 */ /* 0x000fca00078e00ff */
[----:B------:R0:W-:Y:S01]  /*1cba0*/  @!P0 STG.E desc[UR4][R4.64], R3 ;  /* 0x0000000304008986 */ /* 0x0001e2000c101904 */
[----:B------:R-:W-:Y:S05]  /*1cbb0*/  @!P0 EXIT ;  /* 0x000000000000894d */ /* 0x000fea0003800000 */
[----:B0-----:R-:W-:-:S05]  /*1cbc0*/  IMAD.MOV.U32 R3, RZ, RZ, 0x44790000 ;  /* 0x44790000ff037424 */ /* 0x001fca00078e00ff */
[----:B------:R-:W-:Y:S01]  /*1cbd0*/  STG.E desc[UR4][R4.64], R3 ;  /* 0x0000000304007986 */ /* 0x000fe2000c101904 */
[----:B------:R-:W-:Y:S05]  /*1cbe0*/  EXIT ;  /* 0x000000000000794d */ /* 0x000fea0003800000 */
.L_x_531:
        /* <DEDUP_REMOVED lines=11> */
.L_x_533:
[----:B------:R-:W-:-:S13]  /*1cca0*/  FSETP.NEU.AND P0, PT, R2, R7, PT ;  /* 0x000000070200720b */ /* 0x000fda0003f0d000 */
[----:B------:R-:W-:-:S05]  /*1ccb0*/  @!P0 IMAD.MOV.U32 R3, RZ, RZ, 0x44784000 ;  /* 0x44784000ff038424 */ /* 0x000fca00078e00ff */
[----:B------:R0:W-:Y:S01]  /*1ccc0*/  @!P0 STG.E desc[UR4][R4.64], R3 ;  /* 0x0000000304008986 */ /* 0x0001e2000c101904 */
[----:B------:R-:W-:Y:S05]  /*1ccd0*/  @!P0 EXIT ;  /* 0x000000000000894d */ /* 0x000fea0003800000 */
[----:B0-----:R-:W-:-:S05]  /*1cce0*/  IMAD.MOV.U32 R3, RZ, RZ, 0x44780000 ;  /* 0x44780000ff037424 */ /* 0x001fca00078e00ff */
[----:B------:R-:W-:Y:S01]  /*1ccf0*/  STG.E desc[UR4][R4.64], R3 ;  /* 0x0000000304007986 */ /* 0x000fe2000c101904 */
[----:B------:R-:W-:Y:S05]  /*1cd00*/  EXIT ;  /* 0x000000000000794d */ /* 0x000fea0003800000 */
.L_x_518:
        /* <DEDUP_REMOVED lines=23> */
.L_x_537:
[----:B------:R-:W-:-:S13]  /*1ce80*/  FSETP.NEU.AND P0, PT, R2, R7, PT ;  /* 0x000000070200720b */ /* 0x000fda0003f0d000 */
[----:B------:R-:W-:-:S05]  /*1ce90*/  @!P0 IMAD.MOV.U32 R3, RZ, RZ, 0x44774000 ;  /* 0x44774000ff038424 */ /* 0x000fca00078e00ff */
[----:B------:R0:W-:Y:S01]  /*1cea0*/  @!P0 STG.E desc[UR4][R4.64], R3 ;  /* 0x0000000304008986 */ /* 0x0001e2000c101904 */
[----:B------:R-:W-:Y:S05]  /*1ceb0*/  @!P0 EXIT ;  /* 0x000000000000894d */ /* 0x000fea0003800000 */
[----:B0-----:R-:W-:-:S05]  /*1cec0*/  IMAD.MOV.U32 R3, RZ, RZ, 0x44770000 ;  /* 0x44770000ff037424 */ /* 0x001fca00078e00ff */
[----:B------:R-:W-:Y:S01]  /*1ced0*/  STG.E desc[UR4][R4.64], R3 ;  /* 0x0000000304007986 */ /* 0x000fe2000c101904 */
[----:B------:R-:W-:Y:S05]  /*1cee0*/  EXIT ;  /* 0x000000000000794d */ /* 0x000fea0003800000 */
.L_x_536:
        /* <DEDUP_REMOVED lines=11> */
.L_x_538:
[----:B------:R-:W-:-:S13]  /*1cfa0*/  FSETP.NEU.AND P0, PT, R2, R3, PT ;  /* 0x000000030200720b */ /* 0x000fda0003f0d000 */
[----:B------:R-:W-:-:S05]  /*1cfb0*/  @!P0 IMAD.MOV.U32 R3, RZ, RZ, 0x44764000 ;  /* 0x44764000ff038424 */ /* 0x000fca00078e00ff */
[----:B------:R0:W-:Y:S01]  /*1cfc0*/  @!P0 STG.E desc[UR4][R4.64], R3 ;  /* 0x0000000304008986 */ /* 0x0001e2000c101904 */
[----:B------:R-:W-:Y:S05]  /*1cfd0*/  @!P0 EXIT ;  /* 0x000000000000894d */ /* 0x000fea0003800000 */
[----:B0-----:R-:W-:-:S05]  /*1cfe0*/  IMAD.MOV.U32 R3, RZ, RZ, 0x44760000 ;  /* 0x44760000ff037424 */ /* 0x001fca00078e00ff */
[----:B------:R-:W-:Y:S01]  /*1cff0*/  STG.E desc[UR4][R4.64], R3 ;  /* 0x0000000304007986 */ /* 0x000fe2000c101904 */
[----:B------:R-:W-:Y:S05]  /*1d000*/  EXIT ;  /* 0x000000000000794d */ /* 0x000fea0003800000 */
.L_x_535:
        /* <DEDUP_REMOVED lines=15> */
.L_x_540:
[----:B------:R-:W-:-:S13]  /*1d100*/  FSETP.NEU.AND P0, PT, R2, R3, PT ;  /* 0x000000030200720b */ /* 0x000fda0003f0d000 */
[----:B------:R-:W-:-:S05]  /*1d110*/  @!P0 IMAD.MOV.U32 R3, RZ, RZ, 0x44754000 ;  /* 0x44754000ff038424 */ /* 0x000fca00078e00ff */
[----:B------:R0:W-:Y:S01]  /*1d120*/  @!P0 STG.E desc[UR4][R4.64], R3 ;  /* 0x0000000304008986 */ /* 0x0001e2000c101904 */
[----:B------:R-:W-:Y:S05]  /*1d130*/  @!P0 EXIT ;  /* 0x000000000000894d */ /* 0x000fea0003800000 */
[----:B0-----:R-:W-:-:S05]  /*1d140*/  IMAD.MOV.U32 R3, RZ, RZ, 0x44750000 ;  /* 0x44750000ff037424 */ /* 0x001fca00078e00ff */
[----:B------:R-:W-:Y:S01]  /*1d150*/  STG.E desc[UR4][R4.64], R3 ;  /* 0x0000000304007986 */ /* 0x000fe2000c101904 */
[----:B------:R-:W-:Y:S05]  /*1d160*/  EXIT ;  /* 0x000000000000794d */ /* 0x000fea0003800000 */
.L_x_539:
        /* <DEDUP_REMOVED lines=11> */
.L_x_541:
[----:B------:R-:W-:-:S13]  /*1d220*/  FSETP.NEU.AND P0, PT, R2, R7, PT ;  /* 0x000000070200720b */ /* 0x000fda0003f0d000 */
[----:B------:R-:W-:-:S05]  /*1d230*/  @!P0 IMAD.MOV.U32 R3, RZ, RZ, 0x44744000 ;  /* 0x44744000ff038424 */ /* 0x000fca00078e00ff */
[----:B------:R0:W-:Y:S01]  /*1d240*/  @!P0 STG.E desc[UR4][R4.64], R3 ;  /* 0x0000000304008986 */ /* 0x0001e2000c101904 */
[----:B------:R-:W-:Y:S05]  /*1d250*/  @!P0 EXIT ;  /* 0x000000000000894d */ /* 0x000fea0003800000 */
[----:B0-----:R-:W-:-:S05]  /*1d260*/  IMAD.MOV.U32 R3, RZ, RZ, 0x44740000 ;  /* 0x44740000ff037424 */ /* 0x001fca00078e00ff */
[----:B------:R-:W-:Y:S01]  /*1d270*/  STG.E desc[UR4][R4.64], R3 ;  /* 0x0000000304007986 */ /* 0x000fe2000c101904 */
[----:B------:R-:W-:Y:S05]  /*1d280*/  EXIT ;  /* 0x000000000000794d */ /* 0x000fea0003800000 */
.L_x_534:
        /* <DEDUP_REMOVED lines=19> */
.L_x_544:
[----:B------:R-:W-:-:S13]  /*1d3c0*/  FSETP.NEU.AND P0, PT, R2, R3, PT ;  /* 0x000000030200720b */ /* 0x000fda0003f0d000 */
[----:B------:R-:W-:-:S05]  /*1d3d0*/  @!P0 IMAD.MOV.U32 R3, RZ, RZ, 0x44734000 ;  /* 0x44734000ff038424 */ /* 0x000fca00078e00ff */
[----:B------:R0:W-:Y:S01]  /*1d3e0*/  @!P0 STG.E desc[UR4][R4.64], R3 ;  /* 0x0000000304008986 */ /* 0x0001e2000c101904 */
[----:B------:R-:W-:Y:S05]  /*1d3f0*/  @!P0 EXIT ;  /* 0x000000000000894d */ /* 0x000fea0003800000 */
[----:B0-----:R-:W-:-:S05]  /*1d400*/  IMAD.MOV.U32 R3, RZ, RZ, 0x44730000 ;  /* 0x44730000ff037424 */ /* 0x001fca00078e00ff */
[----:B------:R-:W-:Y:S01]  /*1d410*/  STG.E desc[UR4][R4.64], R3 ;  /* 0x0000000304007986 */ /* 0x000fe2000c101904 */
[----:B------:R-:W-:Y:S05]  /*1d420*/  EXIT ;  /* 0x000000000000794d */ /* 0x000fea0003800000 */
.L_x_543:
        /* <DEDUP_REMOVED lines=11> */
.L_x_545:
[----:B------:R-:W-:-:S13]  /*1d4e0*/  FSETP.NEU.AND P0, PT, R2, R7, PT ;  /* 0x000000070200720b */ /* 0x000fda0003f0d000 */
[----:B------:R-:W-:-:S05]  /*1d4f0*/  @!P0 IMAD.MOV.U32 R3, RZ, RZ, 0x44724000 ;  /* 0x44724000ff038424 */ /* 0x000fca00078e00ff */
[----:B------:R0:W-:Y:S01]  /*1d500*/  @!P0 STG.E desc[UR4][R4.64], R3 ;  /* 0x0000000304008986 */ /* 0x0001e2000c101904 */
[----:B------:R-:W-:Y:S05]  /*1d510*/  @!P0 EXIT ;  /* 0x000000000000894d */ /* 0x000fea0003800000 */
[----:B0-----:R-:W-:-:S05]  /*1d520*/  IMAD.MOV.U32 R3, RZ, RZ, 0x44720000 ;  /* 0x44720000ff037424 */ /* 0x001fca00078e00ff */
[----:B------:R-:W-:Y:S01]  /*1d530*/  STG.E desc[UR4][R4.64], R3 ;  /* 0x0000000304007986 */ /* 0x000fe2000c101904 */
[----:B------:R-:W-:Y:S05]  /*1d540*/  EXIT ;  /* 0x000000000000794d */ /* 0x000fea0003800000 */
.L_x_542:
        /* <DEDUP_REMOVED lines=15> */
.L_x_547:
[----:B------:R-:W-:-:S13]  /*1d640*/  FSETP.NEU.AND P0, PT, R2, R7, PT ;  /* 0x000000070200720b */ /* 0x000fda0003f0d000 */
[----:B------:R-:W-:-:S05]  /*1d650*/  @!P0 IMAD.MOV.U32 R3, RZ, RZ, 0x44714000 ;  /* 0x44714000ff038424 */ /* 0x000fca00078e00ff */
[----:B------:R0:W-:Y:S01]  /*1d660*/  @!P0 STG.E desc[UR4][R4.64], R3 ;  /* 0x0000000304008986 */ /* 0x0001e2000c101904 */
[----:B------:R-:W-:Y:S05]  /*1d670*/  @!P0 EXIT ;  /* 0x000000000000894d */ /* 0x000fea0003800000 */
[----:B0-----:R-:W-:-:S05]  /*1d680*/  IMAD.MOV.U32 R3, RZ, RZ, 0x44710000 ;  /* 0x44710000ff037424 */ /* 0x001fca00078e00ff */
[----:B------:R-:W-:Y:S01]  /*1d690*/  STG.E desc[UR4][R4.64], R3 ;  /* 0x0000000304007986 */ /* 0x000fe2000c101904 */
[----:B------:R-:W-:Y:S05]  /*1d6a0*/  EXIT ;  /* 0x000000000000794d */ /* 0x000fea0003800000 */
.L_x_546:
        /* <DEDUP_REMOVED lines=11> */
.L_x_548:
[----:B------:R-:W-:-:S13]  /*1d760*/  FSETP.NEU.AND P0, PT, R2, R3, PT ;  /* 0x000000030200720b */ /* 0x000fda0003f0d000 */
[----:B------:R-:W-:-:S05]  /*1d770*/  @!P0 IMAD.MOV.U32 R3, RZ, RZ, 0x44704000 ;  /* 0x44704000ff038424 */ /* 0x000fca00078e00ff */
[----:B------:R0:W-:Y:S01]  /*1d780*/  @!P0 STG.E desc[UR4][R4.64], R3 ;  /* 0x0000000304008986 */ /* 0x0001e2000c101904 */
[----:B------:R-:W-:Y:S05]  /*1d790*/  @!P0 EXIT ;  /* 0x000000000000894d */ /* 0x000fea0003800000 */
[----:B0-----:R-:W-:-:S05]  /*1d7a0*/  IMAD.MOV.U32 R3, RZ, RZ, 0x44700000 ;  /* 0x44700000ff037424 */ /* 0x001fca00078e00ff */
[----:B------:R-:W-:Y:S01]  /*1d7b0*/  STG.E desc[UR4][R4.64], R3 ;  /* 0x0000000304007986 */ /* 0x000fe2000c101904 */
[----:B------:R-:W-:Y:S05]  /*1d7c0*/  EXIT ;  /* 0x000000000000794d */ /* 0x000fea0003800000 */
.L_x_517:
        /* <DEDUP_REMOVED lines=27> */
.L_x_553:
[----:B------:R-:W-:-:S13]  /*1d980*/  FSETP.NEU.AND P0, PT, R2, R7, PT ;  /* 0x000000070200720b */ /* 0x000fda0003f0d000 */
[----:B------:R-:W-:-:S05]  /*1d990*/  @!P0 IMAD.MOV.U32 R3, RZ, RZ, 0x446f4000 ;  /* 0x446f4000ff038424 */ /* 0x000fca00078e00ff */
[----:B------:R0:W-:Y:S01]  /*1d9a0*/  @!P0 STG.E desc[UR4][R4.64], R3 ;  /* 0x0000000304008986 */ /* 0x0001e2000c101904 */
[----:B------:R-:W-:Y:S05]  /*1d9b0*/  @!P0 EXIT ;  /* 0x000000000000894d */ /* 0x000fea0003800000 */
[----:B0-----:R-:W-:-:S05]  /*1d9c0*/  IMAD.MOV.U32 R3, RZ, RZ, 0x446f0000 ;  /* 0x446f0000ff037424 */ /* 0x001fca00078e00ff */
[----:B------:R-:W-:Y:S01]  /*1d9d0*/  STG.E desc[UR4][R4.64], R3 ;  /* 0x0000000304007986 */ /* 0x000fe2000c101904 */
[----:B------:R-:W-:Y:S05]  /*1d9e0*/  EXIT ;  /* 0x000000000000794d */ /* 0x000fea0003800000 */
.L_x_552:
        /* <DEDUP_REMOVED lines=11> */
.L_x_554:
[----:B------:R-:W-:-:S13]  /*1daa0*/  FSETP.NEU.AND P0, PT, R2, R3, PT ;  /* 0x000000030200720b */ /* 0x000fda0003f0d000 */
[----:B------:R-:W-:-:S05]  /*1dab0*/  @!P0 IMAD.MOV.U32 R3, RZ, RZ, 0x446e4000 ;  /* 0x446e4000ff038424 */ /* 0x000fca00078e00ff */
[----:B------:R0:W-:Y:S01]  /*1dac0*/  @!P0 STG.E desc[UR4][R4.64], R3 ;  /* 0x0000000304008986 */ /* 0x0001e2000c101904 */
[----:B------:R-:W-:Y:S05]  /*1dad0*/  @!P0 EXIT ;  /* 0x000000000000894d */ /* 0x000fea0003800000 */
[----:B0-----:R-:W-:-:S05]  /*1dae0*/  IMAD.MOV.U32 R3, RZ, RZ, 0x446e0000 ;  /* 0x446e0000ff037424 */ /* 0x001fca00078e00ff */
[----:B------:R-:W-:Y:S01]  /*1daf0*/  STG.E desc[UR4][R4.64], R3 ;  /* 0x0000000304007986 */ /* 0x000fe2000c101904 */
[----:B------:R-:W-:Y:S05]  /*1db00*/  EXIT ;  /* 0x000000000000794d */ /* 0x000fea0003800000 */
.L_x_551:
        /* <DEDUP_REMOVED lines=15> */
.L_x_556:
[----:B------:R-:W-:-:S13]  /*1dc00*/  FSETP.NEU.AND P0, PT, R2, R3, PT ;  /* 0x000000030200720b */ /* 0x000fda0003f0d000 */
[----:B------:R-:W-:-:S05]  /*1dc10*/  @!P0 IMAD.MOV.U32 R3, RZ, RZ, 0x446d4000 ;  /* 0x446d4000ff038424 */ /* 0x000fca00078e00ff */
[----:B------:R0:W-:Y:S01]  /*1dc20*/  @!P0 STG.E desc[UR4][R4.64], R3 ;  /* 0x0000000304008986 */ /* 0x0001e2000c101904 */
[----:B------:R-:W-:Y:S05]  /*1dc30*/  @!P0 EXIT ;  /* 0x000000000000894d */ /* 0x000fea0003800000 */
[----:B0-----:R-:W-:-:S05]  /*1dc40*/  IMAD.MOV.U32 R3, RZ, RZ, 0x446d0000 ;  /* 0x446d0000ff037424 */ /* 0x001fca00078e00ff */
[----:B------:R-:W-:Y:S01]  /*1dc50*/  STG.E desc[UR4][R4.64], R3 ;  /* 0x0000000304007986 */ /* 0x000fe2000c101904 */
[----:B------:R-:W-:Y:S05]  /*1dc60*/  EXIT ;  /* 0x000000000000794d */ /* 0x000fea0003800000 */
.L_x_555:
        /* <DEDUP_REMOVED lines=11> */
.L_x_557:
[----:B------:R-:W-:-:S13]  /*1dd20*/  FSETP.NEU.AND P0, PT, R2, R7, PT ;  /* 0x000000070200720b */ /* 0x000fda0003f0d000 */
[----:B------:R-:W-:-:S05]  /*1dd30*/  @!P0 IMAD.MOV.U32 R3, RZ, RZ, 0x446c4000 ;  /* 0x446c4000ff038424 */ /* 0x000fca00078e00ff */
[----:B------:R0:W-:Y:S01]  /*1dd40*/  @!P0 STG.E desc[UR4][R4.64], R3 ;  /* 0x0000000304008986 */ /* 0x0001e2000c101904 */
[----:B------:R-:W-:Y:S05]  /*1dd50*/  @!P0 EXIT ;  /* 0x000000000000894d */ /* 0x000fea0003800000 */
[----:B0-----:R-:W-:-:S05]  /*1dd60*/  IMAD.MOV.U32 R3, RZ, RZ, 0x446c0000 ;  /* 0x446c0000ff037424 */ /* 0x001fca00078e00ff */
[----:B------:R-:W-:Y:S01]  /*1dd70*/  STG.E desc[UR4][R4.64], R3 ;  /* 0x0000000304007986 */ /* 0x000fe2000c101904 */
[----:B------:R-:W-:Y:S05]  /*1dd80*/  EXIT ;  /* 0x000000000000794d */ /* 0x000fea0003800000 */
.L_x_550:
        /* <DEDUP_REMOVED lines=19> */
.L_x_560:
[----:B------:R-:W-:-:S13]  /*1dec0*/  FSETP.NEU.AND P0, PT, R2, R3, PT ;  /* 0x000000030200720b */ /* 0x000fda0003f0d000 */
[----:B------:R-:W-:-:S05]  /*1ded0*/  @!P0 IMAD.MOV.U32 R3, RZ, RZ, 0x446b4000 ;  /* 0x446b4000ff038424 */ /* 0x000fca00078e00ff */
[----:B------:R0:W-:Y:S01]  /*1dee0*/  @!P0 STG.E desc[UR4][R4.64], R3 ;  /* 0x0000000304008986 */ /* 0x0001e2000c101904 */
[----:B------:R-:W-:Y:S05]  /*1def0*/  @!P0 EXIT ;  /* 0x000000000000894d */ /* 0x000fea0003800000 */
[----:B0-----:R-:W-:-:S05]  /*1df00*/  IMAD.MOV.U32 R3, RZ, RZ, 0x446b0000 ;  /* 0x446b0000ff037424 */ /* 0x001fca00078e00ff */
[----:B------:R-:W-:Y:S01]  /*1df10*/  STG.E desc[UR4][R4.64], R3 ;  /* 0x0000000304007986 */ /* 0x000fe2000c101904 */
[----:B------:R-:W-:Y:S05]  /*1df20*/  EXIT ;  /* 0x000000000000794d */ /* 0x000fea0003800000 */
.L_x_559:
        /* <DEDUP_REMOVED lines=11> */
.L_x_561:
[----:B------:R-:W-:-:S13]  /*1dfe0*/  FSETP.NEU.AND P0, PT, R2, R7, PT ;  /* 0x000000070200720b */ /* 0x000fda0003f0d000 */
[----:B------:R-:W-:-:S05]  /*1dff0*/  @!P0 IMAD.MOV.U32 R3, RZ, RZ, 0x446a4000 ;  /* 0x446a4000ff038424 */ /* 0x000fca00078e00ff */
[----:B------:R0:W-:Y:S01]  /*1e000*/  @!P0 STG.E desc[UR4][R4.64], R3 ;  /* 0x0000000304008986 */ /* 0x0001e2000c101904 */
[----:B------:R-:W-:Y:S05]  /*1e010*/  @!P0 EXIT ;  /* 0x000000000000894d */ /* 0x000fea0003800000 */
[----:B0-----:R-:W-:-:S05]  /*1e020*/  IMAD.MOV.U32 R3, RZ, RZ, 0x446a0000 ;  /* 0x446a0000ff037424 */ /* 0x001fca00078e00ff */
[----:B------:R-:W-:Y:S01]  /*1e030*/  STG.E desc[UR4][R4.64], R3 ;  /* 0x0000000304007986 */ /* 0x000fe2000c101904 */
[----:B------:R-:W-:Y:S05]  /*1e040*/  EXIT ;  /* 0x000000000000794d */ /* 0x000fea0003800000 */
.L_x_558:
        /* <DEDUP_REMOVED lines=15> */
.L_x_563:
[----:B------:R-:W-:-:S13]  /*1e140*/  FSETP.NEU.AND P0, PT, R2, R7, PT ;  /* 0x000000070200720b */ /* 0x000fda0003f0d000 */
[----:B------:R-:W-:-:S05]  /*1e150*/  @!P0 IMAD.MOV.U32 R3, RZ, RZ, 0x44694000 ;  /* 0x44694000ff038424 */ /* 0x000fca00078e00ff */
[----:B------:R0:W-:Y:S01]  /*1e160*/  @!P0 STG.E desc[UR4][R4.64], R3 ;  /* 0x0000000304008986 */ /* 0x0001e2000c101904 */
[----:B------:R-:W-:Y:S05]  /*1e170*/  @!P0 EXIT ;  /* 0x000000000000894d */ /* 0x000fea0003800000 */
[----:B0-----:R-:W-:-:S05]  /*1e180*/  IMAD.MOV.U32 R3, RZ, RZ, 0x44690000 ;  /* 0x44690000ff037424 */ /* 0x001fca00078e00ff */
[----:B------:R-:W-:Y:S01]  /*1e190*/  STG.E desc[UR4][R4.64], R3 ;  /* 0x0000000304007986 */ /* 0x000fe2000c101904 */
[----:B------:R-:W-:Y:S05]  /*1e1a0*/  EXIT ;  /* 0x000000000000794d */ /* 0x000fea0003800000 */
.L_x_562:
        /* <DEDUP_REMOVED lines=11> */
.L_x_564:
[----:B------:R-:W-:-:S13]  /*1e260*/  FSETP.NEU.AND P0, PT, R2, R3, PT ;  /* 0x000000030200720b */ /* 0x000fda0003f0d000 */
[----:B------:R-:W-:-:S05]  /*1e270*/  @!P0 IMAD.MOV.U32 R3, RZ, RZ, 0x44684000 ;  /* 0x44684000ff038424 */ /* 0x000fca00078e00ff */
[----:B------:R0:W-:Y:S01]  /*1e280*/  @!P0 STG.E desc[UR4][R4.64], R3 ;  /* 0x0000000304008986 */ /* 0x0001e2000c101904 */
[----:B------:R-:W-:Y:S05]  /*1e290*/  @!P0 EXIT ;  /* 0x000000000000894d */ /* 0x000fea0003800000 */
[----:B0-----:R-:W-:-:S05]  /*1e2a0*/  IMAD.MOV.U32 R3, RZ, RZ, 0x44680000 ;  /* 0x44680000ff037424 */ /* 0x001fca00078e00ff */
[----:B------:R-:W-:Y:S01]  /*1e2b0*/  STG.E desc[UR4][R4.64], R3 ;  /* 0x0000000304007986 */ /* 0x000fe2000c101904 */
[----:B------:R-:W-:Y:S05]  /*1e2c0*/  EXIT ;  /* 0x000000000000794d */ /* 0x000fea0003800000 */
.L_x_549:
        /* <DEDUP_REMOVED lines=23> */
.L_x_568:
[----:B------:R-:W-:-:S13]  /*1e440*/  FSETP.NEU.AND P0, PT, R2, R3, PT ;  /* 0x000000030200720b */ /* 0x000fda0003f0d000 */
[----:B------:R-:W-:-:S05]  /*1e450*/  @!P0 IMAD.MOV.U32 R3, RZ, RZ, 0x44674000 ;  /* 0x44674000ff038424 */ /* 0x000fca00078e00ff */
[----:B------:R0:W-:Y:S01]  /*1e460*/  @!P0 STG.E desc[UR4][R4.64], R3 ;  /* 0x0000000304008986 */ /* 0x0001e2000c101904 */
[----:B------:R-:W-:Y:S05]  /*1e470*/  @!P0 EXIT ;  /* 0x000000000000894d */ /* 0x000fea0003800000 */
[----:B0-----:R-:W-:-:S05]  /*1e480*/  IMAD.MOV.U32 R3, RZ, RZ, 0x44670000 ;  /* 0x44670000ff037424 */ /* 0x001fca00078e00ff */
[----:B------:R-:W-:Y:S01]  /*1e490*/  STG.E desc[UR4][R4.64], R3 ;  /* 0x0000000304007986 */ /* 0x000fe2000c101904 */
[----:B------:R-:W-:Y:S05]  /*1e4a0*/  EXIT ;  /* 0x000000000000794d */ /* 0x000fea0003800000 */
.L_x_567:
        /* <DEDUP_REMOVED lines=11> */
.L_x_569:
[----:B------:R-:W-:-:S13]  /*1e560*/  FSETP.NEU.AND P0, PT, R2, R7, PT ;  /* 0x000000070200720b */ /* 0x000fda0003f0d000 */
[----:B------:R-:W-:-:S05]  /*1e570*/  @!P0 IMAD.MOV.U32 R3, RZ, RZ, 0x44664000 ;  /* 0x44664000ff038424 */ /* 0x000fca00078e00ff */
[----:B------:R0:W-:Y:S01]  /*1e580*/  @!P0 STG.E desc[UR4][R4.64], R3 ;  /* 0x0000000304008986 */ /* 0x0001e2000c101904 */
[----:B------:R-:W-:Y:S05]  /*1e590*/  @!P0 EXIT ;  /* 0x000000000000894d */ /* 0x000fea0003800000 */
[----:B0-----:R-:W-:-:S05]  /*1e5a0*/  IMAD.MOV.U32 R3, RZ, RZ, 0x44660000 ;  /* 0x44660000ff037424 */ /* 0x001fca00078e00ff */
[----:B------:R-:W-:Y:S01]  /*1e5b0*/  STG.E desc[UR4][R4.64], R3 ;  /* 0x0000000304007986 */ /* 0x000fe2000c101904 */
[----:B------:R-:W-:Y:S05]  /*1e5c0*/  EXIT ;  /* 0x000000000000794d */ /* 0x000fea0003800000 */
.L_x_566:
        /* <DEDUP_REMOVED lines=15> */
.L_x_571:
[----:B------:R-:W-:-:S13]  /*1e6c0*/  FSETP.NEU.AND P0, PT, R2, R7, PT ;  /* 0x000000070200720b */ /* 0x000fda0003f0d000 */
[----:B------:R-:W-:-:S05]  /*1e6d0*/  @!P0 IMAD.MOV.U32 R3, RZ, RZ, 0x44654000 ;  /* 0x44654000ff038424 */ /* 0x000fca00078e00ff */
[----:B------:R0:W-:Y:S01]  /*1e6e0*/  @!P0 STG.E desc[UR4][R4.64], R3 ;  /* 0x0000000304008986 */ /* 0x0001e2000c101904 */
[----:B------:R-:W-:Y:S05]  /*1e6f0*/  @!P0 EXIT ;  /* 0x000000000000894d */ /* 0x000fea0003800000 */
[----:B0-----:R-:W-:-:S05]  /*1e700*/  IMAD.MOV.U32 R3, RZ, RZ, 0x44650000 ;  /* 0x44650000ff037424 */ /* 0x001fca00078e00ff */
[----:B------:R-:W-:Y:S01]  /*1e710*/  STG.E desc[UR4][R4.64], R3 ;  /* 0x0000000304007986 */ /* 0x000fe2000c101904 */
[----:B------:R-:W-:Y:S05]  /*1e720*/  EXIT ;  /* 0x000000000000794d */ /* 0x000fea0003800000 */
.L_x_570:
        /* <DEDUP_REMOVED lines=11> */
.L_x_572:
[----:B------:R-:W-:-:S13]  /*1e7e0*/  FSETP.NEU.AND P0, PT, R2, R3, PT ;  /* 0x000000030200720b */ /* 0x000fda0003f0d000 */
[----:B------:R-:W-:-:S05]  /*1e7f0*/  @!P0 IMAD.MOV.U32 R3, RZ, RZ, 0x44644000 ;  /* 0x44644000ff038424 */ /* 0x000fca00078e00ff */
[----:B------:R0:W-:Y:S01]  /*1e800*/  @!P0 STG.E desc[UR4][R4.64], R3 ;  /* 0x0000000304008986 */ /* 0x0001e2000c101904 */
[----:B------:R-:W-:Y:S05]  /*1e810*/  @!P0 EXIT ;  /* 0x000000000000894d */ /* 0x000fea0003800000 */
[----:B0-----:R-:W-:-:S05]  /*1e820*/  IMAD.MOV.U32 R3, RZ, RZ, 0x44640000 ;  /* 0x44640000ff037424 */ /* 0x001fca00078e00ff */
[----:B------:R-:W-:Y:S01]  /*1e830*/  STG.E desc[UR4][R4.64], R3 ;  /* 0x0000000304007986 */ /* 0x000fe2000c101904 */
[----:B------:R-:W-:Y:S05]  /*1e840*/  EXIT ;  /* 0x000000000000794d */ /* 0x000fea0003800000 */
.L_x_565:
        /* <DEDUP_REMOVED lines=19> */
.L_x_575:
[----:B------:R-:W-:-:S13]  /*1e980*/  FSETP.NEU.AND P0, PT, R2, R7, PT ;  /* 0x000000070200720b */ /* 0x000fda0003f0d000 */
[----:B------:R-:W-:-:S05]  /*1e990*/  @!P0 IMAD.MOV.U32 R3, RZ, RZ, 0x44634000 ;  /* 0x44634000ff038424 */ /* 0x000fca00078e00ff */
[----:B------:R0:W-:Y:S01]  /*1e9a0*/  @!P0 STG.E desc[UR4][R4.64], R3 ;  /* 0x0000000304008986 */ /* 0x0001e2000c101904 */
[----:B------:R-:W-:Y:S05]  /*1e9b0*/  @!P0 EXIT ;  /* 0x000000000000894d */ /* 0x000fea0003800000 */
[----:B0-----:R-:W-:-:S05]  /*1e9c0*/  IMAD.MOV.U32 R3, RZ, RZ, 0x44630000 ;  /* 0x44630000ff037424 */ /* 0x001fca00078e00ff */
[----:B------:R-:W-:Y:S01]  /*1e9d0*/  STG.E desc[UR4][R4.64], R3 ;  /* 0x0000000304007986 */ /* 0x000fe2000c101904 */
[----:B------:R-:W-:Y:S05]  /*1e9e0*/  EXIT ;  /* 0x000000000000794d */ /* 0x000fea0003800000 */
.L_x_574:
        /* <DEDUP_REMOVED lines=11> */
.L_x_576:
[----:B------:R-:W-:-:S13]  /*1eaa0*/  FSETP.NEU.AND P0, PT, R2, R3, PT ;  /* 0x000000030200720b */ /* 0x000fda0003f0d000 */
[----:B------:R-:W-:-:S05]  /*1eab0*/  @!P0 IMAD.MOV.U32 R3, RZ, RZ, 0x44624000 ;  /* 0x44624000ff038424 */ /* 0x000fca00078e00ff */
[----:B------:R0:W-:Y:S01]  /*1eac0*/  @!P0 STG.E desc[UR4][R4.64], R3 ;  /* 0x0000000304008986 */ /* 0x0001e2000c101904 */
[----:B------:R-:W-:Y:S05]  /*1ead0*/  @!P0 EXIT ;  /* 0x000000000000894d */ /* 0x000fea0003800000 */
[----:B0-----:R-:W-:-:S05]  /*1eae0*/  IMAD.MOV.U32 R3, RZ, RZ, 0x44620000 ;  /* 0x44620000ff037424 */ /* 0x001fca00078e00ff */
[----:B------:R-:W-:Y:S01]  /*1eaf0*/  STG.E desc[UR4][R4.64], R3 ;  /* 0x0000000304007986 */ /* 0x000fe2000c101904 */
[----:B------:R-:W-:Y:S05]  /*1eb00*/  EXIT ;  /* 0x000000000000794d */ /* 0x000fea0003800000 */
.L_x_573:
        /* <DEDUP_REMOVED lines=15> */
.L_x_578:
[----:B------:R-:W-:-:S13]  /*1ec00*/  FSETP.NEU.AND P0, PT, R2, R3, PT ;  /* 0x000000030200720b */ /* 0x000fda0003f0d000 */
[----:B------:R-:W-:-:S05]  /*1ec10*/  @!P0 IMAD.MOV.U32 R3, RZ, RZ, 0x44614000 ;  /* 0x44614000ff038424 */ /* 0x000fca00078e00ff */
[----:B------:R0:W-:Y:S01]  /*1ec20*/  @!P0 STG.E desc[UR4][R4.64], R3 ;  /* 0x0000000304008986 */ /* 0x0001e2000c101904 */
[----:B------:R-:W-:Y:S05]  /*1ec30*/  @!P0 EXIT ;  /* 0x000000000000894d */ /* 0x000fea0003800000 */
[----:B0-----:R-:W-:-:S05]  /*1ec40*/  IMAD.MOV.U32 R3, RZ, RZ, 0x44610000 ;  /* 0x44610000ff037424 */ /* 0x001fca00078e00ff */
[----:B------:R-:W-:Y:S01]  /*1ec50*/  STG.E desc[UR4][R4.64], R3 ;  /* 0x0000000304007986 */ /* 0x000fe2000c101904 */
[----:B------:R-:W-:Y:S05]  /*1ec60*/  EXIT ;  /* 0x000000000000794d */ /* 0x000fea0003800000 */
.L_x_577:
        /* <DEDUP_REMOVED lines=11> */
.L_x_579:
[----:B------:R-:W-:-:S13]  /*1ed20*/  FSETP.NEU.AND P0, PT, R2, R7, PT ;  /* 0x000000070200720b */ /* 0x000fda0003f0d000 */
[----:B------:R-:W-:-:S05]  /*1ed30*/  @!P0 IMAD.MOV.U32 R3, RZ, RZ, 0x44604000 ;  /* 0x44604000ff038424 */ /* 0x000fca00078e00ff */
[----:B------:R0:W-:Y:S01]  /*1ed40*/  @!P0 STG.E desc[UR4][R4.64], R3 ;  /* 0x0000000304008986 */ /* 0x0001e2000c101904 */
[----:B------:R-:W-:Y:S05]  /*1ed50*/  @!P0 EXIT ;  /* 0x000000000000894d */ /* 0x000fea0003800000 */
[----:B0-----:R-:W-:-:S05]  /*1ed60*/  IMAD.MOV.U32 R3, RZ, RZ, 0x44600000 ;  /* 0x44600000ff037424 */ /* 0x001fca00078e00ff */
[----:B------:R-:W-:Y:S01]  /*1ed70*/  STG.E desc[UR4][R4.64], R3 ;  /* 0x0000000304007986 */ /* 0x000fe2000c101904 */
[----:B------:R-:W-:Y:S05]  /*1ed80*/  EXIT ;  /* 0x000000000000794d */ /* 0x000fea0003800000 */
.L_x_516:
        /* <DEDUP_REMOVED lines=31> */
.L_x_585:
[----:B------:R-:W-:-:S13]  /*1ef80*/  FSETP.NEU.AND P0, PT, R2, R7, PT ;  /* 0x000000070200720b */ /* 0x000fda0003f0d000 */
[----:B------:R-:W-:-:S05]  /*1ef90*/  @!P0 IMAD.MOV.U32 R3, RZ, RZ, 0x445f4000 ;  /* 0x445f4000ff038424 */ /* 0x000fca00078e00ff */
[----:B------:R0:W-:Y:S01]  /*1efa0*/  @!P0 STG.E desc[UR4][R4.64], R3 ;  /* 0x0000000304008986 */ /* 0x0001e2000c101904 */
[----:B------:R-:W-:Y:S05]  /*1efb0*/  @!P0 EXIT ;  /* 0x000000000000894d */ /* 0x000fea0003800000 */
[----:B0-----:R-:W-:-:S05]  /*1efc0*/  IMAD.MOV.U32 R3, RZ, RZ, 0x445f0000 ;  /* 0x445f0000ff037424 */ /* 0x001fca00078e00ff */
[----:B------:R-:W-:Y:S01]  /*1efd0*/  STG.E desc[UR4][R4.64], R3 ;  /* 0x0000000304007986 */ /* 0x000fe2000c101904 */
[----:B------:R-:W-:Y:S05]  /*1efe0*/  EXIT ;  /* 0x000000000000794d */ /* 0x000fea0003800000 */
.L_x_584:
        /* <DEDUP_REMOVED lines=11> */
.L_x_586:
[----:B------:R-:W-:-:S13]  /*1f0a0*/  FSETP.NEU.AND P0, PT, R2, R3, PT ;  /* 0x000000030200720b */ /* 0x000fda0003f0d000 */
[----:B------:R-:W-:-:S05]  /*1f0b0*/  @!P0 IMAD.MOV.U32 R3, RZ, RZ, 0x445e4000 ;  /* 0x445e4000ff038424 */ /* 0x000fca00078e00ff */
[----:B------:R0:W-:Y:S01]  /*1f0c0*/  @!P0 STG.E desc[UR4][R4.64], R3 ;  /* 0x0000000304008986 */ /* 0x0001e2000c101904 */
[----:B------:R-:W-:Y:S05]  /*1f0d0*/  @!P0 EXIT ;  /* 0x000000000000894d */ /* 0x000fea0003800000 */
[----:B0-----:R-:W-:-:S05]  /*1f0e0*/  IMAD.MOV.U32 R3, RZ, RZ, 0x445e0000 ;  /* 0x445e0000ff037424 */ /* 0x001fca00078e00ff */
[----:B------:R-:W-:Y:S01]  /*1f0f0*/  STG.E desc[UR4][R4.64], R3 ;  /* 0x0000000304007986 */ /* 0x000fe2000c101904 */
[----:B------:R-:W-:Y:S05]  /*1f100*/  EXIT ;  /* 0x000000000000794d */ /* 0x000fea0003800000 */
.L_x_583:
        /* <DEDUP_REMOVED lines=15> */
.L_x_588:
[----:B------:R-:W-:-:S13]  /*1f200*/  FSETP.NEU.AND P0, PT, R2, R3, PT ;  /* 0x000000030200720b */ /* 0x000fda0003f0d000 */
[----:B------:R-:W-:-:S05]  /*1f210*/  @!P0 IMAD.MOV.U32 R3, RZ, RZ, 0x445d4000 ;  /* 0x445d4000ff038424 */ /* 0x000fca00078e00ff */
[----:B------:R0:W-:Y:S01]  /*1f220*/  @!P0 STG.E desc[UR4][R4.64], R3 ;  /* 0x0000000304008986 */ /* 0x0001e2000c101904 */
[----:B------:R-:W-:Y:S05]  /*1f230*/  @!P0 EXIT ;  /* 0x000000000000894d */ /* 0x000fea0003800000 */
[----:B0-----:R-:W-:-:S05]  /*1f240*/  IMAD.MOV.U32 R3, RZ, RZ, 0x445d0000 ;  /* 0x445d0000ff037424 */ /* 0x001fca00078e00ff */
[----:B------:R-:W-:Y:S01]  /*1f250*/  STG.E desc[UR4][R4.64], R3 ;  /* 0x0000000304007986 */ /* 0x000fe2000c101904 */
[----:B------:R-:W-:Y:S05]  /*1f260*/  EXIT ;  /* 0x000000000000794d */ /* 0x000fea0003800000 */
.L_x_587:
        /* <DEDUP_REMOVED lines=11> */
.L_x_589:
[----:B------:R-:W-:-:S13]  /*1f320*/  FSETP.NEU.AND P0, PT, R2, R7, PT ;  /* 0x000000070200720b */ /* 0x000fda0003f0d000 */
[----:B------:R-:W-:-:S05]  /*1f330*/  @!P0 IMAD.MOV.U32 R3, RZ, RZ, 0x445c4000 ;  /* 0x445c4000ff038424 */ /* 0x000fca00078e00ff */
[----:B------:R0:W-:Y:S01]  /*1f340*/  @!P0 STG.E desc[UR4][R4.64], R3 ;  /* 0x0000000304008986 */ /* 0x0001e2000c101904 */
[----:B------:R-:W-:Y:S05]  /*1f350*/  @!P0 EXIT ;  /* 0x000000000000894d */ /* 0x000fea0003800000 */
[----:B0-----:R-:W-:-:S05]  /*1f360*/  IMAD.MOV.U32 R3, RZ, RZ, 0x445c0000 ;  /* 0x445c0000ff037424 */ /* 0x001fca00078e00ff */
[----:B------:R-:W-:Y:S01]  /*1f370*/  STG.E desc[UR4][R4.64], R3 ;  /* 0x0000000304007986 */ /* 0x000fe2000c101904 */
[----:B------:R-:W-:Y:S05]  /*1f380*/  EXIT ;  /* 0x000000000000794d */ /* 0x000fea0003800000 */
.L_x_582:
        /* <DEDUP_REMOVED lines=19> */
.L_x_592:
[----:B------:R-:W-:-:S13]  /*1f4c0*/  FSETP.NEU.AND P0, PT, R2, R3, PT ;  /* 0x000000030200720b */ /* 0x000fda0003f0d000 */
[----:B------:R-:W-:-:S05]  /*1f4d0*/  @!P0 IMAD.MOV.U32 R3, RZ, RZ, 0x445b4000 ;  /* 0x445b4000ff038424 */ /* 0x000fca00078e00ff */
[----:B------:R0:W-:Y:S01]  /*1f4e0*/  @!P0 STG.E desc[UR4][R4.64], R3 ;  /* 0x0000000304008986 */ /* 0x0001e2000c101904 */
[----:B------:R-:W-:Y:S05]  /*1f4f0*/  @!P0 EXIT ;  /* 0x000000000000894d */ /* 0x000fea0003800000 */
[----:B0-----:R-:W-:-:S05]  /*1f500*/  IMAD.MOV.U32 R3, RZ, RZ, 0x445b0000 ;  /* 0x445b0000ff037424 */ /* 0x001fca00078e00ff */
[----:B------:R-:W-:Y:S01]  /*1f510*/  STG.E desc[UR4][R4.64], R3 ;  /* 0x0000000304007986 */ /* 0x000fe2000c101904 */
[----:B------:R-:W-:Y:S05]  /*1f520*/  EXIT ;  /* 0x000000000000794d */ /* 0x000fea0003800000 */
.L_x_591:
        /* <DEDUP_REMOVED lines=11> */
.L_x_593:
[----:B------:R-:W-:-:S13]  /*1f5e0*/  FSETP.NEU.AND P0, PT, R2, R7, PT ;  /* 0x000000070200720b */ /* 0x000fda0003f0d000 */
[----:B------:R-:W-:-:S05]  /*1f5f0*/  @!P0 IMAD.MOV.U32 R3, RZ, RZ, 0x445a4000 ;  /* 0x445a4000ff038424 */ /* 0x000fca00078e00ff */
[----:B------:R0:W-:Y:S01]  /*1f600*/  @!P0 STG.E desc[UR4][R4.64], R3 ;  /* 0x0000000304008986 */ /* 0x0001e2000c101904 */
[----:B------:R-:W-:Y:S05]  /*1f610*/  @!P0 EXIT ;  /* 0x000000000000894d */ /* 0x000fea0003800000 */
[----:B0-----:R-:W-:-:S05]  /*1f620*/  IMAD.MOV.U32 R3, RZ, RZ, 0x445a0000 ;  /* 0x445a0000ff037424 */ /* 0x001fca00078e00ff */
[----:B------:R-:W-:Y:S01]  /*1f630*/  STG.E desc[UR4][R4.64], R3 ;  /* 0x0000000304007986 */ /* 0x000fe2000c101904 */
[----:B------:R-:W-:Y:S05]  /*1f640*/  EXIT ;  /* 0x000000000000794d */ /* 0x000fea0003800000 */
.L_x_590:
        /* <DEDUP_REMOVED lines=15> */
.L_x_595:
[----:B------:R-:W-:-:S13]  /*1f740*/  FSETP.NEU.AND P0, PT, R2, R7, PT ;  /* 0x000000070200720b */ /* 0x000fda0003f0d000 */
[----:B------:R-:W-:-:S05]  /*1f750*/  @!P0 IMAD.MOV.U32 R3, RZ, RZ, 0x44594000 ;  /* 0x44594000ff038424 */ /* 0x000fca00078e00ff */
[----:B------:R0:W-:Y:S01]  /*1f760*/  @!P0 STG.E desc[UR4][R4.64], R3 ;  /* 0x0000000304008986 */ /* 0x0001e2000c101904 */
[----:B------:R-:W-:Y:S05]  /*1f770*/  @!P0 EXIT ;  /* 0x000000000000894d */ /* 0x000fea0003800000 */
[----:B0-----:R-:W-:-:S05]  /*1f780*/  IMAD.MOV.U32 R3, RZ, RZ, 0x44590000 ;  /* 0x44590000ff037424 */ /* 0x001fca00078e00ff */
[----:B------:R-:W-:Y:S01]  /*1f790*/  STG.E desc[UR4][R4.64], R3 ;  /* 0x0000000304007986 */ /* 0x000fe2000c101904 */
[----:B------:R-:W-:Y:S05]  /*1f7a0*/  EXIT ;  /* 0x000000000000794d */ /* 0x000fea0003800000 */
.L_x_594:
        /* <DEDUP_REMOVED lines=11> */
.L_x_596:
[----:B------:R-:W-:-:S13]  /*1f860*/  FSETP.NEU.AND P0, PT, R2, R3, PT ;  /* 0x000000030200720b */ /* 0x000fda0003f0d000 */
[----:B------:R-:W-:-:S05]  /*1f870*/  @!P0 IMAD.MOV.U32 R3, RZ, RZ, 0x44584000 ;  /* 0x44584000ff038424 */ /* 0x000fca00078e00ff */
[----:B------:R0:W-:Y:S01]  /*1f880*/  @!P0 STG.E desc[UR4][R4.64], R3 ;  /* 0x0000000304008986 */ /* 0x0001e2000c101904 */
[----:B------:R-:W-:Y:S05]  /*1f890*/  @!P0 EXIT ;  /* 0x000000000000894d */ /* 0x000fea0003800000 */
[----:B0-----:R-:W-:-:S05]  /*1f8a0*/  IMAD.MOV.U32 R3, RZ, RZ, 0x44580000 ;  /* 0x44580000ff037424 */ /* 0x001fca00078e00ff */
[----:B------:R-:W-:Y:S01]  /*1f8b0*/  STG.E desc[UR4][R4.64], R3 ;  /* 0x0000000304007986 */ /* 0x000fe2000c101904 */
[----:B------:R-:W-:Y:S05]  /*1f8c0*/  EXIT ;  /* 0x000000000000794d */ /* 0x000fea0003800000 */
.L_x_581:
        /* <DEDUP_REMOVED lines=23> */
.L_x_600:
[----:B------:R-:W-:-:S13]  /*1fa40*/  FSETP.NEU.AND P0, PT, R2, R3, PT ;  /* 0x000000030200720b */ /* 0x000fda0003f0d000 */
[----:B------:R-:W-:-:S05]  /*1fa50*/  @!P0 IMAD.MOV.U32 R3, RZ, RZ, 0x44574000 ;  /* 0x44574000ff038424 */ /* 0x000fca00078e00ff */
[----:B------:R0:W-:Y:S01]  /*1fa60*/  @!P0 STG.E desc[UR4][R4.64], R3 ;  /* 0x0000000304008986 */ /* 0x0001e2000c101904 */
[----:B------:R-:W-:Y:S05]  /*1fa70*/  @!P0 EXIT ;  /* 0x000000000000894d */ /* 0x000fea0003800000 */
[----:B0-----:R-:W-:-:S05]  /*1fa80*/  IMAD.MOV.U32 R3, RZ, RZ, 0x44570000 ;  /* 0x44570000ff037424 */ /* 0x001fca00078e00ff */
[----:B------:R-:W-:Y:S01]  /*1fa90*/  STG.E desc[UR4][R4.64], R3 ;  /* 0x0000000304007986 */ /* 0x000fe2000c101904 */
[----:B------:R-:W-:Y:S05]  /*1faa0*/  EXIT ;  /* 0x000000000000794d */ /* 0x000fea0003800000 */
.L_x_599:
        /* <DEDUP_REMOVED lines=11> */
.L_x_601:
[----:B------:R-:W-:-:S13]  /*1fb60*/  FSETP.NEU.AND P0, PT, R2, R7, PT ;  /* 0x000000070200720b */ /* 0x000fda0003f0d000 */
[----:B------:R-:W-:-:S05]  /*1fb70*/  @!P0 IMAD.MOV.U32 R3, RZ, RZ, 0x44564000 ;  /* 0x44564000ff038424 */ /* 0x000fca00078e00ff */
[----:B------:R0:W-:Y:S01]  /*1fb80*/  @!P0 STG.E desc[UR4][R4.64], R3 ;  /* 0x0000000304008986 */ /* 0x0001e2000c101904 */
[----:B------:R-:W-:Y:S05]  /*1fb90*/  @!P0 EXIT ;  /* 0x000000000000894d */ /* 0x000fea0003800000 */
[----:B0-----:R-:W-:-:S05]  /*1fba0*/  IMAD.MOV.U32 R3, RZ, RZ, 0x44560000 ;  /* 0x44560000ff037424 */ /* 0x001fca00078e00ff */
[----:B------:R-:W-:Y:S01]  /*1fbb0*/  STG.E desc[UR4][R4.64], R3 ;  /* 0x0000000304007986 */ /* 0x000fe2000c101904 */
[----:B------:R-:W-:Y:S05]  /*1fbc0*/  EXIT ;  /* 0x000000000000794d */ /* 0x000fea0003800000 */
.L_x_598:
        /* <DEDUP_REMOVED lines=15> */
.L_x_603:
[----:B------:R-:W-:-:S13]  /*1fcc0*/  FSETP.NEU.AND P0, PT, R2, R7, PT ;  /* 0x000000070200720b */ /* 0x000fda0003f0d000 */
[----:B------:R-:W-:-:S05]  /*1fcd0*/  @!P0 IMAD.MOV.U32 R3, RZ, RZ, 0x44554000 ;  /* 0x44554000ff038424 */ /* 0x000fca00078e00ff */
[----:B------:R0:W-:Y:S01]  /*1fce0*/  @!P0 STG.E desc[UR4][R4.64], R3 ;  /* 0x0000000304008986 */ /* 0x0001e2000c101904 */
[----:B------:R-:W-:Y:S05]  /*1fcf0*/  @!P0 EXIT ;  /* 0x000000000000894d */ /* 0x000fea0003800000 */
[----:B0-----:R-:W-:-:S05]  /*1fd00*/  IMAD.MOV.U32 R3, RZ, RZ, 0x44550000 ;  /* 0x44550000ff037424 */ /* 0x001fca00078e00ff */
[----:B------:R-:W-:Y:S01]  /*1fd10*/  STG.E desc[UR4][R4.64], R3 ;  /* 0x0000000304007986 */ /* 0x000fe2000c101904 */
[----:B------:R-:W-:Y:S05]  /*1fd20*/  EXIT ;  /* 0x000000000000794d */ /* 0x000fea0003800000 */
.L_x_602:
        /* <DEDUP_REMOVED lines=11> */
.L_x_604:
[----:B------:R-:W-:-:S13]  /*1fde0*/  FSETP.NEU.AND P0, PT, R2, R3, PT ;  /* 0x000000030200720b */ /* 0x000fda0003f0d000 */
[----:B------:R-:W-:-:S05]  /*1fdf0*/  @!P0 IMAD.MOV.U32 R3, RZ, RZ, 0x44544000 ;  /* 0x44544000ff038424 */ /* 0x000fca00078e00ff */
[----:B------:R0:W-:Y:S01]  /*1fe00*/  @!P0 STG.E desc[UR4][R4.64], R3 ;  /* 0x0000000304008986 */ /* 0x0001e2000c101904 */
[----:B------:R-:W-:Y:S05]  /*1fe10*/  @!P0 EXIT ;  /* 0x000000000000894d */ /* 0x000fea0003800000 */
[----:B0-----:R-:W-:-:S05]  /*1fe20*/  IMAD.MOV.U32 R3, RZ, RZ, 0x44540000 ;  /* 0x44540000ff037424 */ /* 0x001fca00078e00ff */
[----:B------:R-:W-:Y:S01]  /*1fe30*/  STG.E desc[UR4][R4.64], R3 ;  /* 0x0000000304007986 */ /* 0x000fe2000c101904 */
[----:B------:R-:W-:Y:S05]  /*1fe40*/  EXIT ;  /* 0x000000000000794d */ /* 0x000fea0003800000 */
.L_x_597:
        /* <DEDUP_REMOVED lines=19> */
.L_x_607:
[----:B------:R-:W-:-:S13]  /*1ff80*/  FSETP.NEU.AND P0, PT, R2, R7, PT ;  /* 0x000000070200720b */ /* 0x000fda0003f0d000 */
[----:B------:R-:W-:-:S05]  /*1ff90*/  @!P0 IMAD.MOV.U32 R3, RZ, RZ, 0x44534000 ;  /* 0x44534000ff038424 */ /* 0x000fca00078e00ff */
[----:B------:R0:W-:Y:S01]  /*1ffa0*/  @!P0 STG.E desc[UR4][R4.64], R3 ;  /* 0x0000000304008986 */ /* 0x0001e2000c101904 */
[----:B------:R-:W-:Y:S05]  /*1ffb0*/  @!P0 EXIT ;  /* 0x000000000000894d */ /* 0x000fea0003800000 */
[----:B0-----:R-:W-:-:S05]  /*1ffc0*/  IMAD.MOV.U32 R3, RZ, RZ, 0x44530000 ;  /* 0x44530000ff037424 */ /* 0x001fca00078e00ff */
[----:B------:R-:W-:Y:S01]  /*1ffd0*/  STG.E desc[UR4][R4.64], R3 ;  /* 0x0000000304007986 */ /* 0x000fe2000c101904 */
[----:B------:R-:W-:Y:S05]  /*1ffe0*/  EXIT ;  /* 0x000000000000794d */ /* 0x000fea0003800000 */
.L_x_606:
        /* <DEDUP_REMOVED lines=11> */
.L_x_608:
[----:B------:R-:W-:-:S13]  /*200a0*/  FSETP.NEU.AND P0, PT, R2, R3, PT ;  /* 0x000000030200720b */ /* 0x000fda0003f0d000 */
[----:B------:R-:W-:-:S05]  /*200b0*/  @!P0 IMAD.MOV.U32 R3, RZ, RZ, 0x44524000 ;  /* 0x44524000ff038424 */ /* 0x000fca00078e00ff */
[----:B------:R0:W-:Y:S01]  /*200c0*/  @!P0 STG.E desc[UR4][R4.64], R3 ;  /* 0x0000000304008986 */ /* 0x0001e2000c101904 */
[----:B------:R-:W-:Y:S05]  /*200d0*/  @!P0 EXIT ;  /* 0x000000000000894d */ /* 0x000fea0003800000 */
[----:B0-----:R-:W-:-:S05]  /*200e0*/  IMAD.MOV.U32 R3, RZ, RZ, 0x44520000 ;  /* 0x44520000ff037424 */ /* 0x001fca00078e00ff */
[----:B------:R-:W-:Y:S01]  /*200f0*/  STG.E desc[UR4][R4.64], R3 ;  /* 0x0000000304007986 */ /* 0x000fe2000c101904 */
[----:B------:R-:W-:Y:S05]  /*20100*/  EXIT ;  /* 0x000000000000794d */ /* 0x000fea0003800000 */
.L_x_605:
        /* <DEDUP_REMOVED lines=15> */
.L_x_610:
[----:B------:R-:W-:-:S13]  /*20200*/  FSETP.NEU.AND P0, PT, R2, R3, PT ;  /* 0x000000030200720b */ /* 0x000fda0003f0d000 */
[----:B------:R-:W-:-:S05]  /*20210*/  @!P0 IMAD.MOV.U32 R3, RZ, RZ, 0x44514000 ;  /* 0x44514000ff038424 */ /* 0x000fca00078e00ff */
[----:B------:R0:W-:Y:S01]  /*20220*/  @!P0 STG.E desc[UR4][R4.64], R3 ;  /* 0x0000000304008986 */ /* 0x0001e2000c101904 */
[----:B------:R-:W-:Y:S05]  /*20230*/  @!P0 EXIT ;  /* 0x000000000000894d */ /* 0x000fea0003800000 */
[----:B0-----:R-:W-:-:S05]  /*20240*/  IMAD.MOV.U32 R3, RZ, RZ, 0x44510000 ;  /* 0x44510000ff037424 */ /* 0x001fca00078e00ff */
[----:B------:R-:W-:Y:S01]  /*20250*/  STG.E desc[UR4][R4.64], R3 ;  /* 0x0000000304007986 */ /* 0x000fe2000c101904 */
[----:B------:R-:W-:Y:S05]  /*20260*/  EXIT ;  /* 0x000000000000794d */ /* 0x000fea0003800000 */
.L_x_609:
        /* <DEDUP_REMOVED lines=11> */
.L_x_611:
[----:B------:R-:W-:-:S13]  /*20320*/  FSETP.NEU.AND P0, PT, R2, R7, PT ;  /* 0x000000070200720b */ /* 0x000fda0003f0d000 */
[----:B------:R-:W-:-:S05]  /*20330*/  @!P0 IMAD.MOV.U32 R3, RZ, RZ, 0x44504000 ;  /* 0x44504000ff038424 */ /* 0x000fca00078e00ff */
[----:B------:R0:W-:Y:S01]  /*20340*/  @!P0 STG.E desc[UR4][R4.64], R3 ;  /* 0x0000000304008986 */ /* 0x0001e2000c101904 */
[----:B------:R-:W-:Y:S05]  /*20350*/  @!P0 EXIT ;  /* 0x000000000000894d */ /* 0x000fea0003800000 */
[----:B0-----:R-:W-:-:S05]  /*20360*/  IMAD.MOV.U32 R3, RZ, RZ, 0x44500000 ;  /* 0x44500000ff037424 */ /* 0x001fca00078e00ff */
[----:B------:R-:W-:Y:S01]  /*20370*/  STG.E desc[UR4][R4.64], R3 ;  /* 0x0000000304007986 */ /* 0x000fe2000c101904 */
[----:B------:R-:W-:Y:S05]  /*20380*/  EXIT ;  /* 0x000000000000794d */ /* 0x000fea0003800000 */
.L_x_580:
        /* <DEDUP_REMOVED lines=27> */
.L_x_616:
[----:B------:R-:W-:-:S13]  /*20540*/  FSETP.NEU.AND P0, PT, R2, R3, PT ;  /* 0x000000030200720b */ /* 0x000fda0003f0d000 */
[----:B------:R-:W-:-:S05]  /*20550*/  @!P0 IMAD.MOV.U32 R3, RZ, RZ, 0x444f4000 ;  /* 0x444f4000ff038424 */ /* 0x000fca00078e00ff */
[----:B------:R0:W-:Y:S01]  /*20560*/  @!P0 STG.E desc[UR4][R4.64], R3 ;  /* 0x0000000304008986 */ /* 0x0001e2000c101904 */
[----:B------:R-:W-:Y:S05]  /*20570*/  @!P0 EXIT ;  /* 0x000000000000894d */ /* 0x000fea0003800000 */
[----:B0-----:R-:W-:-:S05]  /*20580*/  IMAD.MOV.U32 R3, RZ, RZ, 0x444f0000 ;  /* 0x444f0000ff037424 */ /* 0x001fca00078e00ff */
[----:B------:R-:W-:Y:S01]  /*20590*/  STG.E desc[UR4][R4.64], R3 ;  /* 0x0000000304007986 */ /* 0x000fe2000c101904 */
[----:B------:R-:W-:Y:S05]  /*205a0*/  EXIT ;  /* 0x000000000000794d */ /* 0x000fea0003800000 */
.L_x_615:
        /* <DEDUP_REMOVED lines=11> */
.L_x_617:
[----:B------:R-:W-:-:S13]  /*20660*/  FSETP.NEU.AND P0, PT, R2, R7, PT ;  /* 0x000000070200720b */ /* 0x000fda0003f0d000 */
[----:B------:R-:W-:-:S05]  /*20670*/  @!P0 IMAD.MOV.U32 R3, RZ, RZ, 0x444e4000 ;  /* 0x444e4000ff038424 */ /* 0x000fca00078e00ff */
[----:B------:R0:W-:Y:S01]  /*20680*/  @!P0 STG.E desc[UR4][R4.64], R3 ;  /* 0x0000000304008986 */ /* 0x0001e2000c101904 */
[----:B------:R-:W-:Y:S05]  /*20690*/  @!P0 EXIT ;  /* 0x000000000000894d */ /* 0x000fea0003800000 */
[----:B0-----:R-:W-:-:S05]  /*206a0*/  IMAD.MOV.U32 R3, RZ, RZ, 0x444e0000 ;  /* 0x444e0000ff037424 */ /* 0x001fca00078e00ff */
[----:B------:R-:W-:Y:S01]  /*206b0*/  STG.E desc[UR4][R4.64], R3 ;  /* 0x0000000304007986 */ /* 0x000fe2000c101904 */
[----:B------:R-:W-:Y:S05]  /*206c0*/  EXIT ;  /* 0x000000000000794d */ /* 0x000fea0003800000 */
.L_x_614:
        /* <DEDUP_REMOVED lines=15> */
.L_x_619:
[----:B------:R-:W-:-:S13]  /*207c0*/  FSETP.NEU.AND P0, PT, R2, R7, PT ;  /* 0x000000070200720b */ /* 0x000fda0003f0d000 */
[----:B------:R-:W-:-:S05]  /*207d0*/  @!P0 IMAD.MOV.U32 R3, RZ, RZ, 0x444d4000 ;  /* 0x444d4000ff038424 */ /* 0x000fca00078e00ff */
[----:B------:R0:W-:Y:S01]  /*207e0*/  @!P0 STG.E desc[UR4][R4.64], R3 ;  /* 0x0000000304008986 */ /* 0x0001e2000c101904 */
[----:B------:R-:W-:Y:S05]  /*207f0*/  @!P0 EXIT ;  /* 0x000000000000894d */ /* 0x000fea0003800000 */
[----:B0-----:R-:W-:-:S05]  /*20800*/  IMAD.MOV.U32 R3, RZ, RZ, 0x444d0000 ;  /* 0x444d0000ff037424 */ /* 0x001fca00078e00ff */
[----:B------:R-:W-:Y:S01]  /*20810*/  STG.E desc[UR4][R4.64], R3 ;  /* 0x0000000304007986 */ /* 0x000fe2000c101904 */
[----:B------:R-:W-:Y:S05]  /*20820*/  EXIT ;  /* 0x000000000000794d */ /* 0x000fea0003800000 */
.L_x_618:
        /* <DEDUP_REMOVED lines=11> */
.L_x_620:
[----:B------:R-:W-:-:S13]  /*208e0*/  FSETP.NEU.AND P0, PT, R2, R3, PT ;  /* 0x000000030200720b */ /* 0x000fda0003f0d000 */
[----:B------:R-:W-:-:S05]  /*208f0*/  @!P0 IMAD.MOV.U32 R3, RZ, RZ, 0x444c4000 ;  /* 0x444c4000ff038424 */ /* 0x000fca00078e00ff */
[----:B------:R0:W-:Y:S01]  /*20900*/  @!P0 STG.E desc[UR4][R4.64], R3 ;  /* 0x0000000304008986 */ /* 0x0001e2000c101904 */
[----:B------:R-:W-:Y:S05]  /*20910*/  @!P0 EXIT ;  /* 0x000000000000894d */ /* 0x000fea0003800000 */
[----:B0-----:R-:W-:-:S05]  /*20920*/  IMAD.MOV.U32 R3, RZ, RZ, 0x444c0000 ;  /* 0x444c0000ff037424 */ /* 0x001fca00078e00ff */
[----:B------:R-:W-:Y:S01]  /*20930*/  STG.E desc[UR4][R4.64], R3 ;  /* 0x0000000304007986 */ /* 0x000fe2000c101904 */
[----:B------:R-:W-:Y:S05]  /*20940*/  EXIT ;  /* 0x000000000000794d */ /* 0x000fea0003800000 */
.L_x_613:
        /* <DEDUP_REMOVED lines=19> */
.L_x_623:
[----:B------:R-:W-:-:S13]  /*20a80*/  FSETP.NEU.AND P0, PT, R2, R7, PT ;  /* 0x000000070200720b */ /* 0x000fda0003f0d000 */
[----:B------:R-:W-:-:S05]  /*20a90*/  @!P0 IMAD.MOV.U32 R3, RZ, RZ, 0x444b4000 ;  /* 0x444b4000ff038424 */ /* 0x000fca00078e00ff */
[----:B------:R0:W-:Y:S01]  /*20aa0*/  @!P0 STG.E desc[UR4][R4.64], R3 ;  /* 0x0000000304008986 */ /* 0x0001e2000c101904 */
[----:B------:R-:W-:Y:S05]  /*20ab0*/  @!P0 EXIT ;  /* 0x000000000000894d */ /* 0x000fea0003800000 */
[----:B0-----:R-:W-:-:S05]  /*20ac0*/  IMAD.MOV.U32 R3, RZ, RZ, 0x444b0000 ;  /* 0x444b0000ff037424 */ /* 0x001fca00078e00ff */
[----:B------:R-:W-:Y:S01]  /*20ad0*/  STG.E desc[UR4][R4.64], R3 ;  /* 0x0000000304007986 */ /* 0x000fe2000c101904 */
[----:B------:R-:W-:Y:S05]  /*20ae0*/  EXIT ;  /* 0x000000000000794d */ /* 0x000fea0003800000 */
.L_x_622:
        /* <DEDUP_REMOVED lines=11> */
.L_x_624:
[----:B------:R-:W-:-:S13]  /*20ba0*/  FSETP.NEU.AND P0, PT, R2, R3, PT ;  /* 0x000000030200720b */ /* 0x000fda0003f0d000 */
[----:B------:R-:W-:-:S05]  /*20bb0*/  @!P0 IMAD.MOV.U32 R3, RZ, RZ, 0x444a4000 ;  /* 0x444a4000ff038424 */ /* 0x000fca00078e00ff */
[----:B------:R0:W-:Y:S01]  /*20bc0*/  @!P0 STG.E desc[UR4][R4.64], R3 ;  /* 0x0000000304008986 */ /* 0x0001e2000c101904 */
[----:B------:R-:W-:Y:S05]  /*20bd0*/  @!P0 EXIT ;  /* 0x000000000000894d */ /* 0x000fea0003800000 */
[----:B0-----:R-:W-:-:S05]  /*20be0*/  IMAD.MOV.U32 R3, RZ, RZ, 0x444a0000 ;  /* 0x444a0000ff037424 */ /* 0x001fca00078e00ff */
[----:B------:R-:W-:Y:S01]  /*20bf0*/  STG.E desc[UR4][R4.64], R3 ;  /* 0x0000000304007986 */ /* 0x000fe2000c101904 */
[----:B------:R-:W-:Y:S05]  /*20c00*/  EXIT ;  /* 0x000000000000794d */ /* 0x000fea0003800000 */
.L_x_621:
        /* <DEDUP_REMOVED lines=15> */
.L_x_626:
[----:B------:R-:W-:-:S13]  /*20d00*/  FSETP.NEU.AND P0, PT, R2, R3, PT ;  /* 0x000000030200720b */ /* 0x000fda0003f0d000 */
[----:B------:R-:W-:-:S05]  /*20d10*/  @!P0 IMAD.MOV.U32 R3, RZ, RZ, 0x44494000 ;  /* 0x44494000ff038424 */ /* 0x000fca00078e00ff */
[----:B------:R0:W-:Y:S01]  /*20d20*/  @!P0 STG.E desc[UR4][R4.64], R3 ;  /* 0x0000000304008986 */ /* 0x0001e2000c101904 */
[----:B------:R-:W-:Y:S05]  /*20d30*/  @!P0 EXIT ;  /* 0x000000000000894d */ /* 0x000fea0003800000 */
[----:B0-----:R-:W-:-:S05]  /*20d40*/  IMAD.MOV.U32 R3, RZ, RZ, 0x44490000 ;  /* 0x44490000ff037424 */ /* 0x001fca00078e00ff */
[----:B------:R-:W-:Y:S01]  /*20d50*/  STG.E desc[UR4][R4.64], R3 ;  /* 0x0000000304007986 */ /* 0x000fe2000c101904 */
[----:B------:R-:W-:Y:S05]  /*20d60*/  EXIT ;  /* 0x000000000000794d */ /* 0x000fea0003800000 */
.L_x_625:
        /* <DEDUP_REMOVED lines=11> */
.L_x_627:
[----:B------:R-:W-:-:S13]  /*20e20*/  FSETP.NEU.AND P0, PT, R2, R7, PT ;  /* 0x000000070200720b */ /* 0x000fda0003f0d000 */
[----:B------:R-:W-:-:S05]  /*20e30*/  @!P0 IMAD.MOV.U32 R3, RZ, RZ, 0x44484000 ;  /* 0x44484000ff038424 */ /* 0x000fca00078e00ff */
[----:B------:R0:W-:Y:S01]  /*20e40*/  @!P0 STG.E desc[UR4][R4.64], R3 ;  /* 0x0000000304008986 */ /* 0x0001e2000c101904 */
[----:B------:R-:W-:Y:S05]  /*20e50*/  @!P0 EXIT ;  /* 0x000000000000894d */ /* 0x000fea0003800000 */
[----:B0-----:R-:W-:-:S05]  /*20e60*/  IMAD.MOV.U32 R3, RZ, RZ, 0x44480000 ;  /* 0x44480000ff037424 */ /* 0x001fca00078e00ff */
[----:B------:R-:W-:Y:S01]  /*20e70*/  STG.E desc[UR4][R4.64], R3 ;  /* 0x0000000304007986 */ /* 0x000fe2000c101904 */
[----:B------:R-:W-:Y:S05]  /*20e80*/  EXIT ;  /* 0x000000000000794d */ /* 0x000fea0003800000 */
.L_x_612:
        /* <DEDUP_REMOVED lines=23> */
.L_x_631:
[----:B------:R-:W-:-:S13]  /*21000*/  FSETP.NEU.AND P0, PT, R2, R7, PT ;  /* 0x000000070200720b */ /* 0x000fda0003f0d000 */
[----:B------:R-:W-:-:S05]  /*21010*/  @!P0 IMAD.MOV.U32 R3, RZ, RZ, 0x44474000 ;  /* 0x44474000ff038424 */ /* 0x000fca00078e00ff */
[----:B------:R0:W-:Y:S01]  /*21020*/  @!P0 STG.E desc[UR4][R4.64], R3 ;  /* 0x0000000304008986 */ /* 0x0001e2000c101904 */
[----:B------:R-:W-:Y:S05]  /*21030*/  @!P0 EXIT ;  /* 0x000000000000894d */ /* 0x000fea0003800000 */
[----:B0-----:R-:W-:-:S05]  /*21040*/  IMAD.MOV.U32 R3, RZ, RZ, 0x44470000 ;  /* 0x44470000ff037424 */ /* 0x001fca00078e00ff */
[----:B------:R-:W-:Y:S01]  /*21050*/  STG.E desc[UR4][R4.64], R3 ;  /* 0x0000000304007986 */ /* 0x000fe2000c101904 */
[----:B------:R-:W-:Y:S05]  /*21060*/  EXIT ;  /* 0x000000000000794d */ /* 0x000fea0003800000 */
.L_x_630:
        /* <DEDUP_REMOVED lines=11> */
.L_x_632:
[----:B------:R-:W-:-:S13]  /*21120*/  FSETP.NEU.AND P0, PT, R2, R3, PT ;  /* 0x000000030200720b */ /* 0x000fda0003f0d000 */
[----:B------:R-:W-:-:S05]  /*21130*/  @!P0 IMAD.MOV.U32 R3, RZ, RZ, 0x44464000 ;  /* 0x44464000ff038424 */ /* 0x000fca00078e00ff */
[----:B------:R0:W-:Y:S01]  /*21140*/  @!P0 STG.E desc[UR4][R4.64], R3 ;  /* 0x0000000304008986 */ /* 0x0001e2000c101904 */
[----:B------:R-:W-:Y:S05]  /*21150*/  @!P0 EXIT ;  /* 0x000000000000894d */ /* 0x000fea0003800000 */
[----:B0-----:R-:W-:-:S05]  /*21160*/  IMAD.MOV.U32 R3, RZ, RZ, 0x44460000 ;  /* 0x44460000ff037424 */ /* 0x001fca00078e00ff */
[----:B------:R-:W-:Y:S01]  /*21170*/  STG.E desc[UR4][R4.64], R3 ;  /* 0x0000000304007986 */ /* 0x000fe2000c101904 */
[----:B------:R-:W-:Y:S05]  /*21180*/  EXIT ;  /* 0x000000000000794d */ /* 0x000fea0003800000 */
.L_x_629:
        /* <DEDUP_REMOVED lines=15> */
.L_x_634:
[----:B------:R-:W-:-:S13]  /*21280*/  FSETP.NEU.AND P0, PT, R2, R3, PT ;  /* 0x000000030200720b */ /* 0x000fda0003f0d000 */
[----:B------:R-:W-:-:S05]  /*21290*/  @!P0 IMAD.MOV.U32 R3, RZ, RZ, 0x44454000 ;  /* 0x44454000ff038424 */ /* 0x000fca00078e00ff */
[----:B------:R0:W-:Y:S01]  /*212a0*/  @!P0 STG.E desc[UR4][R4.64], R3 ;  /* 0x0000000304008986 */ /* 0x0001e2000c101904 */
[----:B------:R-:W-:Y:S05]  /*212b0*/  @!P0 EXIT ;  /* 0x000000000000894d */ /* 0x000fea0003800000 */
[----:B0-----:R-:W-:-:S05]  /*212c0*/  IMAD.MOV.U32 R3, RZ, RZ, 0x44450000 ;  /* 0x44450000ff037424 */ /* 0x001fca00078e00ff */
[----:B------:R-:W-:Y:S01]  /*212d0*/  STG.E desc[UR4][R4.64], R3 ;  /* 0x0000000304007986 */ /* 0x000fe2000c101904 */
[----:B------:R-:W-:Y:S05]  /*212e0*/  EXIT ;  /* 0x000000000000794d */ /* 0x000fea0003800000 */
.L_x_633:
        /* <DEDUP_REMOVED lines=11> */
.L_x_635:
[----:B------:R-:W-:-:S13]  /*213a0*/  FSETP.NEU.AND P0, PT, R2, R7, PT ;  /* 0x000000070200720b */ /* 0x000fda0003f0d000 */
[----:B------:R-:W-:-:S05]  /*213b0*/  @!P0 IMAD.MOV.U32 R3, RZ, RZ, 0x44444000 ;  /* 0x44444000ff038424 */ /* 0x000fca00078e00ff */
[----:B------:R0:W-:Y:S01]  /*213c0*/  @!P0 STG.E desc[UR4][R4.64], R3 ;  /* 0x0000000304008986 */ /* 0x0001e2000c101904 */
[----:B------:R-:W-:Y:S05]  /*213d0*/  @!P0 EXIT ;  /* 0x000000000000894d */ /* 0x000fea0003800000 */
[----:B0-----:R-:W-:-:S05]  /*213e0*/  IMAD.MOV.U32 R3, RZ, RZ, 0x44440000 ;  /* 0x44440000ff037424 */ /* 0x001fca00078e00ff */
[----:B------:R-:W-:Y:S01]  /*213f0*/  STG.E desc[UR4][R4.64], R3 ;  /* 0x0000000304007986 */ /* 0x000fe2000c101904 */
[----:B------:R-:W-:Y:S05]  /*21400*/  EXIT ;  /* 0x000000000000794d */ /* 0x000fea0003800000 */
.L_x_628:
        /* <DEDUP_REMOVED lines=19> */
.L_x_638:
[----:B------:R-:W-:-:S13]  /*21540*/  FSETP.NEU.AND P0, PT, R2, R3, PT ;  /* 0x000000030200720b */ /* 0x000fda0003f0d000 */
[----:B------:R-:W-:-:S05]  /*21550*/  @!P0 IMAD.MOV.U32 R3, RZ, RZ, 0x44434000 ;  /* 0x44434000ff038424 */ /* 0x000fca00078e00ff */
[----:B------:R0:W-:Y:S01]  /*21560*/  @!P0 STG.E desc[UR4][R4.64], R3 ;  /* 0x0000000304008986 */ /* 0x0001e2000c101904 */
[----:B------:R-:W-:Y:S05]  /*21570*/  @!P0 EXIT ;  /* 0x000000000000894d */ /* 0x000fea0003800000 */
[----:B0-----:R-:W-:-:S05]  /*21580*/  IMAD.MOV.U32 R3, RZ, RZ, 0x44430000 ;  /* 0x44430000ff037424 */ /* 0x001fca00078e00ff */
[----:B------:R-:W-:Y:S01]  /*21590*/  STG.E desc[UR4][R4.64], R3 ;  /* 0x0000000304007986 */ /* 0x000fe2000c101904 */
[----:B------:R-:W-:Y:S05]  /*215a0*/  EXIT ;  /* 0x000000000000794d */ /* 0x000fea0003800000 */
.L_x_637:
        /* <DEDUP_REMOVED lines=11> */
.L_x_639:
[----:B------:R-:W-:-:S13]  /*21660*/  FSETP.NEU.AND P0, PT, R2, R7, PT ;  /* 0x000000070200720b */ /* 0x000fda0003f0d000 */
[----:B------:R-:W-:-:S05]  /*21670*/  @!P0 IMAD.MOV.U32 R3, RZ, RZ, 0x44424000 ;  /* 0x44424000ff038424 */ /* 0x000fca00078e00ff */
[----:B------:R0:W-:Y:S01]  /*21680*/  @!P0 STG.E desc[UR4][R4.64], R3 ;  /* 0x0000000304008986 */ /* 0x0001e2000c101904 */
[----:B------:R-:W-:Y:S05]  /*21690*/  @!P0 EXIT ;  /* 0x000000000000894d */ /* 0x000fea0003800000 */
[----:B0-----:R-:W-:-:S05]  /*216a0*/  IMAD.MOV.U32 R3, RZ, RZ, 0x44420000 ;  /* 0x44420000ff037424 */ /* 0x001fca00078e00ff */
[----:B------:R-:W-:Y:S01]  /*216b0*/  STG.E desc[UR4][R4.64], R3 ;  /* 0x0000000304007986 */ /* 0x000fe2000c101904 */
[----:B------:R-:W-:Y:S05]  /*216c0*/  EXIT ;  /* 0x000000000000794d */ /* 0x000fea0003800000 */
.L_x_636:
        /* <DEDUP_REMOVED lines=15> */
.L_x_641:
[----:B------:R-:W-:-:S13]  /*217c0*/  FSETP.NEU.AND P0, PT, R2, R7, PT ;  /* 0x000000070200720b */ /* 0x000fda0003f0d000 */
[----:B------:R-:W-:-:S05]  /*217d0*/  @!P0 IMAD.MOV.U32 R3, RZ, RZ, 0x44414000 ;  /* 0x44414000ff038424 */ /* 0x000fca00078e00ff */
[----:B------:R0:W-:Y:S01]  /*217e0*/  @!P0 STG.E desc[UR4][R4.64], R3 ;  /* 0x0000000304008986 */ /* 0x0001e2000c101904 */
[----:B------:R-:W-:Y:S05]  /*217f0*/  @!P0 EXIT ;  /* 0x000000000000894d */ /* 0x000fea0003800000 */
[----:B0-----:R-:W-:-:S05]  /*21800*/  IMAD.MOV.U32 R3, RZ, RZ, 0x44410000 ;  /* 0x44410000ff037424 */ /* 0x001fca00078e00ff */
[----:B------:R-:W-:Y:S01]  /*21810*/  STG.E desc[UR4][R4.64], R3 ;  /* 0x0000000304007986 */ /* 0x000fe2000c101904 */
[----:B------:R-:W-:Y:S05]  /*21820*/  EXIT ;  /* 0x000000000000794d */ /* 0x000fea0003800000 */
.L_x_640:
        /* <DEDUP_REMOVED lines=11> */
.L_x_642:
[----:B------:R-:W-:-:S13]  /*218e0*/  FSETP.NEU.AND P0, PT, R2, R3, PT ;  /* 0x000000030200720b */ /* 0x000fda0003f0d000 */
[----:B------:R-:W-:-:S05]  /*218f0*/  @!P0 IMAD.MOV.U32 R3, RZ, RZ, 0x44404000 ;  /* 0x44404000ff038424 */ /* 0x000fca00078e00ff */
[----:B------:R0:W-:Y:S01]  /*21900*/  @!P0 STG.E desc[UR4][R4.64], R3 ;  /* 0x0000000304008986 */ /* 0x0001e2000c101904 */
[----:B------:R-:W-:Y:S05]  /*21910*/  @!P0 EXIT ;  /* 0x000000000000894d */ /* 0x000fea0003800000 */
[----:B0-----:R-:W-:-:S05]  /*21920*/  IMAD.MOV.U32 R3, RZ, RZ, 0x44400000 ;  /* 0x44400000ff037424 */ /* 0x001fca00078e00ff */
[----:B------:R-:W-:Y:S01]  /*21930*/  STG.E desc[UR4][R4.64], R3 ;  /* 0x0000000304007986 */ /* 0x000fe2000c101904 */
[----:B------:R-:W-:Y:S05]  /*21940*/  EXIT ;  /* 0x000000000000794d */ /* 0x000fea0003800000 */
.L_x_515:
        /* <DEDUP_REMOVED lines=35> */
.L_x_649:
[----:B------:R-:W-:-:S13]  /*21b80*/  FSETP.NEU.AND P0, PT, R2, R7, PT ;  /* 0x000000070200720b */ /* 0x000fda0003f0d000 */
[----:B------:R-:W-:-:S05]  /*21b90*/  @!P0 IMAD.MOV.U32 R3, RZ, RZ, 0x443f4000 ;  /* 0x443f4000ff038424 */ /* 0x000fca00078e00ff */
[----:B------:R0:W-:Y:S01]  /*21ba0*/  @!P0 STG.E desc[UR4][R4.64], R3 ;  /* 0x0000000304008986 */ /* 0x0001e2000c101904 */
[----:B------:R-:W-:Y:S05]  /*21bb0*/  @!P0 EXIT ;  /* 0x000000000000894d */ /* 0x000fea0003800000 */
[----:B0-----:R-:W-:-:S05]  /*21bc0*/  IMAD.MOV.U32 R3, RZ, RZ, 0x443f0000 ;  /* 0x443f0000ff037424 */ /* 0x001fca00078e00ff */
[----:B------:R-:W-:Y:S01]  /*21bd0*/  STG.E desc[UR4][R4.64], R3 ;  /* 0x0000000304007986 */ /* 0x000fe2000c101904 */
[----:B------:R-:W-:Y:S05]  /*21be0*/  EXIT ;  /* 0x000000000000794d */ /* 0x000fea0003800000 */
.L_x_648:
        /* <DEDUP_REMOVED lines=11> */
.L_x_650:
[----:B------:R-:W-:-:S13]  /*21ca0*/  FSETP.NEU.AND P0, PT, R2, R3, PT ;  /* 0x000000030200720b */ /* 0x000fda0003f0d000 */
[----:B------:R-:W-:-:S05]  /*21cb0*/  @!P0 IMAD.MOV.U32 R3, RZ, RZ, 0x443e4000 ;  /* 0x443e4000ff038424 */ /* 0x000fca00078e00ff */
[----:B------:R0:W-:Y:S01]  /*21cc0*/  @!P0 STG.E desc[UR4][R4.64], R3 ;  /* 0x0000000304008986 */ /* 0x0001e2000c101904 */
[----:B------:R-:W-:Y:S05]  /*21cd0*/  @!P0 EXIT ;  /* 0x000000000000894d */ /* 0x000fea0003800000 */
[----:B0-----:R-:W-:-:S05]  /*21ce0*/  IMAD.MOV.U32 R3, RZ, RZ, 0x443e0000 ;  /* 0x443e0000ff037424 */ /* 0x001fca00078e00ff */
[----:B------:R-:W-:Y:S01]  /*21cf0*/  STG.E desc[UR4][R4.64], R3 ;  /* 0x0000000304007986 */ /* 0x000fe2000c101904 */
[----:B------:R-:W-:Y:S05]  /*21d00*/  EXIT ;  /* 0x000000000000794d */ /* 0x000fea0003800000 */
.L_x_647:
        /* <DEDUP_REMOVED lines=15> */
.L_x_652:
[----:B------:R-:W-:-:S13]  /*21e00*/  FSETP.NEU.AND P0, PT, R2, R3, PT ;  /* 0x000000030200720b */ /* 0x000fda0003f0d000 */
[----:B------:R-:W-:-:S05]  /*21e10*/  @!P0 IMAD.MOV.U32 R3, RZ, RZ, 0x443d4000 ;  /* 0x443d4000ff038424 */ /* 0x000fca00078e00ff */
[----:B------:R0:W-:Y:S01]  /*21e20*/  @!P0 STG.E desc[UR4][R4.64], R3 ;  /* 0x0000000304008986 */ /* 0x0001e2000c101904 */
[----:B------:R-:W-:Y:S05]  /*21e30*/  @!P0 EXIT ;  /* 0x000000000000894d */ /* 0x000fea0003800000 */
[----:B0-----:R-:W-:-:S05]  /*21e40*/  IMAD.MOV.U32 R3, RZ, RZ, 0x443d0000 ;  /* 0x443d0000ff037424 */ /* 0x001fca00078e00ff */
[----:B------:R-:W-:Y:S01]  /*21e50*/  STG.E desc[UR4][R4.64], R3 ;  /* 0x0000000304007986 */ /* 0x000fe2000c101904 */
[----:B------:R-:W-:Y:S05]  /*21e60*/  EXIT ;  /* 0x000000000000794d */ /* 0x000fea0003800000 */
.L_x_651:
        /* <DEDUP_REMOVED lines=11> */
.L_x_653:
[----:B------:R-:W-:-:S13]  /*21f20*/  FSETP.NEU.AND P0, PT, R2, R7, PT ;  /* 0x000000070200720b */ /* 0x000fda0003f0d000 */
[----:B------:R-:W-:-:S05]  /*21f30*/  @!P0 IMAD.MOV.U32 R3, RZ, RZ, 0x443c4000 ;  /* 0x443c4000ff038424 */ /* 0x000fca00078e00ff */
[----:B------:R0:W-:Y:S01]  /*21f40*/  @!P0 STG.E desc[UR4][R4.64], R3 ;  /* 0x0000000304008986 */ /* 0x0001e2000c101904 */
[----:B------:R-:W-:Y:S05]  /*21f50*/  @!P0 EXIT ;  /* 0x000000000000894d */ /* 0x000fea0003800000 */
[----:B0-----:R-:W-:-:S05]  /*21f60*/  IMAD.MOV.U32 R3, RZ, RZ, 0x443c0000 ;  /* 0x443c0000ff037424 */ /* 0x001fca00078e00ff */
[----:B------:R-:W-:Y:S01]  /*21f70*/  STG.E desc[UR4][R4.64], R3 ;  /* 0x0000000304007986 */ /* 0x000fe2000c101904 */
[----:B------:R-:W-:Y:S05]  /*21f80*/  EXIT ;  /* 0x000000000000794d */ /* 0x000fea0003800000 */
.L_x_646:
        /* <DEDUP_REMOVED lines=19> */
.L_x_656:
[----:B------:R-:W-:-:S13]  /*220c0*/  FSETP.NEU.AND P0, PT, R2, R3, PT ;  /* 0x000000030200720b */ /* 0x000fda0003f0d000 */
[----:B------:R-:W-:-:S05]  /*220d0*/  @!P0 IMAD.MOV.U32 R3, RZ, RZ, 0x443b4000 ;  /* 0x443b4000ff038424 */ /* 0x000fca00078e00ff */
[----:B------:R0:W-:Y:S01]  /*220e0*/  @!P0 STG.E desc[UR4][R4.64], R3 ;  /* 0x0000000304008986 */ /* 0x0001e2000c101904 */
[----:B------:R-:W-:Y:S05]  /*220f0*/  @!P0 EXIT ;  /* 0x000000000000894d */ /* 0x000fea0003800000 */
[----:B0-----:R-:W-:-:S05]  /*22100*/  IMAD.MOV.U32 R3, RZ, RZ, 0x443b0000 ;  /* 0x443b0000ff037424 */ /* 0x001fca00078e00ff */
[----:B------:R-:W-:Y:S01]  /*22110*/  STG.E desc[UR4][R4.64], R3 ;  /* 0x0000000304007986 */ /* 0x000fe2000c101904 */
[----:B------:R-:W-:Y:S05]  /*22120*/  EXIT ;  /* 0x000000000000794d */ /* 0x000fea0003800000 */
.L_x_655:
        /* <DEDUP_REMOVED lines=11> */
.L_x_657:
[----:B------:R-:W-:-:S13]  /*221e0*/  FSETP.NEU.AND P0, PT, R2, R7, PT ;  /* 0x000000070200720b */ /* 0x000fda0003f0d000 */
[----:B------:R-:W-:-:S05]  /*221f0*/  @!P0 IMAD.MOV.U32 R3, RZ, RZ, 0x443a4000 ;  /* 0x443a4000ff038424 */ /* 0x000fca00078e00ff */
[----:B------:R0:W-:Y:S01]  /*22200*/  @!P0 STG.E desc[UR4][R4.64], R3 ;  /* 0x0000000304008986 */ /* 0x0001e2000c101904 */
[----:B------:R-:W-:Y:S05]  /*22210*/  @!P0 EXIT ;  /* 0x000000000000894d */ /* 0x000fea0003800000 */
[----:B0-----:R-:W-:-:S05]  /*22220*/  IMAD.MOV.U32 R3, RZ, RZ, 0x443a0000 ;  /* 0x443a0000ff037424 */ /* 0x001fca00078e00ff */
[----:B------:R-:W-:Y:S01]  /*22230*/  STG.E desc[UR4][R4.64], R3 ;  /* 0x0000000304007986 */ /* 0x000fe2000c101904 */
[----:B------:R-:W-:Y:S05]  /*22240*/  EXIT ;  /* 0x000000000000794d */ /* 0x000fea0003800000 */
.L_x_654:
        /* <DEDUP_REMOVED lines=15> */
.L_x_659:
[----:B------:R-:W-:-:S13]  /*22340*/  FSETP.NEU.AND P0, PT, R2, R7, PT ;  /* 0x000000070200720b */ /* 0x000fda0003f0d000 */
[----:B------:R-:W-:-:S05]  /*22350*/  @!P0 IMAD.MOV.U32 R3, RZ, RZ, 0x44394000 ;  /* 0x44394000ff038424 */ /* 0x000fca00078e00ff */
[----:B------:R0:W-:Y:S01]  /*22360*/  @!P0 STG.E desc[UR4][R4.64], R3 ;  /* 0x0000000304008986 */ /* 0x0001e2000c101904 */
[----:B------:R-:W-:Y:S05]  /*22370*/  @!P0 EXIT ;  /* 0x000000000000894d */ /* 0x000fea0003800000 */
[----:B0-----:R-:W-:-:S05]  /*22380*/  IMAD.MOV.U32 R3, RZ, RZ, 0x44390000 ;  /* 0x44390000ff037424 */ /* 0x001fca00078e00ff */
[----:B------:R-:W-:Y:S01]  /*22390*/  STG.E desc[UR4][R4.64], R3 ;  /* 0x0000000304007986 */ /* 0x000fe2000c101904 */
[----:B------:R-:W-:Y:S05]  /*223a0*/  EXIT ;  /* 0x000000000000794d */ /* 0x000fea0003800000 */
.L_x_658:
        /* <DEDUP_REMOVED lines=11> */
.L_x_660:
[----:B------:R-:W-:-:S13]  /*22460*/  FSETP.NEU.AND P0, PT, R2, R3, PT ;  /* 0x000000030200720b */ /* 0x000fda0003f0d000 */
[----:B------:R-:W-:-:S05]  /*22470*/  @!P0 IMAD.MOV.U32 R3, RZ, RZ, 0x44384000 ;  /* 0x44384000ff038424 */ /* 0x000fca00078e00ff */
[----:B------:R0:W-:Y:S01]  /*22480*/  @!P0 STG.E desc[UR4][R4.64], R3 ;  /* 0x0000000304008986 */ /* 0x0001e2000c101904 */
[----:B------:R-:W-:Y:S05]  /*22490*/  @!P0 EXIT ;  /* 0x000000000000894d */ /* 0x000fea0003800000 */
[----:B0-----:R-:W-:-:S05]  /*224a0*/  IMAD.MOV.U32 R3, RZ, RZ, 0x44380000 ;  /* 0x44380000ff037424 */ /* 0x001fca00078e00ff */
[----:B------:R-:W-:Y:S01]  /*224b0*/  STG.E desc[UR4][R4.64], R3 ;  /* 0x0000000304007986 */ /* 0x000fe2000c101904 */
[----:B------:R-:W-:Y:S05]  /*224c0*/  EXIT ;  /* 0x000000000000794d */ /* 0x000fea0003800000 */
.L_x_645:
        /* <DEDUP_REMOVED lines=23> */
.L_x_664:
[----:B------:R-:W-:-:S13]  /*22640*/  FSETP.NEU.AND P0, PT, R2, R3, PT ;  /* 0x000000030200720b */ /* 0x000fda0003f0d000 */
[----:B------:R-:W-:-:S05]  /*22650*/  @!P0 IMAD.MOV.U32 R3, RZ, RZ, 0x44374000 ;  /* 0x44374000ff038424 */ /* 0x000fca00078e00ff */
[----:B------:R0:W-:Y:S01]  /*22660*/  @!P0 STG.E desc[UR4][R4.64], R3 ;  /* 0x0000000304008986 */ /* 0x0001e2000c101904 */
[----:B------:R-:W-:Y:S05]  /*22670*/  @!P0 EXIT ;  /* 0x000000000000894d */ /* 0x000fea0003800000 */
[----:B0-----:R-:W-:-:S05]  /*22680*/  IMAD.MOV.U32 R3, RZ, RZ, 0x44370000 ;  /* 0x44370000ff037424 */ /* 0x001fca00078e00ff */
[----:B------:R-:W-:Y:S01]  /*22690*/  STG.E desc[UR4][R4.64], R3 ;  /* 0x0000000304007986 */ /* 0x000fe2000c101904 */
[----:B------:R-:W-:Y:S05]  /*226a0*/  EXIT ;  /* 0x000000000000794d */ /* 0x000fea0003800000 */
.L_x_663:
        /* <DEDUP_REMOVED lines=11> */
.L_x_665:
[----:B------:R-:W-:-:S13]  /*22760*/  FSETP.NEU.AND P0, PT, R2, R7, PT ;  /* 0x000000070200720b */ /* 0x000fda0003f0d000 */
[----:B------:R-:W-:-:S05]  /*22770*/  @!P0 IMAD.MOV.U32 R3, RZ, RZ, 0x44364000 ;  /* 0x44364000ff038424 */ /* 0x000fca00078e00ff */
[----:B------:R0:W-:Y:S01]  /*22780*/  @!P0 STG.E desc[UR4][R4.64], R3 ;  /* 0x0000000304008986 */ /* 0x0001e2000c101904 */
[----:B------:R-:W-:Y:S05]  /*22790*/  @!P0 EXIT ;  /* 0x000000000000894d */ /* 0x000fea0003800000 */
[----:B0-----:R-:W-:-:S05]  /*227a0*/  IMAD.MOV.U32 R3, RZ, RZ, 0x44360000 ;  /* 0x44360000ff037424 */ /* 0x001fca00078e00ff */
[----:B------:R-:W-:Y:S01]  /*227b0*/  STG.E desc[UR4][R4.64], R3 ;  /* 0x0000000304007986 */ /* 0x000fe2000c101904 */
[----:B------:R-:W-:Y:S05]  /*227c0*/  EXIT ;  /* 0x000000000000794d */ /* 0x000fea0003800000 */
.L_x_662:
        /* <DEDUP_REMOVED lines=15> */
.L_x_667:
[----:B------:R-:W-:-:S13]  /*228c0*/  FSETP.NEU.AND P0, PT, R2, R7, PT ;  /* 0x000000070200720b */ /* 0x000fda0003f0d000 */
[----:B------:R-:W-:-:S05]  /*228d0*/  @!P0 IMAD.MOV.U32 R3, RZ, RZ, 0x44354000 ;  /* 0x44354000ff038424 */ /* 0x000fca00078e00ff */
[----:B------:R0:W-:Y:S01]  /*228e0*/  @!P0 STG.E desc[UR4][R4.64], R3 ;  /* 0x0000000304008986 */ /* 0x0001e2000c101904 */
[----:B------:R-:W-:Y:S05]  /*228f0*/  @!P0 EXIT ;  /* 0x000000000000894d */ /* 0x000fea0003800000 */
[----:B0-----:R-:W-:-:S05]  /*22900*/  IMAD.MOV.U32 R3, RZ, RZ, 0x44350000 ;  /* 0x44350000ff037424 */ /* 0x001fca00078e00ff */
[----:B------:R-:W-:Y:S01]  /*22910*/  STG.E desc[UR4][R4.64], R3 ;  /* 0x0000000304007986 */ /* 0x000fe2000c101904 */
[----:B------:R-:W-:Y:S05]  /*22920*/  EXIT ;  /* 0x000000000000794d */ /* 0x000fea0003800000 */
.L_x_666:
        /* <DEDUP_REMOVED lines=11> */
.L_x_668:
[----:B------:R-:W-:-:S13]  /*229e0*/  FSETP.NEU.AND P0, PT, R2, R3, PT ;  /* 0x000000030200720b */ /* 0x000fda0003f0d000 */
[----:B------:R-:W-:-:S05]  /*229f0*/  @!P0 IMAD.MOV.U32 R3, RZ, RZ, 0x44344000 ;  /* 0x44344000ff038424 */ /* 0x000fca00078e00ff */
[----:B------:R0:W-:Y:S01]  /*22a00*/  @!P0 STG.E desc[UR4][R4.64], R3 ;  /* 0x0000000304008986 */ /* 0x0001e2000c101904 */
[----:B------:R-:W-:Y:S05]  /*22a10*/  @!P0 EXIT ;  /* 0x000000000000894d */ /* 0x000fea0003800000 */
[----:B0-----:R-:W-:-:S05]  /*22a20*/  IMAD.MOV.U32 R3, RZ, RZ, 0x44340000 ;  /* 0x44340000ff037424 */ /* 0x001fca00078e00ff */
[----:B------:R-:W-:Y:S01]  /*22a30*/  STG.E desc[UR4][R4.64], R3 ;  /* 0x0000000304007986 */ /* 0x000fe2000c101904 */
[----:B------:R-:W-:Y:S05]  /*22a40*/  EXIT ;  /* 0x000000000000794d */ /* 0x000fea0003800000 */
.L_x_661:
        /* <DEDUP_REMOVED lines=19> */
.L_x_671:
[----:B------:R-:W-:-:S13]  /*22b80*/  FSETP.NEU.AND P0, PT, R2, R7, PT ;  /* 0x000000070200720b */ /* 0x000fda0003f0d000 */
[----:B------:R-:W-:-:S05]  /*22b90*/  @!P0 IMAD.MOV.U32 R3, RZ, RZ, 0x44334000 ;  /* 0x44334000ff038424 */ /* 0x000fca00078e00ff */
[----:B------:R0:W-:Y:S01]  /*22ba0*/  @!P0 STG.E desc[UR4][R4.64], R3 ;  /* 0x0000000304008986 */ /* 0x0001e2000c101904 */
[----:B------:R-:W-:Y:S05]  /*22bb0*/  @!P0 EXIT ;  /* 0x000000000000894d */ /* 0x000fea0003800000 */
[----:B0-----:R-:W-:-:S05]  /*22bc0*/  IMAD.MOV.U32 R3, RZ, RZ, 0x44330000 ;  /* 0x44330000ff037424 */ /* 0x001fca00078e00ff */
[----:B------:R-:W-:Y:S01]  /*22bd0*/  STG.E desc[UR4][R4.64], R3 ;  /* 0x0000000304007986 */ /* 0x000fe2000c101904 */
[----:B------:R-:W-:Y:S05]  /*22be0*/  EXIT ;  /* 0x000000000000794d */ /* 0x000fea0003800000 */
.L_x_670:
        /* <DEDUP_REMOVED lines=11> */
.L_x_672:
[----:B------:R-:W-:-:S13]  /*22ca0*/  FSETP.NEU.AND P0, PT, R2, R3, PT ;  /* 0x000000030200720b */ /* 0x000fda0003f0d000 */
[----:B------:R-:W-:-:S05]  /*22cb0*/  @!P0 IMAD.MOV.U32 R3, RZ, RZ, 0x44324000 ;  /* 0x44324000ff038424 */ /* 0x000fca00078e00ff */
[----:B------:R0:W-:Y:S01]  /*22cc0*/  @!P0 STG.E desc[UR4][R4.64], R3 ;  /* 0x0000000304008986 */ /* 0x0001e2000c101904 */
[----:B------:R-:W-:Y:S05]  /*22cd0*/  @!P0 EXIT ;  /* 0x000000000000894d */ /* 0x000fea0003800000 */
[----:B0-----:R-:W-:-:S05]  /*22ce0*/  IMAD.MOV.U32 R3, RZ, RZ, 0x44320000 ;  /* 0x44320000ff037424 */ /* 0x001fca00078e00ff */
[----:B------:R-:W-:Y:S01]  /*22cf0*/  STG.E desc[UR4][R4.64], R3 ;  /* 0x0000000304007986 */ /* 0x000fe2000c101904 */
[----:B------:R-:W-:Y:S05]  /*22d00*/  EXIT ;  /* 0x000000000000794d */ /* 0x000fea0003800000 */
.L_x_669:
        /* <DEDUP_REMOVED lines=15> */
.L_x_674:
[----:B------:R-:W-:-:S13]  /*22e00*/  FSETP.NEU.AND P0, PT, R2, R3, PT ;  /* 0x000000030200720b */ /* 0x000fda0003f0d000 */
[----:B------:R-:W-:-:S05]  /*22e10*/  @!P0 IMAD.MOV.U32 R3, RZ, RZ, 0x44314000 ;  /* 0x44314000ff038424 */ /* 0x000fca00078e00ff */
[----:B------:R0:W-:Y:S01]  /*22e20*/  @!P0 STG.E desc[UR4][R4.64], R3 ;  /* 0x0000000304008986 */ /* 0x0001e2000c101904 */
[----:B------:R-:W-:Y:S05]  /*22e30*/  @!P0 EXIT ;  /* 0x000000000000894d */ /* 0x000fea0003800000 */
[----:B0-----:R-:W-:-:S05]  /*22e40*/  IMAD.MOV.U32 R3, RZ, RZ, 0x44310000 ;  /* 0x44310000ff037424 */ /* 0x001fca00078e00ff */
[----:B------:R-:W-:Y:S01]  /*22e50*/  STG.E desc[UR4][R4.64], R3 ;  /* 0x0000000304007986 */ /* 0x000fe2000c101904 */
[----:B------:R-:W-:Y:S05]  /*22e60*/  EXIT ;  /* 0x000000000000794d */ /* 0x000fea0003800000 */
.L_x_673:
        /* <DEDUP_REMOVED lines=11> */
.L_x_675:
[----:B------:R-:W-:-:S13]  /*22f20*/  FSETP.NEU.AND P0, PT, R2, R7, PT ;  /* 0x000000070200720b */ /* 0x000fda0003f0d000 */
[----:B------:R-:W-:-:S05]  /*22f30*/  @!P0 IMAD.MOV.U32 R3, RZ, RZ, 0x44304000 ;  /* 0x44304000ff038424 */ /* 0x000fca00078e00ff */
[----:B------:R0:W-:Y:S01]  /*22f40*/  @!P0 STG.E desc[UR4][R4.64], R3 ;  /* 0x0000000304008986 */ /* 0x0001e2000c101904 */
[----:B------:R-:W-:Y:S05]  /*22f50*/  @!P0 EXIT ;  /* 0x000000000000894d */ /* 0x000fea0003800000 */
[----:B0-----:R-:W-:-:S05]  /*22f60*/  IMAD.MOV.U32 R3, RZ, RZ, 0x44300000 ;  /* 0x44300000ff037424 */ /* 0x001fca00078e00ff */
[----:B------:R-:W-:Y:S01]  /*22f70*/  STG.E desc[UR4][R4.64], R3 ;  /* 0x0000000304007986 */ /* 0x000fe2000c101904 */
[----:B------:R-:W-:Y:S05]  /*22f80*/  EXIT ;  /* 0x000000000000794d */ /* 0x000fea0003800000 */
.L_x_644:
        /* <DEDUP_REMOVED lines=27> */
.L_x_680:
[----:B------:R-:W-:-:S13]  /*23140*/  FSETP.NEU.AND P0, PT, R2, R3, PT ;  /* 0x000000030200720b */ /* 0x000fda0003f0d000 */
[----:B------:R-:W-:-:S05]  /*23150*/  @!P0 IMAD.MOV.U32 R3, RZ, RZ, 0x442f4000 ;  /* 0x442f4000ff038424 */ /* 0x000fca00078e00ff */
[----:B------:R0:W-:Y:S01]  /*23160*/  @!P0 STG.E desc[UR4][R4.64], R3 ;  /* 0x0000000304008986 */ /* 0x0001e2000c101904 */
[----:B------:R-:W-:Y:S05]  /*23170*/  @!P0 EXIT ;  /* 0x000000000000894d */ /* 0x000fea0003800000 */
[----:B0-----:R-:W-:-:S05]  /*23180*/  IMAD.MOV.U32 R3, RZ, RZ, 0x442f0000 ;  /* 0x442f0000ff037424 */ /* 0x001fca00078e00ff */
[----:B------:R-:W-:Y:S01]  /*23190*/  STG.E desc[UR4][R4.64], R3 ;  /* 0x0000000304007986 */ /* 0x000fe2000c101904 */
[----:B------:R-:W-:Y:S05]  /*231a0*/  EXIT ;  /* 0x000000000000794d */ /* 0x000fea0003800000 */
.L_x_679:
        /* <DEDUP_REMOVED lines=11> */
.L_x_681:
[----:B------:R-:W-:-:S13]  /*23260*/  FSETP.NEU.AND P0, PT, R2, R7, PT ;  /* 0x000000070200720b */ /* 0x000fda0003f0d000 */
[----:B------:R-:W-:-:S05]  /*23270*/  @!P0 IMAD.MOV.U32 R3, RZ, RZ, 0x442e4000 ;  /* 0x442e4000ff038424 */ /* 0x000fca00078e00ff */
[----:B------:R0:W-:Y:S01]  /*23280*/  @!P0 STG.E desc[UR4][R4.64], R3 ;  /* 0x0000000304008986 */ /* 0x0001e2000c101904 */
[----:B------:R-:W-:Y:S05]  /*23290*/  @!P0 EXIT ;  /* 0x000000000000894d */ /* 0x000fea0003800000 */
[----:B0-----:R-:W-:-:S05]  /*232a0*/  IMAD.MOV.U32 R3, RZ, RZ, 0x442e0000 ;  /* 0x442e0000ff037424 */ /* 0x001fca00078e00ff */
[----:B------:R-:W-:Y:S01]  /*232b0*/  STG.E desc[UR4][R4.64], R3 ;  /* 0x0000000304007986 */ /* 0x000fe2000c101904 */
[----:B------:R-:W-:Y:S05]  /*232c0*/  EXIT ;  /* 0x000000000000794d */ /* 0x000fea0003800000 */
.L_x_678:
        /* <DEDUP_REMOVED lines=15> */
.L_x_683:
[----:B------:R-:W-:-:S13]  /*233c0*/  FSETP.NEU.AND P0, PT, R2, R7, PT ;  /* 0x000000070200720b */ /* 0x000fda0003f0d000 */
[----:B------:R-:W-:-:S05]  /*233d0*/  @!P0 IMAD.MOV.U32 R3, RZ, RZ, 0x442d4000 ;  /* 0x442d4000ff038424 */ /* 0x000fca00078e00ff */
[----:B------:R0:W-:Y:S01]  /*233e0*/  @!P0 STG.E desc[UR4][R4.64], R3 ;  /* 0x0000000304008986 */ /* 0x0001e2000c101904 */
[----:B------:R-:W-:Y:S05]  /*233f0*/  @!P0 EXIT ;  /* 0x000000000000894d */ /* 0x000fea0003800000 */
[----:B0-----:R-:W-:-:S05]  /*23400*/  IMAD.MOV.U32 R3, RZ, RZ, 0x442d0000 ;  /* 0x442d0000ff037424 */ /* 0x001fca00078e00ff */
[----:B------:R-:W-:Y:S01]  /*23410*/  STG.E desc[UR4][R4.64], R3 ;  /* 0x0000000304007986 */ /* 0x000fe2000c101904 */
[----:B------:R-:W-:Y:S05]  /*23420*/  EXIT ;  /* 0x000000000000794d */ /* 0x000fea0003800000 */
.L_x_682:
        /* <DEDUP_REMOVED lines=11> */
.L_x_684:
[----:B------:R-:W-:-:S13]  /*234e0*/  FSETP.NEU.AND P0, PT, R2, R3, PT ;  /* 0x000000030200720b */ /* 0x000fda0003f0d000 */
[----:B------:R-:W-:-:S05]  /*234f0*/  @!P0 IMAD.MOV.U32 R3, RZ, RZ, 0x442c4000 ;  /* 0x442c4000ff038424 */ /* 0x000fca00078e00ff */
[----:B------:R0:W-:Y:S01]  /*23500*/  @!P0 STG.E desc[UR4][R4.64], R3 ;  /* 0x0000000304008986 */ /* 0x0001e2000c101904 */
[----:B------:R-:W-:Y:S05]  /*23510*/  @!P0 EXIT ;  /* 0x000000000000894d */ /* 0x000fea0003800000 */
[----:B0-----:R-:W-:-:S05]  /*23520*/  IMAD.MOV.U32 R3, RZ, RZ, 0x442c0000 ;  /* 0x442c0000ff037424 */ /* 0x001fca00078e00ff */
[----:B------:R-:W-:Y:S01]  /*23530*/  STG.E desc[UR4][R4.64], R3 ;  /* 0x0000000304007986 */ /* 0x000fe2000c101904 */
[----:B------:R-:W-:Y:S05]  /*23540*/  EXIT ;  /* 0x000000000000794d */ /* 0x000fea0003800000 */
.L_x_677:
        /* <DEDUP_REMOVED lines=19> */
.L_x_687:
[----:B------:R-:W-:-:S13]  /*23680*/  FSETP.NEU.AND P0, PT, R2, R7, PT ;  /* 0x000000070200720b */ /* 0x000fda0003f0d000 */
[----:B------:R-:W-:-:S05]  /*23690*/  @!P0 IMAD.MOV.U32 R3, RZ, RZ, 0x442b4000 ;  /* 0x442b4000ff038424 */ /* 0x000fca00078e00ff */
[----:B------:R0:W-:Y:S01]  /*236a0*/  @!P0 STG.E desc[UR4][R4.64], R3 ;  /* 0x0000000304008986 */ /* 0x0001e2000c101904 */
[----:B------:R-:W-:Y:S05]  /*236b0*/  @!P0 EXIT ;  /* 0x000000000000894d */ /* 0x000fea0003800000 */
[----:B0-----:R-:W-:-:S05]  /*236c0*/  IMAD.MOV.U32 R3, RZ, RZ, 0x442b0000 ;  /* 0x442b0000ff037424 */ /* 0x001fca00078e00ff */
[----:B------:R-:W-:Y:S01]  /*236d0*/  STG.E desc[UR4][R4.64], R3 ;  /* 0x0000000304007986 */ /* 0x000fe2000c101904 */
[----:B------:R-:W-:Y:S05]  /*236e0*/  EXIT ;  /* 0x000000000000794d */ /* 0x000fea0003800000 */
.L_x_686:
        /* <DEDUP_REMOVED lines=11> */
.L_x_688:
[----:B------:R-:W-:-:S13]  /*237a0*/  FSETP.NEU.AND P0, PT, R2, R3, PT ;  /* 0x000000030200720b */ /* 0x000fda0003f0d000 */
[----:B------:R-:W-:-:S05]  /*237b0*/  @!P0 IMAD.MOV.U32 R3, RZ, RZ, 0x442a4000 ;  /* 0x442a4000ff038424 */ /* 0x000fca00078e00ff */
[----:B------:R0:W-:Y:S01]  /*237c0*/  @!P0 STG.E desc[UR4][R4.64], R3 ;  /* 0x0000000304008986 */ /* 0x0001e2000c101904 */
[----:B------:R-:W-:Y:S05]  /*237d0*/  @!P0 EXIT ;  /* 0x000000000000894d */ /* 0x000fea0003800000 */
[----:B0-----:R-:W-:-:S05]  /*237e0*/  IMAD.MOV.U32 R3, RZ, RZ, 0x442a0000 ;  /* 0x442a0000ff037424 */ /* 0x001fca00078e00ff */
[----:B------:R-:W-:Y:S01]  /*237f0*/  STG.E desc[UR4][R4.64], R3 ;  /* 0x0000000304007986 */ /* 0x000fe2000c101904 */
[----:B------:R-:W-:Y:S05]  /*23800*/  EXIT ;  /* 0x000000000000794d */ /* 0x000fea0003800000 */
.L_x_685:
        /* <DEDUP_REMOVED lines=15> */
.L_x_690:
[----:B------:R-:W-:-:S13]  /*23900*/  FSETP.NEU.AND P0, PT, R2, R3, PT ;  /* 0x000000030200720b */ /* 0x000fda0003f0d000 */
[----:B------:R-:W-:-:S05]  /*23910*/  @!P0 IMAD.MOV.U32 R3, RZ, RZ, 0x44294000 ;  /* 0x44294000ff038424 */ /* 0x000fca00078e00ff */
[----:B------:R0:W-:Y:S01]  /*23920*/  @!P0 STG.E desc[UR4][R4.64], R3 ;  /* 0x0000000304008986 */ /* 0x0001e2000c101904 */
[----:B------:R-:W-:Y:S05]  /*23930*/  @!P0 EXIT ;  /* 0x000000000000894d */ /* 0x000fea0003800000 */
[----:B0-----:R-:W-:-:S05]  /*23940*/  IMAD.MOV.U32 R3, RZ, RZ, 0x44290000 ;  /* 0x44290000ff037424 */ /* 0x001fca00078e00ff */
[----:B------:R-:W-:Y:S01]  /*23950*/  STG.E desc[UR4][R4.64], R3 ;  /* 0x0000000304007986 */ /* 0x000fe2000c101904 */
[----:B------:R-:W-:Y:S05]  /*23960*/  EXIT ;  /* 0x000000000000794d */ /* 0x000fea0003800000 */
.L_x_689:
        /* <DEDUP_REMOVED lines=11> */
.L_x_691:
[----:B------:R-:W-:-:S13]  /*23a20*/  FSETP.NEU.AND P0, PT, R2, R7, PT ;  /* 0x000000070200720b */ /* 0x000fda0003f0d000 */
[----:B------:R-:W-:-:S05]  /*23a30*/  @!P0 IMAD.MOV.U32 R3, RZ, RZ, 0x44284000 ;  /* 0x44284000ff038424 */ /* 0x000fca00078e00ff */
[----:B------:R0:W-:Y:S01]  /*23a40*/  @!P0 STG.E desc[UR4][R4.64], R3 ;  /* 0x0000000304008986 */ /* 0x0001e2000c101904 */
[----:B------:R-:W-:Y:S05]  /*23a50*/  @!P0 EXIT ;  /* 0x000000000000894d */ /* 0x000fea0003800000 */
[----:B0-----:R-:W-:-:S05]  /*23a60*/  IMAD.MOV.U32 R3, RZ, RZ, 0x44280000 ;  /* 0x44280000ff037424 */ /* 0x001fca00078e00ff */
[----:B------:R-:W-:Y:S01]  /*23a70*/  STG.E desc[UR4][R4.64], R3 ;  /* 0x0000000304007986 */ /* 0x000fe2000c101904 */
[----:B------:R-:W-:Y:S05]  /*23a80*/  EXIT ;  /* 0x000000000000794d */ /* 0x000fea0003800000 */
.L_x_676:
        /* <DEDUP_REMOVED lines=23> */
.L_x_695:
[----:B------:R-:W-:-:S13]  /*23c00*/  FSETP.NEU.AND P0, PT, R2, R7, PT ;  /* 0x000000070200720b */ /* 0x000fda0003f0d000 */
[----:B------:R-:W-:-:S05]  /*23c10*/  @!P0 IMAD.MOV.U32 R3, RZ, RZ, 0x44274000 ;  /* 0x44274000ff038424 */ /* 0x000fca00078e00ff */
[----:B------:R0:W-:Y:S01]  /*23c20*/  @!P0 STG.E desc[UR4][R4.64], R3 ;  /* 0x0000000304008986 */ /* 0x0001e2000c101904 */
[----:B------:R-:W-:Y:S05]  /*23c30*/  @!P0 EXIT ;  /* 0x000000000000894d */ /* 0x000fea0003800000 */
[----:B0-----:R-:W-:-:S05]  /*23c40*/  IMAD.MOV.U32 R3, RZ, RZ, 0x44270000 ;  /* 0x44270000ff037424 */ /* 0x001fca00078e00ff */
[----:B------:R-:W-:Y:S01]  /*23c50*/  STG.E desc[UR4][R4.64], R3 ;  /* 0x0000000304007986 */ /* 0x000fe2000c101904 */
[----:B------:R-:W-:Y:S05]  /*23c60*/  EXIT ;  /* 0x000000000000794d */ /* 0x000fea0003800000 */
.L_x_694:
        /* <DEDUP_REMOVED lines=11> */
.L_x_696:
[----:B------:R-:W-:-:S13]  /*23d20*/  FSETP.NEU.AND P0, PT, R2, R3, PT ;  /* 0x000000030200720b */ /* 0x000fda0003f0d000 */
[----:B------:R-:W-:-:S05]  /*23d30*/  @!P0 IMAD.MOV.U32 R3, RZ, RZ, 0x44264000 ;  /* 0x44264000ff038424 */ /* 0x000fca00078e00ff */
[----:B------:R0:W-:Y:S01]  /*23d40*/  @!P0 STG.E desc[UR4][R4.64], R3 ;  /* 0x0000000304008986 */ /* 0x0001e2000c101904 */
[----:B------:R-:W-:Y:S05]  /*23d50*/  @!P0 EXIT ;  /* 0x000000000000894d */ /* 0x000fea0003800000 */
[----:B0-----:R-:W-:-:S05]  /*23d60*/  IMAD.MOV.U32 R3, RZ, RZ, 0x44260000 ;  /* 0x44260000ff037424 */ /* 0x001fca00078e00ff */
[----:B------:R-:W-:Y:S01]  /*23d70*/  STG.E desc[UR4][R4.64], R3 ;  /* 0x0000000304007986 */ /* 0x000fe2000c101904 */
[----:B------:R-:W-:Y:S05]  /*23d80*/  EXIT ;  /* 0x000000000000794d */ /* 0x000fea0003800000 */
.L_x_693:
        /* <DEDUP_REMOVED lines=15> */
.L_x_698:
[----:B------:R-:W-:-:S13]  /*23e80*/  FSETP.NEU.AND P0, PT, R2, R3, PT ;  /* 0x000000030200720b */ /* 0x000fda0003f0d000 */
[----:B------:R-:W-:-:S05]  /*23e90*/  @!P0 IMAD.MOV.U32 R3, RZ, RZ, 0x44254000 ;  /* 0x44254000ff038424 */ /* 0x000fca00078e00ff */
[----:B------:R0:W-:Y:S01]  /*23ea0*/  @!P0 STG.E desc[UR4][R4.64], R3 ;  /* 0x0000000304008986 */ /* 0x0001e2000c101904 */
[----:B------:R-:W-:Y:S05]  /*23eb0*/  @!P0 EXIT ;  /* 0x000000000000894d */ /* 0x000fea0003800000 */
[----:B0-----:R-:W-:-:S05]  /*23ec0*/  IMAD.MOV.U32 R3, RZ, RZ, 0x44250000 ;  /* 0x44250000ff037424 */ /* 0x001fca00078e00ff */
[----:B------:R-:W-:Y:S01]  /*23ed0*/  STG.E desc[UR4][R4.64], R3 ;  /* 0x0000000304007986 */ /* 0x000fe2000c101904 */
[----:B------:R-:W-:Y:S05]  /*23ee0*/  EXIT ;  /* 0x000000000000794d */ /* 0x000fea0003800000 */
.L_x_697:
        /* <DEDUP_REMOVED lines=11> */
.L_x_699:
[----:B------:R-:W-:-:S13]  /*23fa0*/  FSETP.NEU.AND P0, PT, R2, R7, PT ;  /* 0x000000070200720b */ /* 0x000fda0003f0d000 */
[----:B------:R-:W-:-:S05]  /*23fb0*/  @!P0 IMAD.MOV.U32 R3, RZ, RZ, 0x44244000 ;  /* 0x44244000ff038424 */ /* 0x000fca00078e00ff */
[----:B------:R0:W-:Y:S01]  /*23fc0*/  @!P0 STG.E desc[UR4][R4.64], R3 ;  /* 0x0000000304008986 */ /* 0x0001e2000c101904 */
[----:B------:R-:W-:Y:S05]  /*23fd0*/  @!P0 EXIT ;  /* 0x000000000000894d */ /* 0x000fea0003800000 */
[----:B0-----:R-:W-:-:S05]  /*23fe0*/  IMAD.MOV.U32 R3, RZ, RZ, 0x44240000 ;  /* 0x44240000ff037424 */ /* 0x001fca00078e00ff */
[----:B------:R-:W-:Y:S01]  /*23ff0*/  STG.E desc[UR4][R4.64], R3 ;  /* 0x0000000304007986 */ /* 0x000fe2000c101904 */
[----:B------:R-:W-:Y:S05]  /*24000*/  EXIT ;  /* 0x000000000000794d */ /* 0x000fea0003800000 */
.L_x_692:
        /* <DEDUP_REMOVED lines=19> */
.L_x_702:
[----:B------:R-:W-:-:S13]  /*24140*/  FSETP.NEU.AND P0, PT, R2, R3, PT ;  /* 0x000000030200720b */ /* 0x000fda0003f0d000 */
[----:B------:R-:W-:-:S05]  /*24150*/  @!P0 IMAD.MOV.U32 R3, RZ, RZ, 0x44234000 ;  /* 0x44234000ff038424 */ /* 0x000fca00078e00ff */
[----:B------:R0:W-:Y:S01]  /*24160*/  @!P0 STG.E desc[UR4][R4.64], R3 ;  /* 0x0000000304008986 */ /* 0x0001e2000c101904 */
[----:B------:R-:W-:Y:S05]  /*24170*/  @!P0 EXIT ;  /* 0x000000000000894d */ /* 0x000fea0003800000 */
[----:B0-----:R-:W-:-:S05]  /*24180*/  IMAD.MOV.U32 R3, RZ, RZ, 0x44230000 ;  /* 0x44230000ff037424 */ /* 0x001fca00078e00ff */
[----:B------:R-:W-:Y:S01]  /*24190*/  STG.E desc[UR4][R4.64], R3 ;  /* 0x0000000304007986 */ /* 0x000fe2000c101904 */
[----:B------:R-:W-:Y:S05]  /*241a0*/  EXIT ;  /* 0x000000000000794d */ /* 0x000fea0003800000 */
.L_x_701:
        /* <DEDUP_REMOVED lines=11> */
.L_x_703:
[----:B------:R-:W-:-:S13]  /*24260*/  FSETP.NEU.AND P0, PT, R2, R7, PT ;  /* 0x000000070200720b */ /* 0x000fda0003f0d000 */
[----:B------:R-:W-:-:S05]  /*24270*/  @!P0 IMAD.MOV.U32 R3, RZ, RZ, 0x44224000 ;  /* 0x44224000ff038424 */ /* 0x000fca00078e00ff */
[----:B------:R0:W-:Y:S01]  /*24280*/  @!P0 STG.E desc[UR4][R4.64], R3 ;  /* 0x0000000304008986 */ /* 0x0001e2000c101904 */
[----:B------:R-:W-:Y:S05]  /*24290*/  @!P0 EXIT ;  /* 0x000000000000894d */ /* 0x000fea0003800000 */
[----:B0-----:R-:W-:-:S05]  /*242a0*/  IMAD.MOV.U32 R3, RZ, RZ, 0x44220000 ;  /* 0x44220000ff037424 */ /* 0x001fca00078e00ff */
[----:B------:R-:W-:Y:S01]  /*242b0*/  STG.E desc[UR4][R4.64], R3 ;  /* 0x0000000304007986 */ /* 0x000fe2000c101904 */
[----:B------:R-:W-:Y:S05]  /*242c0*/  EXIT ;  /* 0x000000000000794d */ /* 0x000fea0003800000 */
.L_x_700:
        /* <DEDUP_REMOVED lines=15> */
.L_x_705:
[----:B------:R-:W-:-:S13]  /*243c0*/  FSETP.NEU.AND P0, PT, R2, R7, PT ;  /* 0x000000070200720b */ /* 0x000fda0003f0d000 */
[----:B------:R-:W-:-:S05]  /*243d0*/  @!P0 IMAD.MOV.U32 R3, RZ, RZ, 0x44214000 ;  /* 0x44214000ff038424 */ /* 0x000fca00078e00ff */
[----:B------:R0:W-:Y:S01]  /*243e0*/  @!P0 STG.E desc[UR4][R4.64], R3 ;  /* 0x0000000304008986 */ /* 0x0001e2000c101904 */
[----:B------:R-:W-:Y:S05]  /*243f0*/  @!P0 EXIT ;  /* 0x000000000000894d */ /* 0x000fea0003800000 */
[----:B0-----:R-:W-:-:S05]  /*24400*/  IMAD.MOV.U32 R3, RZ, RZ, 0x44210000 ;  /* 0x44210000ff037424 */ /* 0x001fca00078e00ff */
[----:B------:R-:W-:Y:S01]  /*24410*/  STG.E desc[UR4][R4.64], R3 ;  /* 0x0000000304007986 */ /* 0x000fe2000c101904 */
[----:B------:R-:W-:Y:S05]  /*24420*/  EXIT ;  /* 0x000000000000794d */ /* 0x000fea0003800000 */
.L_x_704:
        /* <DEDUP_REMOVED lines=11> */
.L_x_706:
[----:B------:R-:W-:-:S13]  /*244e0*/  FSETP.NEU.AND P0, PT, R2, R3, PT ;  /* 0x000000030200720b */ /* 0x000fda0003f0d000 */
[----:B------:R-:W-:-:S05]  /*244f0*/  @!P0 IMAD.MOV.U32 R3, RZ, RZ, 0x44204000 ;  /* 0x44204000ff038424 */ /* 0x000fca00078e00ff */
[----:B------:R0:W-:Y:S01]  /*24500*/  @!P0 STG.E desc[UR4][R4.64], R3 ;  /* 0x0000000304008986 */ /* 0x0001e2000c101904 */
[----:B------:R-:W-:Y:S05]  /*24510*/  @!P0 EXIT ;  /* 0x000000000000894d */ /* 0x000fea0003800000 */
[----:B0-----:R-:W-:-:S05]  /*24520*/  IMAD.MOV.U32 R3, RZ, RZ, 0x44200000 ;  /* 0x44200000ff037424 */ /* 0x001fca00078e00ff */
[----:B------:R-:W-:Y:S01]  /*24530*/  STG.E desc[UR4][R4.64], R3 ;  /* 0x0000000304007986 */ /* 0x000fe2000c101904 */
[----:B------:R-:W-:Y:S05]  /*24540*/  EXIT ;  /* 0x000000000000794d */ /* 0x000fea0003800000 */
.L_x_643:
        /* <DEDUP_REMOVED lines=31> */
.L_x_712:
[----:B------:R-:W-:-:S13]  /*24740*/  FSETP.NEU.AND P0, PT, R2, R3, PT ;  /* 0x000000030200720b */ /* 0x000fda0003f0d000 */
[----:B------:R-:W-:-:S05]  /*24750*/  @!P0 IMAD.MOV.U32 R3, RZ, RZ, 0x441f4000 ;  /* 0x441f4000ff038424 */ /* 0x000fca00078e00ff */
[----:B------:R0:W-:Y:S01]  /*24760*/  @!P0 STG.E desc[UR4][R4.64], R3 ;  /* 0x0000000304008986 */ /* 0x0001e2000c101904 */
[----:B------:R-:W-:Y:S05]  /*24770*/  @!P0 EXIT ;  /* 0x000000000000894d */ /* 0x000fea0003800000 */
[----:B0-----:R-:W-:-:S05]  /*24780*/  IMAD.MOV.U32 R3, RZ, RZ, 0x441f0000 ;  /* 0x441f0000ff037424 */ /* 0x001fca00078e00ff */
[----:B------:R-:W-:Y:S01]  /*24790*/  STG.E desc[UR4][R4.64], R3 ;  /* 0x0000000304007986 */ /* 0x000fe2000c101904 */
[----:B------:R-:W-:Y:S05]  /*247a0*/  EXIT ;  /* 0x000000000000794d */ /* 0x000fea0003800000 */
.L_x_711:
        /* <DEDUP_REMOVED lines=11> */
.L_x_713:
[----:B------:R-:W-:-:S13]  /*24860*/  FSETP.NEU.AND P0, PT, R2, R7, PT ;  /* 0x000000070200720b */ /* 0x000fda0003f0d000 */
[----:B------:R-:W-:-:S05]  /*24870*/  @!P0 IMAD.MOV.U32 R3, RZ, RZ, 0x441e4000 ;  /* 0x441e4000ff038424 */ /* 0x000fca00078e00ff */
[----:B------:R0:W-:Y:S01]  /*24880*/  @!P0 STG.E desc[UR4][R4.64], R3 ;  /* 0x0000000304008986 */ /* 0x0001e2000c101904 */
[----:B------:R-:W-:Y:S05]  /*24890*/  @!P0 EXIT ;  /* 0x000000000000894d */ /* 0x000fea0003800000 */
[----:B0-----:R-:W-:-:S05]  /*248a0*/  IMAD.MOV.U32 R3, RZ, RZ, 0x441e0000 ;  /* 0x441e0000ff037424 */ /* 0x001fca00078e00ff */
[----:B------:R-:W-:Y:S01]  /*248b0*/  STG.E desc[UR4][R4.64], R3 ;  /* 0x0000000304007986 */ /* 0x000fe2000c101904 */
[----:B------:R-:W-:Y:S05]  /*248c0*/  EXIT ;  /* 0x000000000000794d */ /* 0x000fea0003800000 */
.L_x_710:
        /* <DEDUP_REMOVED lines=15> */
.L_x_715:
[----:B------:R-:W-:-:S13]  /*249c0*/  FSETP.NEU.AND P0, PT, R2, R7, PT ;  /* 0x000000070200720b */ /* 0x000fda0003f0d000 */
[----:B------:R-:W-:-:S05]  /*249d0*/  @!P0 IMAD.MOV.U32 R3, RZ, RZ, 0x441d4000 ;  /* 0x441d4000ff038424 */ /* 0x000fca00078e00ff */
[----:B------:R0:W-:Y:S01]  /*249e0*/  @!P0 STG.E desc[UR4][R4.64], R3 ;  /* 0x0000000304008986 */ /* 0x0001e2000c101904 */
[----:B------:R-:W-:Y:S05]  /*249f0*/  @!P0 EXIT ;  /* 0x000000000000894d */ /* 0x000fea0003800000 */
[----:B0-----:R-:W-:-:S05]  /*24a00*/  IMAD.MOV.U32 R3, RZ, RZ, 0x441d0000 ;  /* 0x441d0000ff037424 */ /* 0x001fca00078e00ff */
[----:B------:R-:W-:Y:S01]  /*24a10*/  STG.E desc[UR4][R4.64], R3 ;  /* 0x0000000304007986 */ /* 0x000fe2000c101904 */
[----:B------:R-:W-:Y:S05]  /*24a20*/  EXIT ;  /* 0x000000000000794d */ /* 0x000fea0003800000 */
.L_x_714:
        /* <DEDUP_REMOVED lines=11> */
.L_x_716:
[----:B------:R-:W-:-:S13]  /*24ae0*/  FSETP.NEU.AND P0, PT, R2, R3, PT ;  /* 0x000000030200720b */ /* 0x000fda0003f0d000 */
[----:B------:R-:W-:-:S05]  /*24af0*/  @!P0 IMAD.MOV.U32 R3, RZ, RZ, 0x441c4000 ;  /* 0x441c4000ff038424 */ /* 0x000fca00078e00ff */
[----:B------:R0:W-:Y:S01]  /*24b00*/  @!P0 STG.E desc[UR4][R4.64], R3 ;  /* 0x0000000304008986 */ /* 0x0001e2000c101904 */
[----:B------:R-:W-:Y:S05]  /*24b10*/  @!P0 EXIT ;  /* 0x000000000000894d */ /* 0x000fea0003800000 */
[----:B0-----:R-:W-:-:S05]  /*24b20*/  IMAD.MOV.U32 R3, RZ, RZ, 0x441c0000 ;  /* 0x441c0000ff037424 */ /* 0x001fca00078e00ff */
[----:B------:R-:W-:Y:S01]  /*24b30*/  STG.E desc[UR4][R4.64], R3 ;  /* 0x0000000304007986 */ /* 0x000fe2000c101904 */
[----:B------:R-:W-:Y:S05]  /*24b40*/  EXIT ;  /* 0x000000000000794d */ /* 0x000fea0003800000 */
.L_x_709:
        /* <DEDUP_REMOVED lines=19> */
.L_x_719:
[----:B------:R-:W-:-:S13]  /*24c80*/  FSETP.NEU.AND P0, PT, R2, R7, PT ;  /* 0x000000070200720b */ /* 0x000fda0003f0d000 */
[----:B------:R-:W-:-:S05]  /*24c90*/  @!P0 IMAD.MOV.U32 R3, RZ, RZ, 0x441b4000 ;  /* 0x441b4000ff038424 */ /* 0x000fca00078e00ff */
[----:B------:R0:W-:Y:S01]  /*24ca0*/  @!P0 STG.E desc[UR4][R4.64], R3 ;  /* 0x0000000304008986 */ /* 0x0001e2000c101904 */
[----:B------:R-:W-:Y:S05]  /*24cb0*/  @!P0 EXIT ;  /* 0x000000000000894d */ /* 0x000fea0003800000 */
[----:B0-----:R-:W-:-:S05]  /*24cc0*/  IMAD.MOV.U32 R3, RZ, RZ, 0x441b0000 ;  /* 0x441b0000ff037424 */ /* 0x001fca00078e00ff */
[----:B------:R-:W-:Y:S01]  /*24cd0*/  STG.E desc[UR4][R4.64], R3 ;  /* 0x0000000304007986 */ /* 0x000fe2000c101904 */
[----:B------:R-:W-:Y:S05]  /*24ce0*/  EXIT ;  /* 0x000000000000794d */ /* 0x000fea0003800000 */
.L_x_718:
        /* <DEDUP_REMOVED lines=11> */
.L_x_720:
[----:B------:R-:W-:-:S13]  /*24da0*/  FSETP.NEU.AND P0, PT, R2, R3, PT ;  /* 0x000000030200720b */ /* 0x000fda0003f0d000 */
[----:B------:R-:W-:-:S05]  /*24db0*/  @!P0 IMAD.MOV.U32 R3, RZ, RZ, 0x441a4000 ;  /* 0x441a4000ff038424 */ /* 0x000fca00078e00ff */
[----:B------:R0:W-:Y:S01]  /*24dc0*/  @!P0 STG.E desc[UR4][R4.64], R3 ;  /* 0x0000000304008986 */ /* 0x0001e2000c101904 */
[----:B------:R-:W-:Y:S05]  /*24dd0*/  @!P0 EXIT ;  /* 0x000000000000894d */ /* 0x000fea0003800000 */
[----:B0-----:R-:W-:-:S05]  /*24de0*/  IMAD.MOV.U32 R3, RZ, RZ, 0x441a0000 ;  /* 0x441a0000ff037424 */ /* 0x001fca00078e00ff */
[----:B------:R-:W-:Y:S01]  /*24df0*/  STG.E desc[UR4][R4.64], R3 ;  /* 0x0000000304007986 */ /* 0x000fe2000c101904 */
[----:B------:R-:W-:Y:S05]  /*24e00*/  EXIT ;  /* 0x000000000000794d */ /* 0x000fea0003800000 */
.L_x_717:
        /* <DEDUP_REMOVED lines=15> */
.L_x_722:
[----:B------:R-:W-:-:S13]  /*24f00*/  FSETP.NEU.AND P0, PT, R2, R3, PT ;  /* 0x000000030200720b */ /* 0x000fda0003f0d000 */
[----:B------:R-:W-:-:S05]  /*24f10*/  @!P0 IMAD.MOV.U32 R3, RZ, RZ, 0x44194000 ;  /* 0x44194000ff038424 */ /* 0x000fca00078e00ff */
[----:B------:R0:W-:Y:S01]  /*24f20*/  @!P0 STG.E desc[UR4][R4.64], R3 ;  /* 0x0000000304008986 */ /* 0x0001e2000c101904 */
[----:B------:R-:W-:Y:S05]  /*24f30*/  @!P0 EXIT ;  /* 0x000000000000894d */ /* 0x000fea0003800000 */
[----:B0-----:R-:W-:-:S05]  /*24f40*/  IMAD.MOV.U32 R3, RZ, RZ, 0x44190000 ;  /* 0x44190000ff037424 */ /* 0x001fca00078e00ff */
[----:B------:R-:W-:Y:S01]  /*24f50*/  STG.E desc[UR4][R4.64], R3 ;  /* 0x0000000304007986 */ /* 0x000fe2000c101904 */
[----:B------:R-:W-:Y:S05]  /*24f60*/  EXIT ;  /* 0x000000000000794d */ /* 0x000fea0003800000 */
.L_x_721:
        /* <DEDUP_REMOVED lines=11> */
.L_x_723:
[----:B------:R-:W-:-:S13]  /*25020*/  FSETP.NEU.AND P0, PT, R2, R7, PT ;  /* 0x000000070200720b */ /* 0x000fda0003f0d000 */
[----:B------:R-:W-:-:S05]  /*25030*/  @!P0 IMAD.MOV.U32 R3, RZ, RZ, 0x44184000 ;  /* 0x44184000ff038424 */ /* 0x000fca00078e00ff */
[----:B------:R0:W-:Y:S01]  /*25040*/  @!P0 STG.E desc[UR4][R4.64], R3 ;  /* 0x0000000304008986 */ /* 0x0001e2000c101904 */
[----:B------:R-:W-:Y:S05]  /*25050*/  @!P0 EXIT ;  /* 0x000000000000894d */ /* 0x000fea0003800000 */
[----:B0-----:R-:W-:-:S05]  /*25060*/  IMAD.MOV.U32 R3, RZ, RZ, 0x44180000 ;  /* 0x44180000ff037424 */ /* 0x001fca00078e00ff */
[----:B------:R-:W-:Y:S01]  /*25070*/  STG.E desc[UR4][R4.64], R3 ;  /* 0x0000000304007986 */ /* 0x000fe2000c101904 */
[----:B------:R-:W-:Y:S05]  /*25080*/  EXIT ;  /* 0x000000000000794d */ /* 0x000fea0003800000 */
.L_x_708:
        /* <DEDUP_REMOVED lines=23> */
.L_x_727:
[----:B------:R-:W-:-:S13]  /*25200*/  FSETP.NEU.AND P0, PT, R2, R7, PT ;  /* 0x000000070200720b */ /* 0x000fda0003f0d000 */
[----:B------:R-:W-:-:S05]  /*25210*/  @!P0 IMAD.MOV.U32 R3, RZ, RZ, 0x44174000 ;  /* 0x44174000ff038424 */ /* 0x000fca00078e00ff */
[----:B------:R0:W-:Y:S01]  /*25220*/  @!P0 STG.E desc[UR4][R4.64], R3 ;  /* 0x0000000304008986 */ /* 0x0001e2000c101904 */
[----:B------:R-:W-:Y:S05]  /*25230*/  @!P0 EXIT ;  /* 0x000000000000894d */ /* 0x000fea0003800000 */
[----:B0-----:R-:W-:-:S05]  /*25240*/  IMAD.MOV.U32 R3, RZ, RZ, 0x44170000 ;  /* 0x44170000ff037424 */ /* 0x001fca00078e00ff */
[----:B------:R-:W-:Y:S01]  /*25250*/  STG.E desc[UR4][R4.64], R3 ;  /* 0x0000000304007986 */ /* 0x000fe2000c101904 */
[----:B------:R-:W-:Y:S05]  /*25260*/  EXIT ;  /* 0x000000000000794d */ /* 0x000fea0003800000 */
.L_x_726:
        /* <DEDUP_REMOVED lines=11> */
.L_x_728:
[----:B------:R-:W-:-:S13]  /*25320*/  FSETP.NEU.AND P0, PT, R2, R3, PT ;  /* 0x000000030200720b */ /* 0x000fda0003f0d000 */
[----:B------:R-:W-:-:S05]  /*25330*/  @!P0 IMAD.MOV.U32 R3, RZ, RZ, 0x44164000 ;  /* 0x44164000ff038424 */ /* 0x000fca00078e00ff */
[----:B------:R0:W-:Y:S01]  /*25340*/  @!P0 STG.E desc[UR4][R4.64], R3 ;  /* 0x0000000304008986 */ /* 0x0001e2000c101904 */
[----:B------:R-:W-:Y:S05]  /*25350*/  @!P0 EXIT ;  /* 0x000000000000894d */ /* 0x000fea0003800000 */
[----:B0-----:R-:W-:-:S05]  /*25360*/  IMAD.MOV.U32 R3, RZ, RZ, 0x44160000 ;  /* 0x44160000ff037424 */ /* 0x001fca00078e00ff */
[----:B------:R-:W-:Y:S01]  /*25370*/  STG.E desc[UR4][R4.64], R3 ;  /* 0x0000000304007986 */ /* 0x000fe2000c101904 */
[----:B------:R-:W-:Y:S05]  /*25380*/  EXIT ;  /* 0x000000000000794d */ /* 0x000fea0003800000 */
.L_x_725:
        /* <DEDUP_REMOVED lines=15> */
.L_x_730:
[----:B------:R-:W-:-:S13]  /*25480*/  FSETP.NEU.AND P0, PT, R2, R3, PT ;  /* 0x000000030200720b */ /* 0x000fda0003f0d000 */
[----:B------:R-:W-:-:S05]  /*25490*/  @!P0 IMAD.MOV.U32 R3, RZ, RZ, 0x44154000 ;  /* 0x44154000ff038424 */ /* 0x000fca00078e00ff */
[----:B------:R0:W-:Y:S01]  /*254a0*/  @!P0 STG.E desc[UR4][R4.64], R3 ;  /* 0x0000000304008986 */ /* 0x0001e2000c101904 */
[----:B------:R-:W-:Y:S05]  /*254b0*/  @!P0 EXIT ;  /* 0x000000000000894d */ /* 0x000fea0003800000 */
[----:B0-----:R-:W-:-:S05]  /*254c0*/  IMAD.MOV.U32 R3, RZ, RZ, 0x44150000 ;  /* 0x44150000ff037424 */ /* 0x001fca00078e00ff */
[----:B------:R-:W-:Y:S01]  /*254d0*/  STG.E desc[UR4][R4.64], R3 ;  /* 0x0000000304007986 */ /* 0x000fe2000c101904 */
[----:B------:R-:W-:Y:S05]  /*254e0*/  EXIT ;  /* 0x000000000000794d */ /* 0x000fea0003800000 */
.L_x_729:
        /* <DEDUP_REMOVED lines=11> */
.L_x_731:
[----:B------:R-:W-:-:S13]  /*255a0*/  FSETP.NEU.AND P0, PT, R2, R7, PT ;  /* 0x000000070200720b */ /* 0x000fda0003f0d000 */
[----:B------:R-:W-:-:S05]  /*255b0*/  @!P0 IMAD.MOV.U32 R3, RZ, RZ, 0x44144000 ;  /* 0x44144000ff038424 */ /* 0x000fca00078e00ff */
[----:B------:R0:W-:Y:S01]  /*255c0*/  @!P0 STG.E desc[UR4][R4.64], R3 ;  /* 0x0000000304008986 */ /* 0x0001e2000c101904 */
[----:B------:R-:W-:Y:S05]  /*255d0*/  @!P0 EXIT ;  /* 0x000000000000894d */ /* 0x000fea0003800000 */
[----:B0-----:R-:W-:-:S05]  /*255e0*/  IMAD.MOV.U32 R3, RZ, RZ, 0x44140000 ;  /* 0x44140000ff037424 */ /* 0x001fca00078e00ff */
[----:B------:R-:W-:Y:S01]  /*255f0*/  STG.E desc[UR4][R4.64], R3 ;  /* 0x0000000304007986 */ /* 0x000fe2000c101904 */
[----:B------:R-:W-:Y:S05]  /*25600*/  EXIT ;  /* 0x000000000000794d */ /* 0x000fea0003800000 */
.L_x_724:
        /* <DEDUP_REMOVED lines=19> */
.L_x_734:
[----:B------:R-:W-:-:S13]  /*25740*/  FSETP.NEU.AND P0, PT, R2, R3, PT ;  /* 0x000000030200720b */ /* 0x000fda0003f0d000 */
[----:B------:R-:W-:-:S05]  /*25750*/  @!P0 IMAD.MOV.U32 R3, RZ, RZ, 0x44134000 ;  /* 0x44134000ff038424 */ /* 0x000fca00078e00ff */
[----:B------:R0:W-:Y:S01]  /*25760*/  @!P0 STG.E desc[UR4][R4.64], R3 ;  /* 0x0000000304008986 */ /* 0x0001e2000c101904 */
[----:B------:R-:W-:Y:S05]  /*25770*/  @!P0 EXIT ;  /* 0x000000000000894d */ /* 0x000fea0003800000 */
[----:B0-----:R-:W-:-:S05]  /*25780*/  IMAD.MOV.U32 R3, RZ, RZ, 0x44130000 ;  /* 0x44130000ff037424 */ /* 0x001fca00078e00ff */
[----:B------:R-:W-:Y:S01]  /*25790*/  STG.E desc[UR4][R4.64], R3 ;  /* 0x0000000304007986 */ /* 0x000fe2000c101904 */
[----:B------:R-:W-:Y:S05]  /*257a0*/  EXIT ;  /* 0x000000000000794d */ /* 0x000fea0003800000 */
.L_x_733:
        /* <DEDUP_REMOVED lines=11> */
.L_x_735:
[----:B------:R-:W-:-:S13]  /*25860*/  FSETP.NEU.AND P0, PT, R2, R7, PT ;  /* 0x000000070200720b */ /* 0x000fda0003f0d000 */
[----:B------:R-:W-:-:S05]  /*25870*/  @!P0 IMAD.MOV.U32 R3, RZ, RZ, 0x44124000 ;  /* 0x44124000ff038424 */ /* 0x000fca00078e00ff */
[----:B------:R0:W-:Y:S01]  /*25880*/  @!P0 STG.E desc[UR4][R4.64], R3 ;  /* 0x0000000304008986 */ /* 0x0001e2000c101904 */
[----:B------:R-:W-:Y:S05]  /*25890*/  @!P0 EXIT ;  /* 0x000000000000894d */ /* 0x000fea0003800000 */
[----:B0-----:R-:W-:-:S05]  /*258a0*/  IMAD.MOV.U32 R3, RZ, RZ, 0x44120000 ;  /* 0x44120000ff037424 */ /* 0x001fca00078e00ff */
[----:B------:R-:W-:Y:S01]  /*258b0*/  STG.E desc[UR4][R4.64], R3 ;  /* 0x0000000304007986 */ /* 0x000fe2000c101904 */
[----:B------:R-:W-:Y:S05]  /*258c0*/  EXIT ;  /* 0x000000000000794d */ /* 0x000fea0003800000 */
.L_x_732:
        /* <DEDUP_REMOVED lines=15> */
.L_x_737:
[----:B------:R-:W-:-:S13]  /*259c0*/  FSETP.NEU.AND P0, PT, R2, R7, PT ;  /* 0x000000070200720b */ /* 0x000fda0003f0d000 */
[----:B------:R-:W-:-:S05]  /*259d0*/  @!P0 IMAD.MOV.U32 R3, RZ, RZ, 0x44114000 ;  /* 0x44114000ff038424 */ /* 0x000fca00078e00ff */
[----:B------:R0:W-:Y:S01]  /*259e0*/  @!P0 STG.E desc[UR4][R4.64], R3 ;  /* 0x0000000304008986 */ /* 0x0001e2000c101904 */
[----:B------:R-:W-:Y:S05]  /*259f0*/  @!P0 EXIT ;  /* 0x000000000000894d */ /* 0x000fea0003800000 */
[----:B0-----:R-:W-:-:S05]  /*25a00*/  IMAD.MOV.U32 R3, RZ, RZ, 0x44110000 ;  /* 0x44110000ff037424 */ /* 0x001fca00078e00ff */
[----:B------:R-:W-:Y:S01]  /*25a10*/  STG.E desc[UR4][R4.64], R3 ;  /* 0x0000000304007986 */ /* 0x000fe2000c101904 */
[----:B------:R-:W-:Y:S05]  /*25a20*/  EXIT ;  /* 0x000000000000794d */ /* 0x000fea0003800000 */
.L_x_736:
        /* <DEDUP_REMOVED lines=11> */
.L_x_738:
[----:B------:R-:W-:-:S13]  /*25ae0*/  FSETP.NEU.AND P0, PT, R2, R3, PT ;  /* 0x000000030200720b */ /* 0x000fda0003f0d000 */
[----:B------:R-:W-:-:S05]  /*25af0*/  @!P0 IMAD.MOV.U32 R3, RZ, RZ, 0x44104000 ;  /* 0x44104000ff038424 */ /* 0x000fca00078e00ff */
[----:B------:R0:W-:Y:S01]  /*25b00*/  @!P0 STG.E desc[UR4][R4.64], R3 ;  /* 0x0000000304008986 */ /* 0x0001e2000c101904 */
[----:B------:R-:W-:Y:S05]  /*25b10*/  @!P0 EXIT ;  /* 0x000000000000894d */ /* 0x000fea0003800000 */
[----:B0-----:R-:W-:-:S05]  /*25b20*/  IMAD.MOV.U32 R3, RZ, RZ, 0x44100000 ;  /* 0x44100000ff037424 */ /* 0x001fca00078e00ff */
[----:B------:R-:W-:Y:S01]  /*25b30*/  STG.E desc[UR4][R4.64], R3 ;  /* 0x0000000304007986 */ /* 0x000fe2000c101904 */
[----:B------:R-:W-:Y:S05]  /*25b40*/  EXIT ;  /* 0x000000000000794d */ /* 0x000fea0003800000 */
.L_x_707:
        /* <DEDUP_REMOVED lines=27> */
.L_x_743:
[----:B------:R-:W-:-:S13]  /*25d00*/  FSETP.NEU.AND P0, PT, R2, R7, PT ;  /* 0x000000070200720b */ /* 0x000fda0003f0d000 */
[----:B------:R-:W-:-:S05]  /*25d10*/  @!P0 IMAD.MOV.U32 R3, RZ, RZ, 0x440f4000 ;  /* 0x440f4000ff038424 */ /* 0x000fca00078e00ff */
[----:B------:R0:W-:Y:S01]  /*25d20*/  @!P0 STG.E desc[UR4][R4.64], R3 ;  /* 0x0000000304008986 */ /* 0x0001e2000c101904 */
[----:B------:R-:W-:Y:S05]  /*25d30*/  @!P0 EXIT ;  /* 0x000000000000894d */ /* 0x000fea0003800000 */
[----:B0-----:R-:W-:-:S05]  /*25d40*/  IMAD.MOV.U32 R3, RZ, RZ, 0x440f0000 ;  /* 0x440f0000ff037424 */ /* 0x001fca00078e00ff */
[----:B------:R-:W-:Y:S01]  /*25d50*/  STG.E desc[UR4][R4.64], R3 ;  /* 0x0000000304007986 */ /* 0x000fe2000c101904 */
[----:B------:R-:W-:Y:S05]  /*25d60*/  EXIT ;  /* 0x000000000000794d */ /* 0x000fea0003800000 */
.L_x_742:
        /* <DEDUP_REMOVED lines=11> */
.L_x_744:
[----:B------:R-:W-:-:S13]  /*25e20*/  FSETP.NEU.AND P0, PT, R2, R3, PT ;  /* 0x000000030200720b */ /* 0x000fda0003f0d000 */
[----:B------:R-:W-:-:S05]  /*25e30*/  @!P0 IMAD.MOV.U32 R3, RZ, RZ, 0x440e4000 ;  /* 0x440e4000ff038424 */ /* 0x000fca00078e00ff */
[----:B------:R0:W-:Y:S01]  /*25e40*/  @!P0 STG.E desc[UR4][R4.64], R3 ;  /* 0x0000000304008986 */ /* 0x0001e2000c101904 */
[----:B------:R-:W-:Y:S05]  /*25e50*/  @!P0 EXIT ;  /* 0x000000000000894d */ /* 0x000fea0003800000 */
[----:B0-----:R-:W-:-:S05]  /*25e60*/  IMAD.MOV.U32 R3, RZ, RZ, 0x440e0000 ;  /* 0x440e0000ff037424 */ /* 0x001fca00078e00ff */
[----:B------:R-:W-:Y:S01]  /*25e70*/  STG.E desc[UR4][R4.64], R3 ;  /* 0x0000000304007986 */ /* 0x000fe2000c101904 */
[----:B------:R-:W-:Y:S05]  /*25e80*/  EXIT ;  /* 0x000000000000794d */ /* 0x000fea0003800000 */
.L_x_741:
        /* <DEDUP_REMOVED lines=15> */
.L_x_746:
[----:B------:R-:W-:-:S13]  /*25f80*/  FSETP.NEU.AND P0, PT, R2, R3, PT ;  /* 0x000000030200720b */ /* 0x000fda0003f0d000 */
[----:B------:R-:W-:-:S05]  /*25f90*/  @!P0 IMAD.MOV.U32 R3, RZ, RZ, 0x440d4000 ;  /* 0x440d4000ff038424 */ /* 0x000fca00078e00ff */
[----:B------:R0:W-:Y:S01]  /*25fa0*/  @!P0 STG.E desc[UR4][R4.64], R3 ;  /* 0x0000000304008986 */ /* 0x0001e2000c101904 */
[----:B------:R-:W-:Y:S05]  /*25fb0*/  @!P0 EXIT ;  /* 0x000000000000894d */ /* 0x000fea0003800000 */
[----:B0-----:R-:W-:-:S05]  /*25fc0*/  IMAD.MOV.U32 R3, RZ, RZ, 0x440d0000 ;  /* 0x440d0000ff037424 */ /* 0x001fca00078e00ff */
[----:B------:R-:W-:Y:S01]  /*25fd0*/  STG.E desc[UR4][R4.64], R3 ;  /* 0x0000000304007986 */ /* 0x000fe2000c101904 */
[----:B------:R-:W-:Y:S05]  /*25fe0*/  EXIT ;  /* 0x000000000000794d */ /* 0x000fea0003800000 */
.L_x_745:
        /* <DEDUP_REMOVED lines=11> */
.L_x_747:
[----:B------:R-:W-:-:S13]  /*260a0*/  FSETP.NEU.AND P0, PT, R2, R7, PT ;  /* 0x000000070200720b */ /* 0x000fda0003f0d000 */
[----:B------:R-:W-:-:S05]  /*260b0*/  @!P0 IMAD.MOV.U32 R3, RZ, RZ, 0x440c4000 ;  /* 0x440c4000ff038424 */ /* 0x000fca00078e00ff */
[----:B------:R0:W-:Y:S01]  /*260c0*/  @!P0 STG.E desc[UR4][R4.64], R3 ;  /* 0x0000000304008986 */ /* 0x0001e2000c101904 */
[----:B------:R-:W-:Y:S05]  /*260d0*/  @!P0 EXIT ;  /* 0x000000000000894d */ /* 0x000fea0003800000 */
[----:B0-----:R-:W-:-:S05]  /*260e0*/  IMAD.MOV.U32 R3, RZ, RZ, 0x440c0000 ;  /* 0x440c0000ff037424 */ /* 0x001fca00078e00ff */
[----:B------:R-:W-:Y:S01]  /*260f0*/  STG.E desc[UR4][R4.64], R3 ;  /* 0x0000000304007986 */ /* 0x000fe2000c101904 */
[----:B------:R-:W-:Y:S05]  /*26100*/  EXIT ;  /* 0x000000000000794d */ /* 0x000fea0003800000 */
.L_x_740:
        /* <DEDUP_REMOVED lines=19> */
.L_x_750:
[----:B------:R-:W-:-:S13]  /*26240*/  FSETP.NEU.AND P0, PT, R2, R3, PT ;  /* 0x000000030200720b */ /* 0x000fda0003f0d000 */
[----:B------:R-:W-:-:S05]  /*26250*/  @!P0 IMAD.MOV.U32 R3, RZ, RZ, 0x440b4000 ;  /* 0x440b4000ff038424 */ /* 0x000fca00078e00ff */
[----:B------:R0:W-:Y:S01]  /*26260*/  @!P0 STG.E desc[UR4][R4.64], R3 ;  /* 0x0000000304008986 */ /* 0x0001e2000c101904 */
[----:B------:R-:W-:Y:S05]  /*26270*/  @!P0 EXIT ;  /* 0x000000000000894d */ /* 0x000fea0003800000 */
[----:B0-----:R-:W-:-:S05]  /*26280*/  IMAD.MOV.U32 R3, RZ, RZ, 0x440b0000 ;  /* 0x440b0000ff037424 */ /* 0x001fca00078e00ff */
[----:B------:R-:W-:Y:S01]  /*26290*/  STG.E desc[UR4][R4.64], R3 ;  /* 0x0000000304007986 */ /* 0x000fe2000c101904 */
[----:B------:R-:W-:Y:S05]  /*262a0*/  EXIT ;  /* 0x000000000000794d */ /* 0x000fea0003800000 */
.L_x_749:
        /* <DEDUP_REMOVED lines=11> */
.L_x_751:
[----:B------:R-:W-:-:S13]  /*26360*/  FSETP.NEU.AND P0, PT, R2, R7, PT ;  /* 0x000000070200720b */ /* 0x000fda0003f0d000 */
[----:B------:R-:W-:-:S05]  /*26370*/  @!P0 IMAD.MOV.U32 R3, RZ, RZ, 0x440a4000 ;  /* 0x440a4000ff038424 */ /* 0x000fca00078e00ff */
[----:B------:R0:W-:Y:S01]  /*26380*/  @!P0 STG.E desc[UR4][R4.64], R3 ;  /* 0x0000000304008986 */ /* 0x0001e2000c101904 */
[----:B------:R-:W-:Y:S05]  /*26390*/  @!P0 EXIT ;  /* 0x000000000000894d */ /* 0x000fea0003800000 */
[----:B0-----:R-:W-:-:S05]  /*263a0*/  IMAD.MOV.U32 R3, RZ, RZ, 0x440a0000 ;  /* 0x440a0000ff037424 */ /* 0x001fca00078e00ff */
[----:B------:R-:W-:Y:S01]  /*263b0*/  STG.E desc[UR4][R4.64], R3 ;  /* 0x0000000304007986 */ /* 0x000fe2000c101904 */
[----:B------:R-:W-:Y:S05]  /*263c0*/  EXIT ;  /* 0x000000000000794d */ /* 0x000fea0003800000 */
.L_x_748:
        /* <DEDUP_REMOVED lines=15> */
.L_x_753:
[----:B------:R-:W-:-:S13]  /*264c0*/  FSETP.NEU.AND P0, PT, R2, R7, PT ;  /* 0x000000070200720b */ /* 0x000fda0003f0d000 */
[----:B------:R-:W-:-:S05]  /*264d0*/  @!P0 IMAD.MOV.U32 R3, RZ, RZ, 0x44094000 ;  /* 0x44094000ff038424 */ /* 0x000fca00078e00ff */
[----:B------:R0:W-:Y:S01]  /*264e0*/  @!P0 STG.E desc[UR4][R4.64], R3 ;  /* 0x0000000304008986 */ /* 0x0001e2000c101904 */
[----:B------:R-:W-:Y:S05]  /*264f0*/  @!P0 EXIT ;  /* 0x000000000000894d */ /* 0x000fea0003800000 */
[----:B0-----:R-:W-:-:S05]  /*26500*/  IMAD.MOV.U32 R3, RZ, RZ, 0x44090000 ;  /* 0x44090000ff037424 */ /* 0x001fca00078e00ff */
[----:B------:R-:W-:Y:S01]  /*26510*/  STG.E desc[UR4][R4.64], R3 ;  /* 0x0000000304007986 */ /* 0x000fe2000c101904 */
[----:B------:R-:W-:Y:S05]  /*26520*/  EXIT ;  /* 0x000000000000794d */ /* 0x000fea0003800000 */
.L_x_752:
        /* <DEDUP_REMOVED lines=11> */
.L_x_754:
[----:B------:R-:W-:-:S13]  /*265e0*/  FSETP.NEU.AND P0, PT, R2, R3, PT ;  /* 0x000000030200720b */ /* 0x000fda0003f0d000 */
[----:B------:R-:W-:-:S05]  /*265f0*/  @!P0 IMAD.MOV.U32 R3, RZ, RZ, 0x44084000 ;  /* 0x44084000ff038424 */ /* 0x000fca00078e00ff */
[----:B------:R0:W-:Y:S01]  /*26600*/  @!P0 STG.E desc[UR4][R4.64], R3 ;  /* 0x0000000304008986 */ /* 0x0001e2000c101904 */
[----:B------:R-:W-:Y:S05]  /*26610*/  @!P0 EXIT ;  /* 0x000000000000894d */ /* 0x000fea0003800000 */
[----:B0-----:R-:W-:-:S05]  /*26620*/  IMAD.MOV.U32 R3, RZ, RZ, 0x44080000 ;  /* 0x44080000ff037424 */ /* 0x001fca00078e00ff */
[----:B------:R-:W-:Y:S01]  /*26630*/  STG.E desc[UR4][R4.64], R3 ;  /* 0x0000000304007986 */ /* 0x000fe2000c101904 */
[----:B------:R-:W-:Y:S05]  /*26640*/  EXIT ;  /* 0x000000000000794d */ /* 0x000fea0003800000 */
.L_x_739:
        /* <DEDUP_REMOVED lines=23> */
.L_x_758:
[----:B------:R-:W-:-:S13]  /*267c0*/  FSETP.NEU.AND P0, PT, R2, R3, PT ;  /* 0x000000030200720b */ /* 0x000fda0003f0d000 */
[----:B------:R-:W-:-:S05]  /*267d0*/  @!P0 IMAD.MOV.U32 R3, RZ, RZ, 0x44074000 ;  /* 0x44074000ff038424 */ /* 0x000fca00078e00ff */
[----:B------:R0:W-:Y:S01]  /*267e0*/  @!P0 STG.E desc[UR4][R4.64], R3 ;  /* 0x0000000304008986 */ /* 0x0001e2000c101904 */
[----:B------:R-:W-:Y:S05]  /*267f0*/  @!P0 EXIT ;  /* 0x000000000000894d */ /* 0x000fea0003800000 */
[----:B0-----:R-:W-:-:S05]  /*26800*/  IMAD.MOV.U32 R3, RZ, RZ, 0x44070000 ;  /* 0x44070000ff037424 */ /* 0x001fca00078e00ff */
[----:B------:R-:W-:Y:S01]  /*26810*/  STG.E desc[UR4][R4.64], R3 ;  /* 0x0000000304007986 */ /* 0x000fe2000c101904 */
[----:B------:R-:W-:Y:S05]  /*26820*/  EXIT ;  /* 0x000000000000794d */ /* 0x000fea0003800000 */
.L_x_757:
        /* <DEDUP_REMOVED lines=11> */
.L_x_759:
[----:B------:R-:W-:-:S13]  /*268e0*/  FSETP.NEU.AND P0, PT, R2, R7, PT ;  /* 0x000000070200720b */ /* 0x000fda0003f0d000 */
[----:B------:R-:W-:-:S05]  /*268f0*/  @!P0 IMAD.MOV.U32 R3, RZ, RZ, 0x44064000 ;  /* 0x44064000ff038424 */ /* 0x000fca00078e00ff */
[----:B------:R0:W-:Y:S01]  /*26900*/  @!P0 STG.E desc[UR4][R4.64], R3 ;  /* 0x0000000304008986 */ /* 0x0001e2000c101904 */
[----:B------:R-:W-:Y:S05]  /*26910*/  @!P0 EXIT ;  /* 0x000000000000894d */ /* 0x000fea0003800000 */
[----:B0-----:R-:W-:-:S05]  /*26920*/  IMAD.MOV.U32 R3, RZ, RZ, 0x44060000 ;  /* 0x44060000ff037424 */ /* 0x001fca00078e00ff */
[----:B------:R-:W-:Y:S01]  /*26930*/  STG.E desc[UR4][R4.64], R3 ;  /* 0x0000000304007986 */ /* 0x000fe2000c101904 */
[----:B------:R-:W-:Y:S05]  /*26940*/  EXIT ;  /* 0x000000000000794d */ /* 0x000fea0003800000 */
.L_x_756:
        /* <DEDUP_REMOVED lines=15> */
.L_x_761:
[----:B------:R-:W-:-:S13]  /*26a40*/  FSETP.NEU.AND P0, PT, R2, R7, PT ;  /* 0x000000070200720b */ /* 0x000fda0003f0d000 */
[----:B------:R-:W-:-:S05]  /*26a50*/  @!P0 IMAD.MOV.U32 R3, RZ, RZ, 0x44054000 ;  /* 0x44054000ff038424 */ /* 0x000fca00078e00ff */
[----:B------:R0:W-:Y:S01]  /*26a60*/  @!P0 STG.E desc[UR4][R4.64], R3 ;  /* 0x0000000304008986 */ /* 0x0001e2000c101904 */
[----:B------:R-:W-:Y:S05]  /*26a70*/  @!P0 EXIT ;  /* 0x000000000000894d */ /* 0x000fea0003800000 */
[----:B0-----:R-:W-:-:S05]  /*26a80*/  IMAD.MOV.U32 R3, RZ, RZ, 0x44050000 ;  /* 0x44050000ff037424 */ /* 0x001fca00078e00ff */
[----:B------:R-:W-:Y:S01]  /*26a90*/  STG.E desc[UR4][R4.64], R3 ;  /* 0x0000000304007986 */ /* 0x000fe2000c101904 */
[----:B------:R-:W-:Y:S05]  /*26aa0*/  EXIT ;  /* 0x000000000000794d */ /* 0x000fea0003800000 */
.L_x_760:
        /* <DEDUP_REMOVED lines=11> */
.L_x_762:
[----:B------:R-:W-:-:S13]  /*26b60*/  FSETP.NEU.AND P0, PT, R2, R3, PT ;  /* 0x000000030200720b */ /* 0x000fda0003f0d000 */
[----:B------:R-:W-:-:S05]  /*26b70*/  @!P0 IMAD.MOV.U32 R3, RZ, RZ, 0x44044000 ;  /* 0x44044000ff038424 */ /* 0x000fca00078e00ff */
[----:B------:R0:W-:Y:S01]  /*26b80*/  @!P0 STG.E desc[UR4][R4.64], R3 ;  /* 0x0000000304008986 */ /* 0x0001e2000c101904 */
[----:B------:R-:W-:Y:S05]  /*26b90*/  @!P0 EXIT ;  /* 0x000000000000894d */ /* 0x000fea0003800000 */
[----:B0-----:R-:W-:-:S05]  /*26ba0*/  IMAD.MOV.U32 R3, RZ, RZ, 0x44040000 ;  /* 0x44040000ff037424 */ /* 0x001fca00078e00ff */
[----:B------:R-:W-:Y:S01]  /*26bb0*/  STG.E desc[UR4][R4.64], R3 ;  /* 0x0000000304007986 */ /* 0x000fe2000c101904 */
[----:B------:R-:W-:Y:S05]  /*26bc0*/  EXIT ;  /* 0x000000000000794d */ /* 0x000fea0003800000 */
.L_x_755:
        /* <DEDUP_REMOVED lines=19> */
.L_x_765:
[----:B------:R-:W-:-:S13]  /*26d00*/  FSETP.NEU.AND P0, PT, R2, R7, PT ;  /* 0x000000070200720b */ /* 0x000fda0003f0d000 */
[----:B------:R-:W-:-:S05]  /*26d10*/  @!P0 IMAD.MOV.U32 R3, RZ, RZ, 0x44034000 ;  /* 0x44034000ff038424 */ /* 0x000fca00078e00ff */
[----:B------:R0:W-:Y:S01]  /*26d20*/  @!P0 STG.E desc[UR4][R4.64], R3 ;  /* 0x0000000304008986 */ /* 0x0001e2000c101904 */
[----:B------:R-:W-:Y:S05]  /*26d30*/  @!P0 EXIT ;  /* 0x000000000000894d */ /* 0x000fea0003800000 */
[----:B0-----:R-:W-:-:S05]  /*26d40*/  IMAD.MOV.U32 R3, RZ, RZ, 0x44030000 ;  /* 0x44030000ff037424 */ /* 0x001fca00078e00ff */
[----:B------:R-:W-:Y:S01]  /*26d50*/  STG.E desc[UR4][R4.64], R3 ;  /* 0x0000000304007986 */ /* 0x000fe2000c101904 */
[----:B------:R-:W-:Y:S05]  /*26d60*/  EXIT ;  /* 0x000000000000794d */ /* 0x000fea0003800000 */
.L_x_764:
        /* <DEDUP_REMOVED lines=11> */
.L_x_766:
[----:B------:R-:W-:-:S13]  /*26e20*/  FSETP.NEU.AND P0, PT, R2, R3, PT ;  /* 0x000000030200720b */ /* 0x000fda0003f0d000 */
[----:B------:R-:W-:-:S05]  /*26e30*/  @!P0 IMAD.MOV.U32 R3, RZ, RZ, 0x44024000 ;  /* 0x44024000ff038424 */ /* 0x000fca00078e00ff */
[----:B------:R0:W-:Y:S01]  /*26e40*/  @!P0 STG.E desc[UR4][R4.64], R3 ;  /* 0x0000000304008986 */ /* 0x0001e2000c101904 */
[----:B------:R-:W-:Y:S05]  /*26e50*/  @!P0 EXIT ;  /* 0x000000000000894d */ /* 0x000fea0003800000 */
[----:B0-----:R-:W-:-:S05]  /*26e60*/  IMAD.MOV.U32 R3, RZ, RZ, 0x44020000 ;  /* 0x44020000ff037424 */ /* 0x001fca00078e00ff */
[----:B------:R-:W-:Y:S01]  /*26e70*/  STG.E desc[UR4][R4.64], R3 ;  /* 0x0000000304007986 */ /* 0x000fe2000c101904 */
[----:B------:R-:W-:Y:S05]  /*26e80*/  EXIT ;  /* 0x000000000000794d */ /* 0x000fea0003800000 */
.L_x_763:
        /* <DEDUP_REMOVED lines=15> */
.L_x_768:
[----:B------:R-:W-:-:S13]  /*26f80*/  FSETP.NEU.AND P0, PT, R2, R3, PT ;  /* 0x000000030200720b */ /* 0x000fda0003f0d000 */
[----:B------:R-:W-:-:S05]  /*26f90*/  @!P0 IMAD.MOV.U32 R3, RZ, RZ, 0x44014000 ;  /* 0x44014000ff038424 */ /* 0x000fca00078e00ff */
[----:B------:R0:W-:Y:S01]  /*26fa0*/  @!P0 STG.E desc[UR4][R4.64], R3 ;  /* 0x0000000304008986 */ /* 0x0001e2000c101904 */
[----:B------:R-:W-:Y:S05]  /*26fb0*/  @!P0 EXIT ;  /* 0x000000000000894d */ /* 0x000fea0003800000 */
[----:B0-----:R-:W-:-:S05]  /*26fc0*/  IMAD.MOV.U32 R3, RZ, RZ, 0x44010000 ;  /* 0x44010000ff037424 */ /* 0x001fca00078e00ff */
[----:B------:R-:W-:Y:S01]  /*26fd0*/  STG.E desc[UR4][R4.64], R3 ;  /* 0x0000000304007986 */ /* 0x000fe2000c101904 */
[----:B------:R-:W-:Y:S05]  /*26fe0*/  EXIT ;  /* 0x000000000000794d */ /* 0x000fea0003800000 */
.L_x_767:
        /* <DEDUP_REMOVED lines=11> */
.L_x_769:
[----:B------:R-:W-:-:S13]  /*270a0*/  FSETP.NEU.AND P0, PT, R2, R7, PT ;  /* 0x000000070200720b */ /* 0x000fda0003f0d000 */
[----:B------:R-:W-:-:S05]  /*270b0*/  @!P0 IMAD.MOV.U32 R3, RZ, RZ, 0x44004000 ;  /* 0x44004000ff038424 */ /* 0x000fca00078e00ff */
[----:B------:R0:W-:Y:S01]  /*270c0*/  @!P0 STG.E desc[UR4][R4.64], R3 ;  /* 0x0000000304008986 */ /* 0x0001e2000c101904 */
[----:B------:R-:W-:Y:S05]  /*270d0*/  @!P0 EXIT ;  /* 0x000000000000894d */ /* 0x000fea0003800000 */
[----:B0-----:R-:W-:-:S05]  /*270e0*/  IMAD.MOV.U32 R3, RZ, RZ, 0x44000000 ;  /* 0x44000000ff037424 */ /* 0x001fca00078e00ff */
[----:B------:R-:W-:Y:S01]  /*270f0*/  STG.E desc[UR4][R4.64], R3 ;  /* 0x0000000304007986 */ /* 0x000fe2000c101904 */
[----:B------:R-:W-:Y:S05]  /*27100*/  EXIT ;  /* 0x000000000000794d */ /* 0x000fea0003800000 */
.L_x_514:
        /* <DEDUP_REMOVED lines=39> */
.L_x_777:
[----:B------:R-:W-:-:S13]  /*27380*/  FSETP.NEU.AND P0, PT, R2, R3, PT ;  /* 0x000000030200720b */ /* 0x000fda0003f0d000 */
[----:B------:R-:W-:-:S05]  /*27390*/  @!P0 IMAD.MOV.U32 R3, RZ, RZ, 0x43fe8000 ;  /* 0x43fe8000ff038424 */ /* 0x000fca00078e00ff */
[----:B------:R0:W-:Y:S01]  /*273a0*/  @!P0 STG.E desc[UR4][R4.64], R3 ;  /* 0x0000000304008986 */ /* 0x0001e2000c101904 */
[----:B------:R-:W-:Y:S05]  /*273b0*/  @!P0 EXIT ;  /* 0x000000000000894d */ /* 0x000fea0003800000 */
[----:B0-----:R-:W-:-:S05]  /*273c0*/  IMAD.MOV.U32 R3, RZ, RZ, 0x43fe0000 ;  /* 0x43fe0000ff037424 */ /* 0x001fca00078e00ff */
[----:B------:R-:W-:Y:S01]  /*273d0*/  STG.E desc[UR4][R4.64], R3 ;  /* 0x0000000304007986 */ /* 0x000fe2000c101904 */
[----:B------:R-:W-:Y:S05]  /*273e0*/  EXIT ;  /* 0x000000000000794d */ /* 0x000fea0003800000 */
.L_x_776:
        /* <DEDUP_REMOVED lines=11> */
.L_x_778:
[----:B------:R-:W-:-:S13]  /*274a0*/  FSETP.NEU.AND P0, PT, R2, R7, PT ;  /* 0x000000070200720b */ /* 0x000fda0003f0d000 */
[----:B------:R-:W-:-:S05]  /*274b0*/  @!P0 IMAD.MOV.U32 R3, RZ, RZ, 0x43fc8000 ;  /* 0x43fc8000ff038424 */ /* 0x000fca00078e00ff */
[----:B------:R0:W-:Y:S01]  /*274c0*/  @!P0 STG.E desc[UR4][R4.64], R3 ;  /* 0x0000000304008986 */ /* 0x0001e2000c101904 */
[----:B------:R-:W-:Y:S05]  /*274d0*/  @!P0 EXIT ;  /* 0x000000000000894d */ /* 0x000fea0003800000 */
[----:B0-----:R-:W-:-:S05]  /*274e0*/  IMAD.MOV.U32 R3, RZ, RZ, 0x43fc0000 ;  /* 0x43fc0000ff037424 */ /* 0x001fca00078e00ff */
[----:B------:R-:W-:Y:S01]  /*274f0*/  STG.E desc[UR4][R4.64], R3 ;  /* 0x0000000304007986 */ /* 0x000fe2000c101904 */
[----:B------:R-:W-:Y:S05]  /*27500*/  EXIT ;  /* 0x000000000000794d */ /* 0x000fea0003800000 */
.L_x_775:
        /* <DEDUP_REMOVED lines=15> */
.L_x_780:
[----:B------:R-:W-:-:S13]  /*27600*/  FSETP.NEU.AND P0, PT, R2, R7, PT ;  /* 0x000000070200720b */ /* 0x000fda0003f0d000 */
[----:B------:R-:W-:-:S05]  /*27610*/  @!P0 IMAD.MOV.U32 R3, RZ, RZ, 0x43fa8000 ;  /* 0x43fa8000ff038424 */ /* 0x000fca00078e00ff */
[----:B------:R0:W-:Y:S01]  /*27620*/  @!P0 STG.E desc[UR4][R4.64], R3 ;  /* 0x0000000304008986 */ /* 0x0001e2000c101904 */
[----:B------:R-:W-:Y:S05]  /*27630*/  @!P0 EXIT ;  /* 0x000000000000894d */ /* 0x000fea0003800000 */
[----:B0-----:R-:W-:-:S05]  /*27640*/  IMAD.MOV.U32 R3, RZ, RZ, 0x43fa0000 ;  /* 0x43fa0000ff037424 */ /* 0x001fca00078e00ff */
[----:B------:R-:W-:Y:S01]  /*27650*/  STG.E desc[UR4][R4.64], R3 ;  /* 0x0000000304007986 */ /* 0x000fe2000c101904 */
[----:B------:R-:W-:Y:S05]  /*27660*/  EXIT ;  /* 0x000000000000794d */ /* 0x000fea0003800000 */
.L_x_779:
        /* <DEDUP_REMOVED lines=11> */
.L_x_781:
[----:B------:R-:W-:-:S13]  /*27720*/  FSETP.NEU.AND P0, PT, R2, R3, PT ;  /* 0x000000030200720b */ /* 0x000fda0003f0d000 */
[----:B------:R-:W-:-:S05]  /*27730*/  @!P0 IMAD.MOV.U32 R3, RZ, RZ, 0x43f88000 ;  /* 0x43f88000ff038424 */ /* 0x000fca00078e00ff */
[----:B------:R0:W-:Y:S01]  /*27740*/  @!P0 STG.E desc[UR4][R4.64], R3 ;  /* 0x0000000304008986 */ /* 0x0001e2000c101904 */
[----:B------:R-:W-:Y:S05]  /*27750*/  @!P0 EXIT ;  /* 0x000000000000894d */ /* 0x000fea0003800000 */
[----:B0-----:R-:W-:-:S05]  /*27760*/  IMAD.MOV.U32 R3, RZ, RZ, 0x43f80000 ;  /* 0x43f80000ff037424 */ /* 0x001fca00078e00ff */
[----:B------:R-:W-:Y:S01]  /*27770*/  STG.E desc[UR4][R4.64], R3 ;  /* 0x0000000304007986 */ /* 0x000fe2000c101904 */
[----:B------:R-:W-:Y:S05]  /*27780*/  EXIT ;  /* 0x000000000000794d */ /* 0x000fea0003800000 */
.L_x_774:
        /* <DEDUP_REMOVED lines=19> */
.L_x_784:
[----:B------:R-:W-:-:S13]  /*278c0*/  FSETP.NEU.AND P0, PT, R2, R7, PT ;  /* 0x000000070200720b */ /* 0x000fda0003f0d000 */
[----:B------:R-:W-:-:S05]  /*278d0*/  @!P0 IMAD.MOV.U32 R3, RZ, RZ, 0x43f68000 ;  /* 0x43f68000ff038424 */ /* 0x000fca00078e00ff */
[----:B------:R0:W-:Y:S01]  /*278e0*/  @!P0 STG.E desc[UR4][R4.64], R3 ;  /* 0x0000000304008986 */ /* 0x0001e2000c101904 */
[----:B------:R-:W-:Y:S05]  /*278f0*/  @!P0 EXIT ;  /* 0x000000000000894d */ /* 0x000fea0003800000 */
[----:B0-----:R-:W-:-:S05]  /*27900*/  IMAD.MOV.U32 R3, RZ, RZ, 0x43f60000 ;  /* 0x43f60000ff037424 */ /* 0x001fca00078e00ff */
[----:B------:R-:W-:Y:S01]  /*27910*/  STG.E desc[UR4][R4.64], R3 ;  /* 0x0000000304007986 */ /* 0x000fe2000c101904 */
[----:B------:R-:W-:Y:S05]  /*27920*/  EXIT ;  /* 0x000000000000794d */ /* 0x000fea0003800000 */
.L_x_783:
        /* <DEDUP_REMOVED lines=11> */
.L_x_785:
[----:B------:R-:W-:-:S13]  /*279e0*/  FSETP.NEU.AND P0, PT, R2, R3, PT ;  /* 0x000000030200720b */ /* 0x000fda0003f0d000 */
[----:B------:R-:W-:-:S05]  /*279f0*/  @!P0 IMAD.MOV.U32 R3, RZ, RZ, 0x43f48000 ;  /* 0x43f48000ff038424 */ /* 0x000fca00078e00ff */
[----:B------:R0:W-:Y:S01]  /*27a00*/  @!P0 STG.E desc[UR4][R4.64], R3 ;  /* 0x0000000304008986 */ /* 0x0001e2000c101904 */
[----:B------:R-:W-:Y:S05]  /*27a10*/  @!P0 EXIT ;  /* 0x000000000000894d */ /* 0x000fea0003800000 */
[----:B0-----:R-:W-:-:S05]  /*27a20*/  IMAD.MOV.U32 R3, RZ, RZ, 0x43f40000 ;  /* 0x43f40000ff037424 */ /* 0x001fca00078e00ff */
[----:B------:R-:W-:Y:S01]  /*27a30*/  STG.E desc[UR4][R4.64], R3 ;  /* 0x0000000304007986 */ /* 0x000fe2000c101904 */
[----:B------:R-:W-:Y:S05]  /*27a40*/  EXIT ;  /* 0x000000000000794d */ /* 0x000fea0003800000 */
.L_x_782:
        /* <DEDUP_REMOVED lines=15> */
.L_x_787:
[----:B------:R-:W-:-:S13]  /*27b40*/  FSETP.NEU.AND P0, PT, R2, R3, PT ;  /* 0x000000030200720b */ /* 0x000fda0003f0d000 */
[----:B------:R-:W-:-:S05]  /*27b50*/  @!P0 IMAD.MOV.U32 R3, RZ, RZ, 0x43f28000 ;  /* 0x43f28000ff038424 */ /* 0x000fca00078e00ff */
[----:B------:R0:W-:Y:S01]  /*27b60*/  @!P0 STG.E desc[UR4][R4.64], R3 ;  /* 0x0000000304008986 */ /* 0x0001e2000c101904 */
[----:B------:R-:W-:Y:S05]  /*27b70*/  @!P0 EXIT ;  /* 0x000000000000894d */ /* 0x000fea0003800000 */
[----:B0-----:R-:W-:-:S05]  /*27b80*/  IMAD.MOV.U32 R3, RZ, RZ, 0x43f20000 ;  /* 0x43f20000ff037424 */ /* 0x001fca00078e00ff */
[----:B------:R-:W-:Y:S01]  /*27b90*/  STG.E desc[UR4][R4.64], R3 ;  /* 0x0000000304007986 */ /* 0x000fe2000c101904 */
[----:B------:R-:W-:Y:S05]  /*27ba0*/  EXIT ;  /* 0x000000000000794d */ /* 0x000fea0003800000 */
.L_x_786:
        /* <DEDUP_REMOVED lines=11> */
.L_x_788:
[----:B------:R-:W-:-:S13]  /*27c60*/  FSETP.NEU.AND P0, PT, R2, R7, PT ;  /* 0x000000070200720b */ /* 0x000fda0003f0d000 */
[----:B------:R-:W-:-:S05]  /*27c70*/  @!P0 IMAD.MOV.U32 R3, RZ, RZ, 0x43f08000 ;  /* 0x43f08000ff038424 */ /* 0x000fca00078e00ff */
[----:B------:R0:W-:Y:S01]  /*27c80*/  @!P0 STG.E desc[UR4][R4.64], R3 ;  /* 0x0000000304008986 */ /* 0x0001e2000c101904 */
[----:B------:R-:W-:Y:S05]  /*27c90*/  @!P0 EXIT ;  /* 0x000000000000894d */ /* 0x000fea0003800000 */
[----:B0-----:R-:W-:-:S05]  /*27ca0*/  IMAD.MOV.U32 R3, RZ, RZ, 0x43f00000 ;  /* 0x43f00000ff037424 */ /* 0x001fca00078e00ff */
[----:B------:R-:W-:Y:S01]  /*27cb0*/  STG.E desc[UR4][R4.64], R3 ;  /* 0x0000000304007986 */ /* 0x000fe2000c101904 */
[----:B------:R-:W-:Y:S05]  /*27cc0*/  EXIT ;  /* 0x000000000000794d */ /* 0x000fea0003800000 */
.L_x_773:
        /* <DEDUP_REMOVED lines=23> */
.L_x_792:
[----:B------:R-:W-:-:S13]  /*27e40*/  FSETP.NEU.AND P0, PT, R2, R7, PT ;  /* 0x000000070200720b */ /* 0x000fda0003f0d000 */
[----:B------:R-:W-:-:S05]  /*27e50*/  @!P0 IMAD.MOV.U32 R3, RZ, RZ, 0x43ee8000 ;  /* 0x43ee8000ff038424 */ /* 0x000fca00078e00ff */
[----:B------:R0:W-:Y:S01]  /*27e60*/  @!P0 STG.E desc[UR4][R4.64], R3 ;  /* 0x0000000304008986 */ /* 0x0001e2000c101904 */
[----:B------:R-:W-:Y:S05]  /*27e70*/  @!P0 EXIT ;  /* 0x000000000000894d */ /* 0x000fea0003800000 */
[----:B0-----:R-:W-:-:S05]  /*27e80*/  IMAD.MOV.U32 R3, RZ, RZ, 0x43ee0000 ;  /* 0x43ee0000ff037424 */ /* 0x001fca00078e00ff */
[----:B------:R-:W-:Y:S01]  /*27e90*/  STG.E desc[UR4][R4.64], R3 ;  /* 0x0000000304007986 */ /* 0x000fe2000c101904 */
[----:B------:R-:W-:Y:S05]  /*27ea0*/  EXIT ;  /* 0x000000000000794d */ /* 0x000fea0003800000 */
.L_x_791:
        /* <DEDUP_REMOVED lines=11> */
.L_x_793:
[----:B------:R-:W-:-:S13]  /*27f60*/  FSETP.NEU.AND P0, PT, R2, R3, PT ;  /* 0x000000030200720b */ /* 0x000fda0003f0d000 */
[----:B------:R-:W-:-:S05]  /*27f70*/  @!P0 IMAD.MOV.U32 R3, RZ, RZ, 0x43ec8000 ;  /* 0x43ec8000ff038424 */ /* 0x000fca00078e00ff */
[----:B------:R0:W-:Y:S01]  /*27f80*/  @!P0 STG.E desc[UR4][R4.64], R3 ;  /* 0x0000000304008986 */ /* 0x0001e2000c101904 */
[----:B------:R-:W-:Y:S05]  /*27f90*/  @!P0 EXIT ;  /* 0x000000000000894d */ /* 0x000fea0003800000 */
[----:B0-----:R-:W-:-:S05]  /*27fa0*/  IMAD.MOV.U32 R3, RZ, RZ, 0x43ec0000 ;  /* 0x43ec0000ff037424 */ /* 0x001fca00078e00ff */
[----:B------:R-:W-:Y:S01]  /*27fb0*/  STG.E desc[UR4][R4.64], R3 ;  /* 0x0000000304007986 */ /* 0x000fe2000c101904 */
[----:B------:R-:W-:Y:S05]  /*27fc0*/  EXIT ;  /* 0x000000000000794d */ /* 0x000fea0003800000 */
.L_x_790:
        /* <DEDUP_REMOVED lines=15> */
.L_x_795:
[----:B------:R-:W-:-:S13]  /*280c0*/  FSETP.NEU.AND P0, PT, R2, R3, PT ;  /* 0x000000030200720b */ /* 0x000fda0003f0d000 */
[----:B------:R-:W-:-:S05]  /*280d0*/  @!P0 IMAD.MOV.U32 R3, RZ, RZ, 0x43ea8000 ;  /* 0x43ea8000ff038424 */ /* 0x000fca00078e00ff */
[----:B------:R0:W-:Y:S01]  /*280e0*/  @!P0 STG.E desc[UR4][R4.64], R3 ;  /* 0x0000000304008986 */ /* 0x0001e2000c101904 */
[----:B------:R-:W-:Y:S05]  /*280f0*/  @!P0 EXIT ;  /* 0x000000000000894d */ /* 0x000fea0003800000 */
[----:B0-----:R-:W-:-:S05]  /*28100*/  IMAD.MOV.U32 R3, RZ, RZ, 0x43ea0000 ;  /* 0x43ea0000ff037424 */ /* 0x001fca00078e00ff */
[----:B------:R-:W-:Y:S01]  /*28110*/  STG.E desc[UR4][R4.64], R3 ;  /* 0x0000000304007986 */ /* 0x000fe2000c101904 */
[----:B------:R-:W-:Y:S05]  /*28120*/  EXIT ;  /* 0x000000000000794d */ /* 0x000fea0003800000 */
.L_x_794:
        /* <DEDUP_REMOVED lines=11> */
.L_x_796:
[----:B------:R-:W-:-:S13]  /*281e0*/  FSETP.NEU.AND P0, PT, R2, R7, PT ;  /* 0x000000070200720b */ /* 0x000fda0003f0d000 */
[----:B------:R-:W-:-:S05]  /*281f0*/  @!P0 IMAD.MOV.U32 R3, RZ, RZ, 0x43e88000 ;  /* 0x43e88000ff038424 */ /* 0x000fca00078e00ff */
[----:B------:R0:W-:Y:S01]  /*28200*/  @!P0 STG.E desc[UR4][R4.64], R3 ;  /* 0x0000000304008986 */ /* 0x0001e2000c101904 */
[----:B------:R-:W-:Y:S05]  /*28210*/  @!P0 EXIT ;  /* 0x000000000000894d */ /* 0x000fea0003800000 */
[----:B0-----:R-:W-:-:S05]  /*28220*/  IMAD.MOV.U32 R3, RZ, RZ, 0x43e80000 ;  /* 0x43e80000ff037424 */ /* 0x001fca00078e00ff */
[----:B------:R-:W-:Y:S01]  /*28230*/  STG.E desc[UR4][R4.64], R3 ;  /* 0x0000000304007986 */ /* 0x000fe2000c101904 */
[----:B------:R-:W-:Y:S05]  /*28240*/  EXIT ;  /* 0x000000000000794d */ /* 0x000fea0003800000 */
.L_x_789:
        /* <DEDUP_REMOVED lines=19> */
.L_x_799:
[----:B------:R-:W-:-:S13]  /*28380*/  FSETP.NEU.AND P0, PT, R2, R3, PT ;  /* 0x000000030200720b */ /* 0x000fda0003f0d000 */
[----:B------:R-:W-:-:S05]  /*28390*/  @!P0 IMAD.MOV.U32 R3, RZ, RZ, 0x43e68000 ;  /* 0x43e68000ff038424 */ /* 0x000fca00078e00ff */
[----:B------:R0:W-:Y:S01]  /*283a0*/  @!P0 STG.E desc[UR4][R4.64], R3 ;  /* 0x0000000304008986 */ /* 0x0001e2000c101904 */
[----:B------:R-:W-:Y:S05]  /*283b0*/  @!P0 EXIT ;  /* 0x000000000000894d */ /* 0x000fea0003800000 */
[----:B0-----:R-:W-:-:S05]  /*283c0*/  IMAD.MOV.U32 R3, RZ, RZ, 0x43e60000 ;  /* 0x43e60000ff037424 */ /* 0x001fca00078e00ff */
[----:B------:R-:W-:Y:S01]  /*283d0*/  STG.E desc[UR4][R4.64], R3 ;  /* 0x0000000304007986 */ /* 0x000fe2000c101904 */
[----:B------:R-:W-:Y:S05]  /*283e0*/  EXIT ;  /* 0x000000000000794d */ /* 0x000fea0003800000 */
.L_x_798:
        /* <DEDUP_REMOVED lines=11> */
.L_x_800:
[----:B------:R-:W-:-:S13]  /*284a0*/  FSETP.NEU.AND P0, PT, R2, R7, PT ;  /* 0x000000070200720b */ /* 0x000fda0003f0d000 */
[----:B------:R-:W-:-:S05]  /*284b0*/  @!P0 IMAD.MOV.U32 R3, RZ, RZ, 0x43e48000 ;  /* 0x43e48000ff038424 */ /* 0x000fca00078e00ff */
[----:B------:R0:W-:Y:S01]  /*284c0*/  @!P0 STG.E desc[UR4][R4.64], R3 ;  /* 0x0000000304008986 */ /* 0x0001e2000c101904 */
[----:B------:R-:W-:Y:S05]  /*284d0*/  @!P0 EXIT ;  /* 0x000000000000894d */ /* 0x000fea0003800000 */
[----:B0-----:R-:W-:-:S05]  /*284e0*/  IMAD.MOV.U32 R3, RZ, RZ, 0x43e40000 ;  /* 0x43e40000ff037424 */ /* 0x001fca00078e00ff */
[----:B------:R-:W-:Y:S01]  /*284f0*/  STG.E desc[UR4][R4.64], R3 ;  /* 0x0000000304007986 */ /* 0x000fe2000c101904 */
[----:B------:R-:W-:Y:S05]  /*28500*/  EXIT ;  /* 0x000000000000794d */ /* 0x000fea0003800000 */
.L_x_797:
        /* <DEDUP_REMOVED lines=15> */
.L_x_802:
[----:B------:R-:W-:-:S13]  /*28600*/  FSETP.NEU.AND P0, PT, R2, R7, PT ;  /* 0x000000070200720b */ /* 0x000fda0003f0d000 */
[----:B------:R-:W-:-:S05]  /*28610*/  @!P0 IMAD.MOV.U32 R3, RZ, RZ, 0x43e28000 ;  /* 0x43e28000ff038424 */ /* 0x000fca00078e00ff */
[----:B------:R0:W-:Y:S01]  /*28620*/  @!P0 STG.E desc[UR4][R4.64], R3 ;  /* 0x0000000304008986 */ /* 0x0001e2000c101904 */
[----:B------:R-:W-:Y:S05]  /*28630*/  @!P0 EXIT ;  /* 0x000000000000894d */ /* 0x000fea0003800000 */
[----:B0-----:R-:W-:-:S05]  /*28640*/  IMAD.MOV.U32 R3, RZ, RZ, 0x43e20000 ;  /* 0x43e20000ff037424 */ /* 0x001fca00078e00ff */
[----:B------:R-:W-:Y:S01]  /*28650*/  STG.E desc[UR4][R4.64], R3 ;  /* 0x0000000304007986 */ /* 0x000fe2000c101904 */
[----:B------:R-:W-:Y:S05]  /*28660*/  EXIT ;  /* 0x000000000000794d */ /* 0x000fea0003800000 */
.L_x_801:
        /* <DEDUP_REMOVED lines=11> */
.L_x_803:
[----:B------:R-:W-:-:S13]  /*28720*/  FSETP.NEU.AND P0, PT, R2, R3, PT ;  /* 0x000000030200720b */ /* 0x000fda0003f0d000 */
[----:B------:R-:W-:-:S05]  /*28730*/  @!P0 IMAD.MOV.U32 R3, RZ, RZ, 0x43e08000 ;  /* 0x43e08000ff038424 */ /* 0x000fca00078e00ff */
[----:B------:R0:W-:Y:S01]  /*28740*/  @!P0 STG.E desc[UR4][R4.64], R3 ;  /* 0x0000000304008986 */ /* 0x0001e2000c101904 */
[----:B------:R-:W-:Y:S05]  /*28750*/  @!P0 EXIT ;  /* 0x000000000000894d */ /* 0x000fea0003800000 */
[----:B0-----:R-:W-:-:S05]  /*28760*/  IMAD.MOV.U32 R3, RZ, RZ, 0x43e00000 ;  /* 0x43e00000ff037424 */ /* 0x001fca00078e00ff */
[----:B------:R-:W-:Y:S01]  /*28770*/  STG.E desc[UR4][R4.64], R3 ;  /* 0x0000000304007986 */ /* 0x000fe2000c101904 */
[----:B------:R-:W-:Y:S05]  /*28780*/  EXIT ;  /* 0x000000000000794d */ /* 0x000fea0003800000 */
.L_x_772:
        /* <DEDUP_REMOVED lines=27> */
.L_x_808:
[----:B------:R-:W-:-:S13]  /*28940*/  FSETP.NEU.AND P0, PT, R2, R7, PT ;  /* 0x000000070200720b */ /* 0x000fda0003f0d000 */
[----:B------:R-:W-:-:S05]  /*28950*/  @!P0 IMAD.MOV.U32 R3, RZ, RZ, 0x43de8000 ;  /* 0x43de8000ff038424 */ /* 0x000fca00078e00ff */
[----:B------:R0:W-:Y:S01]  /*28960*/  @!P0 STG.E desc[UR4][R4.64], R3 ;  /* 0x0000000304008986 */ /* 0x0001e2000c101904 */
[----:B------:R-:W-:Y:S05]  /*28970*/  @!P0 EXIT ;  /* 0x000000000000894d */ /* 0x000fea0003800000 */
[----:B0-----:R-:W-:-:S05]  /*28980*/  IMAD.MOV.U32 R3, RZ, RZ, 0x43de0000 ;  /* 0x43de0000ff037424 */ /* 0x001fca00078e00ff */
[----:B------:R-:W-:Y:S01]  /*28990*/  STG.E desc[UR4][R4.64], R3 ;  /* 0x0000000304007986 */ /* 0x000fe2000c101904 */
[----:B------:R-:W-:Y:S05]  /*289a0*/  EXIT ;  /* 0x000000000000794d */ /* 0x000fea0003800000 */
.L_x_807:
        /* <DEDUP_REMOVED lines=11> */
.L_x_809:
[----:B------:R-:W-:-:S13]  /*28a60*/  FSETP.NEU.AND P0, PT, R2, R3, PT ;  /* 0x000000030200720b */ /* 0x000fda0003f0d000 */
[----:B------:R-:W-:-:S05]  /*28a70*/  @!P0 IMAD.MOV.U32 R3, RZ, RZ, 0x43dc8000 ;  /* 0x43dc8000ff038424 */ /* 0x000fca00078e00ff */
[----:B------:R0:W-:Y:S01]  /*28a80*/  @!P0 STG.E desc[UR4][R4.64], R3 ;  /* 0x0000000304008986 */ /* 0x0001e2000c101904 */
[----:B------:R-:W-:Y:S05]  /*28a90*/  @!P0 EXIT ;  /* 0x000000000000894d */ /* 0x000fea0003800000 */
[----:B0-----:R-:W-:-:S05]  /*28aa0*/  IMAD.MOV.U32 R3, RZ, RZ, 0x43dc0000 ;  /* 0x43dc0000ff037424 */ /* 0x001fca00078e00ff */
[----:B------:R-:W-:Y:S01]  /*28ab0*/  STG.E desc[UR4][R4.64], R3 ;  /* 0x0000000304007986 */ /* 0x000fe2000c101904 */
[----:B------:R-:W-:Y:S05]  /*28ac0*/  EXIT ;  /* 0x000000000000794d */ /* 0x000fea0003800000 */
.L_x_806:
        /* <DEDUP_REMOVED lines=15> */
.L_x_811:
[----:B------:R-:W-:-:S13]  /*28bc0*/  FSETP.NEU.AND P0, PT, R2, R3, PT ;  /* 0x000000030200720b */ /* 0x000fda0003f0d000 */
[----:B------:R-:W-:-:S05]  /*28bd0*/  @!P0 IMAD.MOV.U32 R3, RZ, RZ, 0x43da8000 ;  /* 0x43da8000ff038424 */ /* 0x000fca00078e00ff */
[----:B------:R0:W-:Y:S01]  /*28be0*/  @!P0 STG.E desc[UR4][R4.64], R3 ;  /* 0x0000000304008986 */ /* 0x0001e2000c101904 */
[----:B------:R-:W-:Y:S05]  /*28bf0*/  @!P0 EXIT ;  /* 0x000000000000894d */ /* 0x000fea0003800000 */
[----:B0-----:R-:W-:-:S05]  /*28c00*/  IMAD.MOV.U32 R3, RZ, RZ, 0x43da0000 ;  /* 0x43da0000ff037424 */ /* 0x001fca00078e00ff */
[----:B------:R-:W-:Y:S01]  /*28c10*/  STG.E desc[UR4][R4.64], R3 ;  /* 0x0000000304007986 */ /* 0x000fe2000c101904 */
[----:B------:R-:W-:Y:S05]  /*28c20*/  EXIT ;  /* 0x000000000000794d */ /* 0x000fea0003800000 */
.L_x_810:
        /* <DEDUP_REMOVED lines=11> */
.L_x_812:
[----:B------:R-:W-:-:S13]  /*28ce0*/  FSETP.NEU.AND P0, PT, R2, R7, PT ;  /* 0x000000070200720b */ /* 0x000fda0003f0d000 */
[----:B------:R-:W-:-:S05]  /*28cf0*/  @!P0 IMAD.MOV.U32 R3, RZ, RZ, 0x43d88000 ;  /* 0x43d88000ff038424 */ /* 0x000fca00078e00ff */
[----:B------:R0:W-:Y:S01]  /*28d00*/  @!P0 STG.E desc[UR4][R4.64], R3 ;  /* 0x0000000304008986 */ /* 0x0001e2000c101904 */
[----:B------:R-:W-:Y:S05]  /*28d10*/  @!P0 EXIT ;  /* 0x000000000000894d */ /* 0x000fea0003800000 */
[----:B0-----:R-:W-:-:S05]  /*28d20*/  IMAD.MOV.U32 R3, RZ, RZ, 0x43d80000 ;  /* 0x43d80000ff037424 */ /* 0x001fca00078e00ff */
[----:B------:R-:W-:Y:S01]  /*28d30*/  STG.E desc[UR4][R4.64], R3 ;  /* 0x0000000304007986 */ /* 0x000fe2000c101904 */
[----:B------:R-:W-:Y:S05]  /*28d40*/  EXIT ;  /* 0x000000000000794d */ /* 0x000fea0003800000 */
.L_x_805:
        /* <DEDUP_REMOVED lines=19> */
.L_x_815:
[----:B------:R-:W-:-:S13]  /*28e80*/  FSETP.NEU.AND P0, PT, R2, R3, PT ;  /* 0x000000030200720b */ /* 0x000fda0003f0d000 */
[----:B------:R-:W-:-:S05]  /*28e90*/  @!P0 IMAD.MOV.U32 R3, RZ, RZ, 0x43d68000 ;  /* 0x43d68000ff038424 */ /* 0x000fca00078e00ff */
[----:B------:R0:W-:Y:S01]  /*28ea0*/  @!P0 STG.E desc[UR4][R4.64], R3 ;  /* 0x0000000304008986 */ /* 0x0001e2000c101904 */
[----:B------:R-:W-:Y:S05]  /*28eb0*/  @!P0 EXIT ;  /* 0x000000000000894d */ /* 0x000fea0003800000 */
[----:B0-----:R-:W-:-:S05]  /*28ec0*/  IMAD.MOV.U32 R3, RZ, RZ, 0x43d60000 ;  /* 0x43d60000ff037424 */ /* 0x001fca00078e00ff */
[----:B------:R-:W-:Y:S01]  /*28ed0*/  STG.E desc[UR4][R4.64], R3 ;  /* 0x0000000304007986 */ /* 0x000fe2000c101904 */
[----:B------:R-:W-:Y:S05]  /*28ee0*/  EXIT ;  /* 0x000000000000794d */ /* 0x000fea0003800000 */
.L_x_814:
        /* <DEDUP_REMOVED lines=11> */
.L_x_816:
[----:B------:R-:W-:-:S13]  /*28fa0*/  FSETP.NEU.AND P0, PT, R2, R7, PT ;  /* 0x000000070200720b */ /* 0x000fda0003f0d000 */
[----:B------:R-:W-:-:S05]  /*28fb0*/  @!P0 IMAD.MOV.U32 R3, RZ, RZ, 0x43d48000 ;  /* 0x43d48000ff038424 */ /* 0x000fca00078e00ff */
[----:B------:R0:W-:Y:S01]  /*28fc0*/  @!P0 STG.E desc[UR4][R4.64], R3 ;  /* 0x0000000304008986 */ /* 0x0001e2000c101904 */
[----:B------:R-:W-:Y:S05]  /*28fd0*/  @!P0 EXIT ;  /* 0x000000000000894d */ /* 0x000fea0003800000 */
[----:B0-----:R-:W-:-:S05]  /*28fe0*/  IMAD.MOV.U32 R3, RZ, RZ, 0x43d40000 ;  /* 0x43d40000ff037424 */ /* 0x001fca00078e00ff */
[----:B------:R-:W-:Y:S01]  /*28ff0*/  STG.E desc[UR4][R4.64], R3 ;  /* 0x0000000304007986 */ /* 0x000fe2000c101904 */
[----:B------:R-:W-:Y:S05]  /*29000*/  EXIT ;  /* 0x000000000000794d */ /* 0x000fea0003800000 */
.L_x_813:
        /* <DEDUP_REMOVED lines=15> */
.L_x_818:
[----:B------:R-:W-:-:S13]  /*29100*/  FSETP.NEU.AND P0, PT, R2, R7, PT ;  /* 0x000000070200720b */ /* 0x000fda0003f0d000 */
[----:B------:R-:W-:-:S05]  /*29110*/  @!P0 IMAD.MOV.U32 R3, RZ, RZ, 0x43d28000 ;  /* 0x43d28000ff038424 */ /* 0x000fca00078e00ff */
[----:B------:R0:W-:Y:S01]  /*29120*/  @!P0 STG.E desc[UR4][R4.64], R3 ;  /* 0x0000000304008986 */ /* 0x0001e2000c101904 */
[----:B------:R-:W-:Y:S05]  /*29130*/  @!P0 EXIT ;  /* 0x000000000000894d */ /* 0x000fea0003800000 */
[----:B0-----:R-:W-:-:S05]  /*29140*/  IMAD.MOV.U32 R3, RZ, RZ, 0x43d20000 ;  /* 0x43d20000ff037424 */ /* 0x001fca00078e00ff */
[----:B------:R-:W-:Y:S01]  /*29150*/  STG.E desc[UR4][R4.64], R3 ;  /* 0x0000000304007986 */ /* 0x000fe2000c101904 */
[----:B------:R-:W-:Y:S05]  /*29160*/  EXIT ;  /* 0x000000000000794d */ /* 0x000fea0003800000 */
.L_x_817:
        /* <DEDUP_REMOVED lines=11> */
.L_x_819:
[----:B------:R-:W-:-:S13]  /*29220*/  FSETP.NEU.AND P0, PT, R2, R3, PT ;  /* 0x000000030200720b */ /* 0x000fda0003f0d000 */
[----:B------:R-:W-:-:S05]  /*29230*/  @!P0 IMAD.MOV.U32 R3, RZ, RZ, 0x43d08000 ;  /* 0x43d08000ff038424 */ /* 0x000fca00078e00ff */
[----:B------:R0:W-:Y:S01]  /*29240*/  @!P0 STG.E desc[UR4][R4.64], R3 ;  /* 0x0000000304008986 */ /* 0x0001e2000c101904 */
[----:B------:R-:W-:Y:S05]  /*29250*/  @!P0 EXIT ;  /* 0x000000000000894d */ /* 0x000fea0003800000 */
[----:B0-----:R-:W-:-:S05]  /*29260*/  IMAD.MOV.U32 R3, RZ, RZ, 0x43d00000 ;  /* 0x43d00000ff037424 */ /* 0x001fca00078e00ff */
[----:B------:R-:W-:Y:S01]  /*29270*/  STG.E desc[UR4][R4.64], R3 ;  /* 0x0000000304007986 */ /* 0x000fe2000c101904 */
[----:B------:R-:W-:Y:S05]  /*29280*/  EXIT ;  /* 0x000000000000794d */ /* 0x000fea0003800000 */
.L_x_804:
        /* <DEDUP_REMOVED lines=23> */
.L_x_823:
[----:B------:R-:W-:-:S13]  /*29400*/  FSETP.NEU.AND P0, PT, R2, R3, PT ;  /* 0x000000030200720b */ /* 0x000fda0003f0d000 */
[----:B------:R-:W-:-:S05]  /*29410*/  @!P0 IMAD.MOV.U32 R3, RZ, RZ, 0x43ce8000 ;  /* 0x43ce8000ff038424 */ /* 0x000fca00078e00ff */
[----:B------:R0:W-:Y:S01]  /*29420*/  @!P0 STG.E desc[UR4][R4.64], R3 ;  /* 0x0000000304008986 */ /* 0x0001e2000c101904 */
[----:B------:R-:W-:Y:S05]  /*29430*/  @!P0 EXIT ;  /* 0x000000000000894d */ /* 0x000fea0003800000 */
[----:B0-----:R-:W-:-:S05]  /*29440*/  IMAD.MOV.U32 R3, RZ, RZ, 0x43ce0000 ;  /* 0x43ce0000ff037424 */ /* 0x001fca00078e00ff */
[----:B------:R-:W-:Y:S01]  /*29450*/  STG.E desc[UR4][R4.64], R3 ;  /* 0x0000000304007986 */ /* 0x000fe2000c101904 */
[----:B------:R-:W-:Y:S05]  /*29460*/  EXIT ;  /* 0x000000000000794d */ /* 0x000fea0003800000 */
.L_x_822:
        /* <DEDUP_REMOVED lines=11> */
.L_x_824:
[----:B------:R-:W-:-:S13]  /*29520*/  FSETP.NEU.AND P0, PT, R2, R7, PT ;  /* 0x000000070200720b */ /* 0x000fda0003f0d000 */
[----:B------:R-:W-:-:S05]  /*29530*/  @!P0 IMAD.MOV.U32 R3, RZ, RZ, 0x43cc8000 ;  /* 0x43cc8000ff038424 */ /* 0x000fca00078e00ff */
[----:B------:R0:W-:Y:S01]  /*29540*/  @!P0 STG.E desc[UR4][R4.64], R3 ;  /* 0x0000000304008986 */ /* 0x0001e2000c101904 */
[----:B------:R-:W-:Y:S05]  /*29550*/  @!P0 EXIT ;  /* 0x000000000000894d */ /* 0x000fea0003800000 */
[----:B0-----:R-:W-:-:S05]  /*29560*/  IMAD.MOV.U32 R3, RZ, RZ, 0x43cc0000 ;  /* 0x43cc0000ff037424 */ /* 0x001fca00078e00ff */
[----:B------:R-:W-:Y:S01]  /*29570*/  STG.E desc[UR4][R4.64], R3 ;  /* 0x0000000304007986 */ /* 0x000fe2000c101904 */
[----:B------:R-:W-:Y:S05]  /*29580*/  EXIT ;  /* 0x000000000000794d */ /* 0x000fea0003800000 */
.L_x_821:
        /* <DEDUP_REMOVED lines=15> */
.L_x_826:
[----:B------:R-:W-:-:S13]  /*29680*/  FSETP.NEU.AND P0, PT, R2, R7, PT ;  /* 0x000000070200720b */ /* 0x000fda0003f0d000 */
[----:B------:R-:W-:-:S05]  /*29690*/  @!P0 IMAD.MOV.U32 R3, RZ, RZ, 0x43ca8000 ;  /* 0x43ca8000ff038424 */ /* 0x000fca00078e00ff */
[----:B------:R0:W-:Y:S01]  /*296a0*/  @!P0 STG.E desc[UR4][R4.64], R3 ;  /* 0x0000000304008986 */ /* 0x0001e2000c101904 */
[----:B------:R-:W-:Y:S05]  /*296b0*/  @!P0 EXIT ;  /* 0x000000000000894d */ /* 0x000fea0003800000 */
[----:B0-----:R-:W-:-:S05]  /*296c0*/  IMAD.MOV.U32 R3, RZ, RZ, 0x43ca0000 ;  /* 0x43ca0000ff037424 */ /* 0x001fca00078e00ff */
[----:B------:R-:W-:Y:S01]  /*296d0*/  STG.E desc[UR4][R4.64], R3 ;  /* 0x0000000304007986 */ /* 0x000fe2000c101904 */
[----:B------:R-:W-:Y:S05]  /*296e0*/  EXIT ;  /* 0x000000000000794d */ /* 0x000fea0003800000 */
.L_x_825:
        /* <DEDUP_REMOVED lines=11> */
.L_x_827:
[----:B------:R-:W-:-:S13]  /*297a0*/  FSETP.NEU.AND P0, PT, R2, R3, PT ;  /* 0x000000030200720b */ /* 0x000fda0003f0d000 */
[----:B------:R-:W-:-:S05]  /*297b0*/  @!P0 IMAD.MOV.U32 R3, RZ, RZ, 0x43c88000 ;  /* 0x43c88000ff038424 */ /* 0x000fca00078e00ff */
[----:B------:R0:W-:Y:S01]  /*297c0*/  @!P0 STG.E desc[UR4][R4.64], R3 ;  /* 0x0000000304008986 */ /* 0x0001e2000c101904 */
[----:B------:R-:W-:Y:S05]  /*297d0*/  @!P0 EXIT ;  /* 0x000000000000894d */ /* 0x000fea0003800000 */
[----:B0-----:R-:W-:-:S05]  /*297e0*/  IMAD.MOV.U32 R3, RZ, RZ, 0x43c80000 ;  /* 0x43c80000ff037424 */ /* 0x001fca00078e00ff */
[----:B------:R-:W-:Y:S01]  /*297f0*/  STG.E desc[UR4][R4.64], R3 ;  /* 0x0000000304007986 */ /* 0x000fe2000c101904 */
[----:B------:R-:W-:Y:S05]  /*29800*/  EXIT ;  /* 0x000000000000794d */ /* 0x000fea0003800000 */
.L_x_820:
        /* <DEDUP_REMOVED lines=19> */
.L_x_830:
[----:B------:R-:W-:-:S13]  /*29940*/  FSETP.NEU.AND P0, PT, R2, R7, PT ;  /* 0x000000070200720b */ /* 0x000fda0003f0d000 */
[----:B------:R-:W-:-:S05]  /*29950*/  @!P0 IMAD.MOV.U32 R3, RZ, RZ, 0x43c68000 ;  /* 0x43c68000ff038424 */ /* 0x000fca00078e00ff */
[----:B------:R0:W-:Y:S01]  /*29960*/  @!P0 STG.E desc[UR4][R4.64], R3 ;  /* 0x0000000304008986 */ /* 0x0001e2000c101904 */
[----:B------:R-:W-:Y:S05]  /*29970*/  @!P0 EXIT ;  /* 0x000000000000894d */ /* 0x000fea0003800000 */
[----:B0-----:R-:W-:-:S05]  /*29980*/  IMAD.MOV.U32 R3, RZ, RZ, 0x43c60000 ;  /* 0x43c60000ff037424 */ /* 0x001fca00078e00ff */
[----:B------:R-:W-:Y:S01]  /*29990*/  STG.E desc[UR4][R4.64], R3 ;  /* 0x0000000304007986 */ /* 0x000fe2000c101904 */
[----:B------:R-:W-:Y:S05]  /*299a0*/  EXIT ;  /* 0x000000000000794d */ /* 0x000fea0003800000 */
.L_x_829:
        /* <DEDUP_REMOVED lines=11> */
.L_x_831:
[----:B------:R-:W-:-:S13]  /*29a60*/  FSETP.NEU.AND P0, PT, R2, R3, PT ;  /* 0x000000030200720b */ /* 0x000fda0003f0d000 */
[----:B------:R-:W-:-:S05]  /*29a70*/  @!P0 IMAD.MOV.U32 R3, RZ, RZ, 0x43c48000 ;  /* 0x43c48000ff038424 */ /* 0x000fca00078e00ff */
[----:B------:R0:W-:Y:S01]  /*29a80*/  @!P0 STG.E desc[UR4][R4.64], R3 ;  /* 0x0000000304008986 */ /* 0x0001e2000c101904 */
[----:B------:R-:W-:Y:S05]  /*29a90*/  @!P0 EXIT ;  /* 0x000000000000894d */ /* 0x000fea0003800000 */
[----:B0-----:R-:W-:-:S05]  /*29aa0*/  IMAD.MOV.U32 R3, RZ, RZ, 0x43c40000 ;  /* 0x43c40000ff037424 */ /* 0x001fca00078e00ff */
[----:B------:R-:W-:Y:S01]  /*29ab0*/  STG.E desc[UR4][R4.64], R3 ;  /* 0x0000000304007986 */ /* 0x000fe2000c101904 */
[----:B------:R-:W-:Y:S05]  /*29ac0*/  EXIT ;  /* 0x000000000000794d */ /* 0x000fea0003800000 */
.L_x_828:
        /* <DEDUP_REMOVED lines=15> */
.L_x_833:
[----:B------:R-:W-:-:S13]  /*29bc0*/  FSETP.NEU.AND P0, PT, R2, R3, PT ;  /* 0x000000030200720b */ /* 0x000fda0003f0d000 */
[----:B------:R-:W-:-:S05]  /*29bd0*/  @!P0 IMAD.MOV.U32 R3, RZ, RZ, 0x43c28000 ;  /* 0x43c28000ff038424 */ /* 0x000fca00078e00ff */
[----:B------:R0:W-:Y:S01]  /*29be0*/  @!P0 STG.E desc[UR4][R4.64], R3 ;  /* 0x0000000304008986 */ /* 0x0001e2000c101904 */
[----:B------:R-:W-:Y:S05]  /*29bf0*/  @!P0 EXIT ;  /* 0x000000000000894d */ /* 0x000fea0003800000 */
[----:B0-----:R-:W-:-:S05]  /*29c00*/  IMAD.MOV.U32 R3, RZ, RZ, 0x43c20000 ;  /* 0x43c20000ff037424 */ /* 0x001fca00078e00ff */
[----:B------:R-:W-:Y:S01]  /*29c10*/  STG.E desc[UR4][R4.64], R3 ;  /* 0x0000000304007986 */ /* 0x000fe2000c101904 */
[----:B------:R-:W-:Y:S05]  /*29c20*/  EXIT ;  /* 0x000000000000794d */ /* 0x000fea0003800000 */
.L_x_832:
        /* <DEDUP_REMOVED lines=11> */
.L_x_834:
[----:B------:R-:W-:-:S13]  /*29ce0*/  FSETP.NEU.AND P0, PT, R2, R7, PT ;  /* 0x000000070200720b */ /* 0x000fda0003f0d000 */
[----:B------:R-:W-:-:S05]  /*29cf0*/  @!P0 IMAD.MOV.U32 R3, RZ, RZ, 0x43c08000 ;  /* 0x43c08000ff038424 */ /* 0x000fca00078e00ff */
[----:B------:R0:W-:Y:S01]  /*29d00*/  @!P0 STG.E desc[UR4][R4.64], R3 ;  /* 0x0000000304008986 */ /* 0x0001e2000c101904 */
[----:B------:R-:W-:Y:S05]  /*29d10*/  @!P0 EXIT ;  /* 0x000000000000894d */ /* 0x000fea0003800000 */
[----:B0-----:R-:W-:-:S05]  /*29d20*/  IMAD.MOV.U32 R3, RZ, RZ, 0x43c00000 ;  /* 0x43c00000ff037424 */ /* 0x001fca00078e00ff */
[----:B------:R-:W-:Y:S01]  /*29d30*/  STG.E desc[UR4][R4.64], R3 ;  /* 0x0000000304007986 */ /* 0x000fe2000c101904 */
[----:B------:R-:W-:Y:S05]  /*29d40*/  EXIT ;  /* 0x000000000000794d */ /* 0x000fea0003800000 */
.L_x_771:
        /* <DEDUP_REMOVED lines=31> */
.L_x_840:
[----:B------:R-:W-:-:S13]  /*29f40*/  FSETP.NEU.AND P0, PT, R2, R7, PT ;  /* 0x000000070200720b */ /* 0x000fda0003f0d000 */
[----:B------:R-:W-:-:S05]  /*29f50*/  @!P0 IMAD.MOV.U32 R3, RZ, RZ, 0x43be8000 ;  /* 0x43be8000ff038424 */ /* 0x000fca00078e00ff */
[----:B------:R0:W-:Y:S01]  /*29f60*/  @!P0 STG.E desc[UR4][R4.64], R3 ;  /* 0x0000000304008986 */ /* 0x0001e2000c101904 */
[----:B------:R-:W-:Y:S05]  /*29f70*/  @!P0 EXIT ;  /* 0x000000000000894d */ /* 0x000fea0003800000 */
[----:B0-----:R-:W-:-:S05]  /*29f80*/  IMAD.MOV.U32 R3, RZ, RZ, 0x43be0000 ;  /* 0x43be0000ff037424 */ /* 0x001fca00078e00ff */
[----:B------:R-:W-:Y:S01]  /*29f90*/  STG.E desc[UR4][R4.64], R3 ;  /* 0x0000000304007986 */ /* 0x000fe2000c101904 */
[----:B------:R-:W-:Y:S05]  /*29fa0*/  EXIT ;  /* 0x000000000000794d */ /* 0x000fea0003800000 */
.L_x_839:
        /* <DEDUP_REMOVED lines=11> */
.L_x_841:
[----:B------:R-:W-:-:S13]  /*2a060*/  FSETP.NEU.AND P0, PT, R2, R3, PT ;  /* 0x000000030200720b */ /* 0x000fda0003f0d000 */
[----:B------:R-:W-:-:S05]  /*2a070*/  @!P0 IMAD.MOV.U32 R3, RZ, RZ, 0x43bc8000 ;  /* 0x43bc8000ff038424 */ /* 0x000fca00078e00ff */
[----:B------:R0:W-:Y:S01]  /*2a080*/  @!P0 STG.E desc[UR4][R4.64], R3 ;  /* 0x0000000304008986 */ /* 0x0001e2000c101904 */
[----:B------:R-:W-:Y:S05]  /*2a090*/  @!P0 EXIT ;  /* 0x000000000000894d */ /* 0x000fea0003800000 */
[----:B0-----:R-:W-:-:S05]  /*2a0a0*/  IMAD.MOV.U32 R3, RZ, RZ, 0x43bc0000 ;  /* 0x43bc0000ff037424 */ /* 0x001fca00078e00ff */
[----:B------:R-:W-:Y:S01]  /*2a0b0*/  STG.E desc[UR4][R4.64], R3 ;  /* 0x0000000304007986 */ /* 0x000fe2000c101904 */
[----:B------:R-:W-:Y:S05]  /*2a0c0*/  EXIT ;  /* 0x000000000000794d */ /* 0x000fea0003800000 */
.L_x_838:
        /* <DEDUP_REMOVED lines=15> */
.L_x_843:
[----:B------:R-:W-:-:S13]  /*2a1c0*/  FSETP.NEU.AND P0, PT, R2, R3, PT ;  /* 0x000000030200720b */ /* 0x000fda0003f0d000 */
[----:B------:R-:W-:-:S05]  /*2a1d0*/  @!P0 IMAD.MOV.U32 R3, RZ, RZ, 0x43ba8000 ;  /* 0x43ba8000ff038424 */ /* 0x000fca00078e00ff */
[----:B------:R0:W-:Y:S01]  /*2a1e0*/  @!P0 STG.E desc[UR4][R4.64], R3 ;  /* 0x0000000304008986 */ /* 0x0001e2000c101904 */
[----:B------:R-:W-:Y:S05]  /*2a1f0*/  @!P0 EXIT ;  /* 0x000000000000894d */ /* 0x000fea0003800000 */
[----:B0-----:R-:W-:-:S05]  /*2a200*/  IMAD.MOV.U32 R3, RZ, RZ, 0x43ba0000 ;  /* 0x43ba0000ff037424 */ /* 0x001fca00078e00ff */
[----:B------:R-:W-:Y:S01]  /*2a210*/  STG.E desc[UR4][R4.64], R3 ;  /* 0x0000000304007986 */ /* 0x000fe2000c101904 */
[----:B------:R-:W-:Y:S05]  /*2a220*/  EXIT ;  /* 0x000000000000794d */ /* 0x000fea0003800000 */
.L_x_842:
        /* <DEDUP_REMOVED lines=11> */
.L_x_844:
[----:B------:R-:W-:-:S13]  /*2a2e0*/  FSETP.NEU.AND P0, PT, R2, R7, PT ;  /* 0x000000070200720b */ /* 0x000fda0003f0d000 */
[----:B------:R-:W-:-:S05]  /*2a2f0*/  @!P0 IMAD.MOV.U32 R3, RZ, RZ, 0x43b88000 ;  /* 0x43b88000ff038424 */ /* 0x000fca00078e00ff */
[----:B------:R0:W-:Y:S01]  /*2a300*/  @!P0 STG.E desc[UR4][R4.64], R3 ;  /* 0x0000000304008986 */ /* 0x0001e2000c101904 */
[----:B------:R-:W-:Y:S05]  /*2a310*/  @!P0 EXIT ;  /* 0x000000000000894d */ /* 0x000fea0003800000 */
[----:B0-----:R-:W-:-:S05]  /*2a320*/  IMAD.MOV.U32 R3, RZ, RZ, 0x43b80000 ;  /* 0x43b80000ff037424 */ /* 0x001fca00078e00ff */
[----:B------:R-:W-:Y:S01]  /*2a330*/  STG.E desc[UR4][R4.64], R3 ;  /* 0x0000000304007986 */ /* 0x000fe2000c101904 */
[----:B------:R-:W-:Y:S05]  /*2a340*/  EXIT ;  /* 0x000000000000794d */ /* 0x000fea0003800000 */
.L_x_837:
        /* <DEDUP_REMOVED lines=19> */
.L_x_847:
[----:B------:R-:W-:-:S13]  /*2a480*/  FSETP.NEU.AND P0, PT, R2, R3, PT ;  /* 0x000000030200720b */ /* 0x000fda0003f0d000 */
[----:B------:R-:W-:-:S05]  /*2a490*/  @!P0 IMAD.MOV.U32 R3, RZ, RZ, 0x43b68000 ;  /* 0x43b68000ff038424 */ /* 0x000fca00078e00ff */
[----:B------:R0:W-:Y:S01]  /*2a4a0*/  @!P0 STG.E desc[UR4][R4.64], R3 ;  /* 0x0000000304008986 */ /* 0x0001e2000c101904 */
[----:B------:R-:W-:Y:S05]  /*2a4b0*/  @!P0 EXIT ;  /* 0x000000000000894d */ /* 0x000fea0003800000 */
[----:B0-----:R-:W-:-:S05]  /*2a4c0*/  IMAD.MOV.U32 R3, RZ, RZ, 0x43b60000 ;  /* 0x43b60000ff037424 */ /* 0x001fca00078e00ff */
[----:B------:R-:W-:Y:S01]  /*2a4d0*/  STG.E desc[UR4][R4.64], R3 ;  /* 0x0000000304007986 */ /* 0x000fe2000c101904 */
[----:B------:R-:W-:Y:S05]  /*2a4e0*/  EXIT ;  /* 0x000000000000794d */ /* 0x000fea0003800000 */
.L_x_846:
        /* <DEDUP_REMOVED lines=11> */
.L_x_848:
[----:B------:R-:W-:-:S13]  /*2a5a0*/  FSETP.NEU.AND P0, PT, R2, R7, PT ;  /* 0x000000070200720b */ /* 0x000fda0003f0d000 */
[----:B------:R-:W-:-:S05]  /*2a5b0*/  @!P0 IMAD.MOV.U32 R3, RZ, RZ, 0x43b48000 ;  /* 0x43b48000ff038424 */ /* 0x000fca00078e00ff */
[----:B------:R0:W-:Y:S01]  /*2a5c0*/  @!P0 STG.E desc[UR4][R4.64], R3 ;  /* 0x0000000304008986 */ /* 0x0001e2000c101904 */
[----:B------:R-:W-:Y:S05]  /*2a5d0*/  @!P0 EXIT ;  /* 0x000000000000894d */ /* 0x000fea0003800000 */
[----:B0-----:R-:W-:-:S05]  /*2a5e0*/  IMAD.MOV.U32 R3, RZ, RZ, 0x43b40000 ;  /* 0x43b40000ff037424 */ /* 0x001fca00078e00ff */
[----:B------:R-:W-:Y:S01]  /*2a5f0*/  STG.E desc[UR4][R4.64], R3 ;  /* 0x0000000304007986 */ /* 0x000fe2000c101904 */
[----:B------:R-:W-:Y:S05]  /*2a600*/  EXIT ;  /* 0x000000000000794d */ /* 0x000fea0003800000 */
.L_x_845:
        /* <DEDUP_REMOVED lines=15> */
.L_x_850:
[----:B------:R-:W-:-:S13]  /*2a700*/  FSETP.NEU.AND P0, PT, R2, R7, PT ;  /* 0x000000070200720b */ /* 0x000fda0003f0d000 */
[----:B------:R-:W-:-:S05]  /*2a710*/  @!P0 IMAD.MOV.U32 R3, RZ, RZ, 0x43b28000 ;  /* 0x43b28000ff038424 */ /* 0x000fca00078e00ff */
[----:B------:R0:W-:Y:S01]  /*2a720*/  @!P0 STG.E desc[UR4][R4.64], R3 ;  /* 0x0000000304008986 */ /* 0x0001e2000c101904 */
[----:B------:R-:W-:Y:S05]  /*2a730*/  @!P0 EXIT ;  /* 0x000000000000894d */ /* 0x000fea0003800000 */
[----:B0-----:R-:W-:-:S05]  /*2a740*/  IMAD.MOV.U32 R3, RZ, RZ, 0x43b20000 ;  /* 0x43b20000ff037424 */ /* 0x001fca00078e00ff */
[----:B------:R-:W-:Y:S01]  /*2a750*/  STG.E desc[UR4][R4.64], R3 ;  /* 0x0000000304007986 */ /* 0x000fe2000c101904 */
[----:B------:R-:W-:Y:S05]  /*2a760*/  EXIT ;  /* 0x000000000000794d */ /* 0x000fea0003800000 */
.L_x_849:
        /* <DEDUP_REMOVED lines=11> */
.L_x_851:
[----:B------:R-:W-:-:S13]  /*2a820*/  FSETP.NEU.AND P0, PT, R2, R3, PT ;  /* 0x000000030200720b */ /* 0x000fda0003f0d000 */
[----:B------:R-:W-:-:S05]  /*2a830*/  @!P0 IMAD.MOV.U32 R3, RZ, RZ, 0x43b08000 ;  /* 0x43b08000ff038424 */ /* 0x000fca00078e00ff */
[----:B------:R0:W-:Y:S01]  /*2a840*/  @!P0 STG.E desc[UR4][R4.64], R3 ;  /* 0x0000000304008986 */ /* 0x0001e2000c101904 */
[----:B------:R-:W-:Y:S05]  /*2a850*/  @!P0 EXIT ;  /* 0x000000000000894d */ /* 0x000fea0003800000 */
[----:B0-----:R-:W-:-:S05]  /*2a860*/  IMAD.MOV.U32 R3, RZ, RZ, 0x43b00000 ;  /* 0x43b00000ff037424 */ /* 0x001fca00078e00ff */
[----:B------:R-:W-:Y:S01]  /*2a870*/  STG.E desc[UR4][R4.64], R3 ;  /* 0x0000000304007986 */ /* 0x000fe2000c101904 */
[----:B------:R-:W-:Y:S05]  /*2a880*/  EXIT ;  /* 0x000000000000794d */ /* 0x000fea0003800000 */
.L_x_836:
        /* <DEDUP_REMOVED lines=23> */
.L_x_855:
[----:B------:R-:W-:-:S13]  /*2aa00*/  FSETP.NEU.AND P0, PT, R2, R3, PT ;  /* 0x000000030200720b */ /* 0x000fda0003f0d000 */
[----:B------:R-:W-:-:S05]  /*2aa10*/  @!P0 IMAD.MOV.U32 R3, RZ, RZ, 0x43ae8000 ;  /* 0x43ae8000ff038424 */ /* 0x000fca00078e00ff */
[----:B------:R0:W-:Y:S01]  /*2aa20*/  @!P0 STG.E desc[UR4][R4.64], R3 ;  /* 0x0000000304008986 */ /* 0x0001e2000c101904 */
[----:B------:R-:W-:Y:S05]  /*2aa30*/  @!P0 EXIT ;  /* 0x000000000000894d */ /* 0x000fea0003800000 */
[----:B0-----:R-:W-:-:S05]  /*2aa40*/  IMAD.MOV.U32 R3, RZ, RZ, 0x43ae0000 ;  /* 0x43ae0000ff037424 */ /* 0x001fca00078e00ff */
[----:B------:R-:W-:Y:S01]  /*2aa50*/  STG.E desc[UR4][R4.64], R3 ;  /* 0x0000000304007986 */ /* 0x000fe2000c101904 */
[----:B------:R-:W-:Y:S05]  /*2aa60*/  EXIT ;  /* 0x000000000000794d */ /* 0x000fea0003800000 */
.L_x_854:
        /* <DEDUP_REMOVED lines=11> */
.L_x_856:
[----:B------:R-:W-:-:S13]  /*2ab20*/  FSETP.NEU.AND P0, PT, R2, R7, PT ;  /* 0x000000070200720b */ /* 0x000fda0003f0d000 */
[----:B------:R-:W-:-:S05]  /*2ab30*/  @!P0 IMAD.MOV.U32 R3, RZ, RZ, 0x43ac8000 ;  /* 0x43ac8000ff038424 */ /* 0x000fca00078e00ff */
[----:B------:R0:W-:Y:S01]  /*2ab40*/  @!P0 STG.E desc[UR4][R4.64], R3 ;  /* 0x0000000304008986 */ /* 0x0001e2000c101904 */
[----:B------:R-:W-:Y:S05]  /*2ab50*/  @!P0 EXIT ;  /* 0x000000000000894d */ /* 0x000fea0003800000 */
[----:B0-----:R-:W-:-:S05]  /*2ab60*/  IMAD.MOV.U32 R3, RZ, RZ, 0x43ac0000 ;  /* 0x43ac0000ff037424 */ /* 0x001fca00078e00ff */
[----:B------:R-:W-:Y:S01]  /*2ab70*/  STG.E desc[UR4][R4.64], R3 ;  /* 0x0000000304007986 */ /* 0x000fe2000c101904 */
[----:B------:R-:W-:Y:S05]  /*2ab80*/  EXIT ;  /* 0x000000000000794d */ /* 0x000fea0003800000 */
.L_x_853:
        /* <DEDUP_REMOVED lines=15> */
.L_x_858:
[----:B------:R-:W-:-:S13]  /*2ac80*/  FSETP.NEU.AND P0, PT, R2, R7, PT ;  /* 0x000000070200720b */ /* 0x000fda0003f0d000 */
[----:B------:R-:W-:-:S05]  /*2ac90*/  @!P0 IMAD.MOV.U32 R3, RZ, RZ, 0x43aa8000 ;  /* 0x43aa8000ff038424 */ /* 0x000fca00078e00ff */
[----:B------:R0:W-:Y:S01]  /*2aca0*/  @!P0 STG.E desc[UR4][R4.64], R3 ;  /* 0x0000000304008986 */ /* 0x0001e2000c101904 */
[----:B------:R-:W-:Y:S05]  /*2acb0*/  @!P0 EXIT ;  /* 0x000000000000894d */ /* 0x000fea0003800000 */
[----:B0-----:R-:W-:-:S05]  /*2acc0*/  IMAD.MOV.U32 R3, RZ, RZ, 0x43aa0000 ;  /* 0x43aa0000ff037424 */ /* 0x001fca00078e00ff */
[----:B------:R-:W-:Y:S01]  /*2acd0*/  STG.E desc[UR4][R4.64], R3 ;  /* 0x0000000304007986 */ /* 0x000fe2000c101904 */
[----:B------:R-:W-:Y:S05]  /*2ace0*/  EXIT ;  /* 0x000000000000794d */ /* 0x000fea0003800000 */
.L_x_857:
        /* <DEDUP_REMOVED lines=11> */
.L_x_859:
[----:B------:R-:W-:-:S13]  /*2ada0*/  FSETP.NEU.AND P0, PT, R2, R3, PT ;  /* 0x000000030200720b */ /* 0x000fda0003f0d000 */
[----:B------:R-:W-:-:S05]  /*2adb0*/  @!P0 IMAD.MOV.U32 R3, RZ, RZ, 0x43a88000 ;  /* 0x43a88000ff038424 */ /* 0x000fca00078e00ff */
[----:B------:R0:W-:Y:S01]  /*2adc0*/  @!P0 STG.E desc[UR4][R4.64], R3 ;  /* 0x0000000304008986 */ /* 0x0001e2000c101904 */
[----:B------:R-:W-:Y:S05]  /*2add0*/  @!P0 EXIT ;  /* 0x000000000000894d */ /* 0x000fea0003800000 */
[----:B0-----:R-:W-:-:S05]  /*2ade0*/  IMAD.MOV.U32 R3, RZ, RZ, 0x43a80000 ;  /* 0x43a80000ff037424 */ /* 0x001fca00078e00ff */
[----:B------:R-:W-:Y:S01]  /*2adf0*/  STG.E desc[UR4][R4.64], R3 ;  /* 0x0000000304007986 */ /* 0x000fe2000c101904 */
[----:B------:R-:W-:Y:S05]  /*2ae00*/  EXIT ;  /* 0x000000000000794d */ /* 0x000fea0003800000 */
.L_x_852:
        /* <DEDUP_REMOVED lines=19> */
.L_x_862:
[----:B------:R-:W-:-:S13]  /*2af40*/  FSETP.NEU.AND P0, PT, R2, R7, PT ;  /* 0x000000070200720b */ /* 0x000fda0003f0d000 */
[----:B------:R-:W-:-:S05]  /*2af50*/  @!P0 IMAD.MOV.U32 R3, RZ, RZ, 0x43a68000 ;  /* 0x43a68000ff038424 */ /* 0x000fca00078e00ff */
[----:B------:R0:W-:Y:S01]  /*2af60*/  @!P0 STG.E desc[UR4][R4.64], R3 ;  /* 0x0000000304008986 */ /* 0x0001e2000c101904 */
[----:B------:R-:W-:Y:S05]  /*2af70*/  @!P0 EXIT ;  /* 0x000000000000894d */ /* 0x000fea0003800000 */
[----:B0-----:R-:W-:-:S05]  /*2af80*/  IMAD.MOV.U32 R3, RZ, RZ, 0x43a60000 ;  /* 0x43a60000ff037424 */ /* 0x001fca00078e00ff */
[----:B------:R-:W-:Y:S01]  /*2af90*/  STG.E desc[UR4][R4.64], R3 ;  /* 0x0000000304007986 */ /* 0x000fe2000c101904 */
[----:B------:R-:W-:Y:S05]  /*2afa0*/  EXIT ;  /* 0x000000000000794d */ /* 0x000fea0003800000 */
.L_x_861:
        /* <DEDUP_REMOVED lines=11> */
.L_x_863:
[----:B------:R-:W-:-:S13]  /*2b060*/  FSETP.NEU.AND P0, PT, R2, R3, PT ;  /* 0x000000030200720b */ /* 0x000fda0003f0d000 */
[----:B------:R-:W-:-:S05]  /*2b070*/  @!P0 IMAD.MOV.U32 R3, RZ, RZ, 0x43a48000 ;  /* 0x43a48000ff038424 */ /* 0x000fca00078e00ff */
[----:B------:R0:W-:Y:S01]  /*2b080*/  @!P0 STG.E desc[UR4][R4.64], R3 ;  /* 0x0000000304008986 */ /* 0x0001e2000c101904 */
[----:B------:R-:W-:Y:S05]  /*2b090*/  @!P0 EXIT ;  /* 0x000000000000894d */ /* 0x000fea0003800000 */
[----:B0-----:R-:W-:-:S05]  /*2b0a0*/  IMAD.MOV.U32 R3, RZ, RZ, 0x43a40000 ;  /* 0x43a40000ff037424 */ /* 0x001fca00078e00ff */
[----:B------:R-:W-:Y:S01]  /*2b0b0*/  STG.E desc[UR4][R4.64], R3 ;  /* 0x0000000304007986 */ /* 0x000fe2000c101904 */
[----:B------:R-:W-:Y:S05]  /*2b0c0*/  EXIT ;  /* 0x000000000000794d */ /* 0x000fea0003800000 */
.L_x_860:
        /* <DEDUP_REMOVED lines=15> */
.L_x_865:
[----:B------:R-:W-:-:S13]  /*2b1c0*/  FSETP.NEU.AND P0, PT, R2, R3, PT ;  /* 0x000000030200720b */ /* 0x000fda0003f0d000 */
[----:B------:R-:W-:-:S05]  /*2b1d0*/  @!P0 IMAD.MOV.U32 R3, RZ, RZ, 0x43a28000 ;  /* 0x43a28000ff038424 */ /* 0x000fca00078e00ff */
[----:B------:R0:W-:Y:S01]  /*2b1e0*/  @!P0 STG.E desc[UR4][R4.64], R3 ;  /* 0x0000000304008986 */ /* 0x0001e2000c101904 */
[----:B------:R-:W-:Y:S05]  /*2b1f0*/  @!P0 EXIT ;  /* 0x000000000000894d */ /* 0x000fea0003800000 */
[----:B0-----:R-:W-:-:S05]  /*2b200*/  IMAD.MOV.U32 R3, RZ, RZ, 0x43a20000 ;  /* 0x43a20000ff037424 */ /* 0x001fca00078e00ff */
[----:B------:R-:W-:Y:S01]  /*2b210*/  STG.E desc[UR4][R4.64], R3 ;  /* 0x0000000304007986 */ /* 0x000fe2000c101904 */
[----:B------:R-:W-:Y:S05]  /*2b220*/  EXIT ;  /* 0x000000000000794d */ /* 0x000fea0003800000 */
.L_x_864:
        /* <DEDUP_REMOVED lines=11> */
.L_x_866:
[----:B------:R-:W-:-:S13]  /*2b2e0*/  FSETP.NEU.AND P0, PT, R2, R7, PT ;  /* 0x000000070200720b */ /* 0x000fda0003f0d000 */
[----:B------:R-:W-:-:S05]  /*2b2f0*/  @!P0 IMAD.MOV.U32 R3, RZ, RZ, 0x43a08000 ;  /* 0x43a08000ff038424 */ /* 0x000fca00078e00ff */
[----:B------:R0:W-:Y:S01]  /*2b300*/  @!P0 STG.E desc[UR4][R4.64], R3 ;  /* 0x0000000304008986 */ /* 0x0001e2000c101904 */
[----:B------:R-:W-:Y:S05]  /*2b310*/  @!P0 EXIT ;  /* 0x000000000000894d */ /* 0x000fea0003800000 */
[----:B0-----:R-:W-:-:S05]  /*2b320*/  IMAD.MOV.U32 R3, RZ, RZ, 0x43a00000 ;  /* 0x43a00000ff037424 */ /* 0x001fca00078e00ff */
[----:B------:R-:W-:Y:S01]  /*2b330*/  STG.E desc[UR4][R4.64], R3 ;  /* 0x0000000304007986 */ /* 0x000fe2000c101904 */
[----:B------:R-:W-:Y:S05]  /*2b340*/  EXIT ;  /* 0x000000000000794d */ /* 0x000fea0003800000 */
.L_x_835:
        /* <DEDUP_REMOVED lines=27> */
.L_x_871:
[----:B------:R-:W-:-:S13]  /*2b500*/  FSETP.NEU.AND P0, PT, R2, R3, PT ;  /* 0x000000030200720b */ /* 0x000fda0003f0d000 */
[----:B------:R-:W-:-:S05]  /*2b510*/  @!P0 IMAD.MOV.U32 R3, RZ, RZ, 0x439e8000 ;  /* 0x439e8000ff038424 */ /* 0x000fca00078e00ff */
[----:B------:R0:W-:Y:S01]  /*2b520*/  @!P0 STG.E desc[UR4][R4.64], R3 ;  /* 0x0000000304008986 */ /* 0x0001e2000c101904 */
[----:B------:R-:W-:Y:S05]  /*2b530*/  @!P0 EXIT ;  /* 0x000000000000894d */ /* 0x000fea0003800000 */
[----:B0-----:R-:W-:-:S05]  /*2b540*/  IMAD.MOV.U32 R3, RZ, RZ, 0x439e0000 ;  /* 0x439e0000ff037424 */ /* 0x001fca00078e00ff */
[----:B------:R-:W-:Y:S01]  /*2b550*/  STG.E desc[UR4][R4.64], R3 ;  /* 0x0000000304007986 */ /* 0x000fe2000c101904 */
[----:B------:R-:W-:Y:S05]  /*2b560*/  EXIT ;  /* 0x000000000000794d */ /* 0x000fea0003800000 */
.L_x_870:
        /* <DEDUP_REMOVED lines=11> */
.L_x_872:
[----:B------:R-:W-:-:S13]  /*2b620*/  FSETP.NEU.AND P0, PT, R2, R7, PT ;  /* 0x000000070200720b */ /* 0x000fda0003f0d000 */
[----:B------:R-:W-:-:S05]  /*2b630*/  @!P0 IMAD.MOV.U32 R3, RZ, RZ, 0x439c8000 ;  /* 0x439c8000ff038424 */ /* 0x000fca00078e00ff */
[----:B------:R0:W-:Y:S01]  /*2b640*/  @!P0 STG.E desc[UR4][R4.64], R3 ;  /* 0x0000000304008986 */ /* 0x0001e2000c101904 */
[----:B------:R-:W-:Y:S05]  /*2b650*/  @!P0 EXIT ;  /* 0x000000000000894d */ /* 0x000fea0003800000 */
[----:B0-----:R-:W-:-:S05]  /*2b660*/  IMAD.MOV.U32 R3, RZ, RZ, 0x439c0000 ;  /* 0x439c0000ff037424 */ /* 0x001fca00078e00ff */
[----:B------:R-:W-:Y:S01]  /*2b670*/  STG.E desc[UR4][R4.64], R3 ;  /* 0x0000000304007986 */ /* 0x000fe2000c101904 */
[----:B------:R-:W-:Y:S05]  /*2b680*/  EXIT ;  /* 0x000000000000794d */ /* 0x000fea0003800000 */
.L_x_869:
        /* <DEDUP_REMOVED lines=15> */
.L_x_874:
[----:B------:R-:W-:-:S13]  /*2b780*/  FSETP.NEU.AND P0, PT, R2, R7, PT ;  /* 0x000000070200720b */ /* 0x000fda0003f0d000 */
[----:B------:R-:W-:-:S05]  /*2b790*/  @!P0 IMAD.MOV.U32 R3, RZ, RZ, 0x439a8000 ;  /* 0x439a8000ff038424 */ /* 0x000fca00078e00ff */
[----:B------:R0:W-:Y:S01]  /*2b7a0*/  @!P0 STG.E desc[UR4][R4.64], R3 ;  /* 0x0000000304008986 */ /* 0x0001e2000c101904 */
[----:B------:R-:W-:Y:S05]  /*2b7b0*/  @!P0 EXIT ;  /* 0x000000000000894d */ /* 0x000fea0003800000 */
[----:B0-----:R-:W-:-:S05]  /*2b7c0*/  IMAD.MOV.U32 R3, RZ, RZ, 0x439a0000 ;  /* 0x439a0000ff037424 */ /* 0x001fca00078e00ff */
[----:B------:R-:W-:Y:S01]  /*2b7d0*/  STG.E desc[UR4][R4.64], R3 ;  /* 0x0000000304007986 */ /* 0x000fe2000c101904 */
[----:B------:R-:W-:Y:S05]  /*2b7e0*/  EXIT ;  /* 0x000000000000794d */ /* 0x000fea0003800000 */
.L_x_873:
        /* <DEDUP_REMOVED lines=11> */
.L_x_875:
[----:B------:R-:W-:-:S13]  /*2b8a0*/  FSETP.NEU.AND P0, PT, R2, R3, PT ;  /* 0x000000030200720b */ /* 0x000fda0003f0d000 */
[----:B------:R-:W-:-:S05]  /*2b8b0*/  @!P0 IMAD.MOV.U32 R3, RZ, RZ, 0x43988000 ;  /* 0x43988000ff038424 */ /* 0x000fca00078e00ff */
[----:B------:R0:W-:Y:S01]  /*2b8c0*/  @!P0 STG.E desc[UR4][R4.64], R3 ;  /* 0x0000000304008986 */ /* 0x0001e2000c101904 */
[----:B------:R-:W-:Y:S05]  /*2b8d0*/  @!P0 EXIT ;  /* 0x000000000000894d */ /* 0x000fea0003800000 */
[----:B0-----:R-:W-:-:S05]  /*2b8e0*/  IMAD.MOV.U32 R3, RZ, RZ, 0x43980000 ;  /* 0x43980000ff037424 */ /* 0x001fca00078e00ff */
[----:B------:R-:W-:Y:S01]  /*2b8f0*/  STG.E desc[UR4][R4.64], R3 ;  /* 0x0000000304007986 */ /* 0x000fe2000c101904 */
[----:B------:R-:W-:Y:S05]  /*2b900*/  EXIT ;  /* 0x000000000000794d */ /* 0x000fea0003800000 */
.L_x_868:
        /* <DEDUP_REMOVED lines=19> */
.L_x_878:
[----:B------:R-:W-:-:S13]  /*2ba40*/  FSETP.NEU.AND P0, PT, R2, R7, PT ;  /* 0x000000070200720b */ /* 0x000fda0003f0d000 */
[----:B------:R-:W-:-:S05]  /*2ba50*/  @!P0 IMAD.MOV.U32 R3, RZ, RZ, 0x43968000 ;  /* 0x43968000ff038424 */ /* 0x000fca00078e00ff */
[----:B------:R0:W-:Y:S01]  /*2ba60*/  @!P0 STG.E desc[UR4][R4.64], R3 ;  /* 0x0000000304008986 */ /* 0x0001e2000c101904 */
[----:B------:R-:W-:Y:S05]  /*2ba70*/  @!P0 EXIT ;  /* 0x000000000000894d */ /* 0x000fea0003800000 */
[----:B0-----:R-:W-:-:S05]  /*2ba80*/  IMAD.MOV.U32 R3, RZ, RZ, 0x43960000 ;  /* 0x43960000ff037424 */ /* 0x001fca00078e00ff */
[----:B------:R-:W-:Y:S01]  /*2ba90*/  STG.E desc[UR4][R4.64], R3 ;  /* 0x0000000304007986 */ /* 0x000fe2000c101904 */
[----:B------:R-:W-:Y:S05]  /*2baa0*/  EXIT ;  /* 0x000000000000794d */ /* 0x000fea0003800000 */
.L_x_877:
        /* <DEDUP_REMOVED lines=11> */
.L_x_879:
[----:B------:R-:W-:-:S13]  /*2bb60*/  FSETP.NEU.AND P0, PT, R2, R3, PT ;  /* 0x000000030200720b */ /* 0x000fda0003f0d000 */
[----:B------:R-:W-:-:S05]  /*2bb70*/  @!P0 IMAD.MOV.U32 R3, RZ, RZ, 0x43948000 ;  /* 0x43948000ff038424 */ /* 0x000fca00078e00ff */
[----:B------:R0:W-:Y:S01]  /*2bb80*/  @!P0 STG.E desc[UR4][R4.64], R3 ;  /* 0x0000000304008986 */ /* 0x0001e2000c101904 */
[----:B------:R-:W-:Y:S05]  /*2bb90*/  @!P0 EXIT ;  /* 0x000000000000894d */ /* 0x000fea0003800000 */
[----:B0-----:R-:W-:-:S05]  /*2bba0*/  IMAD.MOV.U32 R3, RZ, RZ, 0x43940000 ;  /* 0x43940000ff037424 */ /* 0x001fca00078e00ff */
[----:B------:R-:W-:Y:S01]  /*2bbb0*/  STG.E desc[UR4][R4.64], R3 ;  /* 0x0000000304007986 */ /* 0x000fe2000c101904 */
[----:B------:R-:W-:Y:S05]  /*2bbc0*/  EXIT ;  /* 0x000000000000794d */ /* 0x000fea0003800000 */
.L_x_876:
        /* <DEDUP_REMOVED lines=15> */
.L_x_881:
[----:B------:R-:W-:-:S13]  /*2bcc0*/  FSETP.NEU.AND P0, PT, R2, R3, PT ;  /* 0x000000030200720b */ /* 0x000fda0003f0d000 */
[----:B------:R-:W-:-:S05]  /*2bcd0*/  @!P0 IMAD.MOV.U32 R3, RZ, RZ, 0x43928000 ;  /* 0x43928000ff038424 */ /* 0x000fca00078e00ff */
[----:B------:R0:W-:Y:S01]  /*2bce0*/  @!P0 STG.E desc[UR4][R4.64], R3 ;  /* 0x0000000304008986 */ /* 0x0001e2000c101904 */
[----:B------:R-:W-:Y:S05]  /*2bcf0*/  @!P0 EXIT ;  /* 0x000000000000894d */ /* 0x000fea0003800000 */
[----:B0-----:R-:W-:-:S05]  /*2bd00*/  IMAD.MOV.U32 R3, RZ, RZ, 0x43920000 ;  /* 0x43920000ff037424 */ /* 0x001fca00078e00ff */
[----:B------:R-:W-:Y:S01]  /*2bd10*/  STG.E desc[UR4][R4.64], R3 ;  /* 0x0000000304007986 */ /* 0x000fe2000c101904 */
[----:B------:R-:W-:Y:S05]  /*2bd20*/  EXIT ;  /* 0x000000000000794d */ /* 0x000fea0003800000 */
.L_x_880:
        /* <DEDUP_REMOVED lines=11> */
.L_x_882:
[----:B------:R-:W-:-:S13]  /*2bde0*/  FSETP.NEU.AND P0, PT, R2, R7, PT ;  /* 0x000000070200720b */ /* 0x000fda0003f0d000 */
[----:B------:R-:W-:-:S05]  /*2bdf0*/  @!P0 IMAD.MOV.U32 R3, RZ, RZ, 0x43908000 ;  /* 0x43908000ff038424 */ /* 0x000fca00078e00ff */
[----:B------:R0:W-:Y:S01]  /*2be00*/  @!P0 STG.E desc[UR4][R4.64], R3 ;  /* 0x0000000304008986 */ /* 0x0001e2000c101904 */
[----:B------:R-:W-:Y:S05]  /*2be10*/  @!P0 EXIT ;  /* 0x000000000000894d */ /* 0x000fea0003800000 */
[----:B0-----:R-:W-:-:S05]  /*2be20*/  IMAD.MOV.U32 R3, RZ, RZ, 0x43900000 ;  /* 0x43900000ff037424 */ /* 0x001fca00078e00ff */
[----:B------:R-:W-:Y:S01]  /*2be30*/  STG.E desc[UR4][R4.64], R3 ;  /* 0x0000000304007986 */ /* 0x000fe2000c101904 */
[----:B------:R-:W-:Y:S05]  /*2be40*/  EXIT ;  /* 0x000000000000794d */ /* 0x000fea0003800000 */
.L_x_867:
        /* <DEDUP_REMOVED lines=23> */
.L_x_886:
[----:B------:R-:W-:-:S13]  /*2bfc0*/  FSETP.NEU.AND P0, PT, R2, R7, PT ;  /* 0x000000070200720b */ /* 0x000fda0003f0d000 */
[----:B------:R-:W-:-:S05]  /*2bfd0*/  @!P0 IMAD.MOV.U32 R3, RZ, RZ, 0x438e8000 ;  /* 0x438e8000ff038424 */ /* 0x000fca00078e00ff */
[----:B------:R0:W-:Y:S01]  /*2bfe0*/  @!P0 STG.E desc[UR4][R4.64], R3 ;  /* 0x0000000304008986 */ /* 0x0001e2000c101904 */
[----:B------:R-:W-:Y:S05]  /*2bff0*/  @!P0 EXIT ;  /* 0x000000000000894d */ /* 0x000fea0003800000 */
[----:B0-----:R-:W-:-:S05]  /*2c000*/  IMAD.MOV.U32 R3, RZ, RZ, 0x438e0000 ;  /* 0x438e0000ff037424 */ /* 0x001fca00078e00ff */
[----:B------:R-:W-:Y:S01]  /*2c010*/  STG.E desc[UR4][R4.64], R3 ;  /* 0x0000000304007986 */ /* 0x000fe2000c101904 */
[----:B------:R-:W-:Y:S05]  /*2c020*/  EXIT ;  /* 0x000000000000794d */ /* 0x000fea0003800000 */
.L_x_885:
        /* <DEDUP_REMOVED lines=11> */
.L_x_887:
[----:B------:R-:W-:-:S13]  /*2c0e0*/  FSETP.NEU.AND P0, PT, R2, R3, PT ;  /* 0x000000030200720b */ /* 0x000fda0003f0d000 */
[----:B------:R-:W-:-:S05]  /*2c0f0*/  @!P0 IMAD.MOV.U32 R3, RZ, RZ, 0x438c8000 ;  /* 0x438c8000ff038424 */ /* 0x000fca00078e00ff */
[----:B------:R0:W-:Y:S01]  /*2c100*/  @!P0 STG.E desc[UR4][R4.64], R3 ;  /* 0x0000000304008986 */ /* 0x0001e2000c101904 */
[----:B------:R-:W-:Y:S05]  /*2c110*/  @!P0 EXIT ;  /* 0x000000000000894d */ /* 0x000fea0003800000 */
[----:B0-----:R-:W-:-:S05]  /*2c120*/  IMAD.MOV.U32 R3, RZ, RZ, 0x438c0000 ;  /* 0x438c0000ff037424 */ /* 0x001fca00078e00ff */
[----:B------:R-:W-:Y:S01]  /*2c130*/  STG.E desc[UR4][R4.64], R3 ;  /* 0x0000000304007986 */ /* 0x000fe2000c101904 */
[----:B------:R-:W-:Y:S05]  /*2c140*/  EXIT ;  /* 0x000000000000794d */ /* 0x000fea0003800000 */
.L_x_884:
        /* <DEDUP_REMOVED lines=15> */
.L_x_889:
[----:B------:R-:W-:-:S13]  /*2c240*/  FSETP.NEU.AND P0, PT, R2, R3, PT ;  /* 0x000000030200720b */ /* 0x000fda0003f0d000 */
[----:B------:R-:W-:-:S05]  /*2c250*/  @!P0 IMAD.MOV.U32 R3, RZ, RZ, 0x438a8000 ;  /* 0x438a8000ff038424 */ /* 0x000fca00078e00ff */
[----:B------:R0:W-:Y:S01]  /*2c260*/  @!P0 STG.E desc[UR4][R4.64], R3 ;  /* 0x0000000304008986 */ /* 0x0001e2000c101904 */
[----:B------:R-:W-:Y:S05]  /*2c270*/  @!P0 EXIT ;  /* 0x000000000000894d */ /* 0x000fea0003800000 */
[----:B0-----:R-:W-:-:S05]  /*2c280*/  IMAD.MOV.U32 R3, RZ, RZ, 0x438a0000 ;  /* 0x438a0000ff037424 */ /* 0x001fca00078e00ff */
[----:B------:R-:W-:Y:S01]  /*2c290*/  STG.E desc[UR4][R4.64], R3 ;  /* 0x0000000304007986 */ /* 0x000fe2000c101904 */
[----:B------:R-:W-:Y:S05]  /*2c2a0*/  EXIT ;  /* 0x000000000000794d */ /* 0x000fea0003800000 */
.L_x_888:
        /* <DEDUP_REMOVED lines=11> */
.L_x_890:
[----:B------:R-:W-:-:S13]  /*2c360*/  FSETP.NEU.AND P0, PT, R2, R7, PT ;  /* 0x000000070200720b */ /* 0x000fda0003f0d000 */
[----:B------:R-:W-:-:S05]  /*2c370*/  @!P0 IMAD.MOV.U32 R3, RZ, RZ, 0x43888000 ;  /* 0x43888000ff038424 */ /* 0x000fca00078e00ff */
[----:B------:R0:W-:Y:S01]  /*2c380*/  @!P0 STG.E desc[UR4][R4.64], R3 ;  /* 0x0000000304008986 */ /* 0x0001e2000c101904 */
[----:B------:R-:W-:Y:S05]  /*2c390*/  @!P0 EXIT ;  /* 0x000000000000894d */ /* 0x000fea0003800000 */
[----:B0-----:R-:W-:-:S05]  /*2c3a0*/  IMAD.MOV.U32 R3, RZ, RZ, 0x43880000 ;  /* 0x43880000ff037424 */ /* 0x001fca00078e00ff */
[----:B------:R-:W-:Y:S01]  /*2c3b0*/  STG.E desc[UR4][R4.64], R3 ;  /* 0x0000000304007986 */ /* 0x000fe2000c101904 */
[----:B------:R-:W-:Y:S05]  /*2c3c0*/  EXIT ;  /* 0x000000000000794d */ /* 0x000fea0003800000 */
.L_x_883:
        /* <DEDUP_REMOVED lines=19> */
.L_x_893:
[----:B------:R-:W-:-:S13]  /*2c500*/  FSETP.NEU.AND P0, PT, R2, R3, PT ;  /* 0x000000030200720b */ /* 0x000fda0003f0d000 */
[----:B------:R-:W-:-:S05]  /*2c510*/  @!P0 IMAD.MOV.U32 R3, RZ, RZ, 0x43868000 ;  /* 0x43868000ff038424 */ /* 0x000fca00078e00ff */
[----:B------:R0:W-:Y:S01]  /*2c520*/  @!P0 STG.E desc[UR4][R4.64], R3 ;  /* 0x0000000304008986 */ /* 0x0001e2000c101904 */
[----:B------:R-:W-:Y:S05]  /*2c530*/  @!P0 EXIT ;  /* 0x000000000000894d */ /* 0x000fea0003800000 */
[----:B0-----:R-:W-:-:S05]  /*2c540*/  IMAD.MOV.U32 R3, RZ, RZ, 0x43860000 ;  /* 0x43860000ff037424 */ /* 0x001fca00078e00ff */
[----:B------:R-:W-:Y:S01]  /*2c550*/  STG.E desc[UR4][R4.64], R3 ;  /* 0x0000000304007986 */ /* 0x000fe2000c101904 */
[----:B------:R-:W-:Y:S05]  /*2c560*/  EXIT ;  /* 0x000000000000794d */ /* 0x000fea0003800000 */
.L_x_892:
        /* <DEDUP_REMOVED lines=11> */
.L_x_894:
[----:B------:R-:W-:-:S13]  /*2c620*/  FSETP.NEU.AND P0, PT, R2, R7, PT ;  /* 0x000000070200720b */ /* 0x000fda0003f0d000 */
[----:B------:R-:W-:-:S05]  /*2c630*/  @!P0 IMAD.MOV.U32 R3, RZ, RZ, 0x43848000 ;  /* 0x43848000ff038424 */ /* 0x000fca00078e00ff */
[----:B------:R0:W-:Y:S01]  /*2c640*/  @!P0 STG.E desc[UR4][R4.64], R3 ;  /* 0x0000000304008986 */ /* 0x0001e2000c101904 */
[----:B------:R-:W-:Y:S05]  /*2c650*/  @!P0 EXIT ;  /* 0x000000000000894d */ /* 0x000fea0003800000 */
[----:B0-----:R-:W-:-:S05]  /*2c660*/  IMAD.MOV.U32 R3, RZ, RZ, 0x43840000 ;  /* 0x43840000ff037424 */ /* 0x001fca00078e00ff */
[----:B------:R-:W-:Y:S01]  /*2c670*/  STG.E desc[UR4][R4.64], R3 ;  /* 0x0000000304007986 */ /* 0x000fe2000c101904 */
[----:B------:R-:W-:Y:S05]  /*2c680*/  EXIT ;  /* 0x000000000000794d */ /* 0x000fea0003800000 */
.L_x_891:
        /* <DEDUP_REMOVED lines=15> */
.L_x_896:
[----:B------:R-:W-:-:S13]  /*2c780*/  FSETP.NEU.AND P0, PT, R2, R7, PT ;  /* 0x000000070200720b */ /* 0x000fda0003f0d000 */
[----:B------:R-:W-:-:S05]  /*2c790*/  @!P0 IMAD.MOV.U32 R3, RZ, RZ, 0x43828000 ;  /* 0x43828000ff038424 */ /* 0x000fca00078e00ff */
[----:B------:R0:W-:Y:S01]  /*2c7a0*/  @!P0 STG.E desc[UR4][R4.64], R3 ;  /* 0x0000000304008986 */ /* 0x0001e2000c101904 */
[----:B------:R-:W-:Y:S05]  /*2c7b0*/  @!P0 EXIT ;  /* 0x000000000000894d */ /* 0x000fea0003800000 */
[----:B0-----:R-:W-:-:S05]  /*2c7c0*/  IMAD.MOV.U32 R3, RZ, RZ, 0x43820000 ;  /* 0x43820000ff037424 */ /* 0x001fca00078e00ff */
[----:B------:R-:W-:Y:S01]  /*2c7d0*/  STG.E desc[UR4][R4.64], R3 ;  /* 0x0000000304007986 */ /* 0x000fe2000c101904 */
[----:B------:R-:W-:Y:S05]  /*2c7e0*/  EXIT ;  /* 0x000000000000794d */ /* 0x000fea0003800000 */
.L_x_895:
        /* <DEDUP_REMOVED lines=11> */
.L_x_897:
[----:B------:R-:W-:-:S13]  /*2c8a0*/  FSETP.NEU.AND P0, PT, R2, R3, PT ;  /* 0x000000030200720b */ /* 0x000fda0003f0d000 */
[----:B------:R-:W-:-:S05]  /*2c8b0*/  @!P0 IMAD.MOV.U32 R3, RZ, RZ, 0x43808000 ;  /* 0x43808000ff038424 */ /* 0x000fca00078e00ff */
[----:B------:R0:W-:Y:S01]  /*2c8c0*/  @!P0 STG.E desc[UR4][R4.64], R3 ;  /* 0x0000000304008986 */ /* 0x0001e2000c101904 */
[----:B------:R-:W-:Y:S05]  /*2c8d0*/  @!P0 EXIT ;  /* 0x000000000000894d */ /* 0x000fea0003800000 */
[----:B0-----:R-:W-:-:S05]  /*2c8e0*/  IMAD.MOV.U32 R3, RZ, RZ, 0x43800000 ;  /* 0x43800000ff037424 */ /* 0x001fca00078e00ff */
[----:B------:R-:W-:Y:S01]  /*2c8f0*/  STG.E desc[UR4][R4.64], R3 ;  /* 0x0000000304007986 */ /* 0x000fe2000c101904 */
[----:B------:R-:W-:Y:S05]  /*2c900*/  EXIT ;  /* 0x000000000000794d */ /* 0x000fea0003800000 */
.L_x_770:
        /* <DEDUP_REMOVED lines=35> */
.L_x_904:
[----:B------:R-:W-:-:S13]  /*2cb40*/  FSETP.NEU.AND P0, PT, R2, R7, PT ;  /* 0x000000070200720b */ /* 0x000fda0003f0d000 */
[----:B------:R-:W-:-:S05]  /*2cb50*/  @!P0 IMAD.MOV.U32 R3, RZ, RZ, 0x437d0000 ;  /* 0x437d0000ff038424 */ /* 0x000fca00078e00ff */
[----:B------:R0:W-:Y:S01]  /*2cb60*/  @!P0 STG.E desc[UR4][R4.64], R3 ;  /* 0x0000000304008986 */ /* 0x0001e2000c101904 */
[----:B------:R-:W-:Y:S05]  /*2cb70*/  @!P0 EXIT ;  /* 0x000000000000894d */ /* 0x000fea0003800000 */
[----:B0-----:R-:W-:-:S05]  /*2cb80*/  IMAD.MOV.U32 R3, RZ, RZ, 0x437c0000 ;  /* 0x437c0000ff037424 */ /* 0x001fca00078e00ff */
[----:B------:R-:W-:Y:S01]  /*2cb90*/  STG.E desc[UR4][R4.64], R3 ;  /* 0x0000000304007986 */ /* 0x000fe2000c101904 */
[----:B------:R-:W-:Y:S05]  /*2cba0*/  EXIT ;  /* 0x000000000000794d */ /* 0x000fea0003800000 */
.L_x_903:
        /* <DEDUP_REMOVED lines=11> */
.L_x_905:
[----:B------:R-:W-:-:S13]  /*2cc60*/  FSETP.NEU.AND P0, PT, R2, R3, PT ;  /* 0x000000030200720b */ /* 0x000fda0003f0d000 */
[----:B------:R-:W-:-:S05]  /*2cc70*/  @!P0 IMAD.MOV.U32 R3, RZ, RZ, 0x43790000 ;  /* 0x43790000ff038424 */ /* 0x000fca00078e00ff */
[----:B------:R0:W-:Y:S01]  /*2cc80*/  @!P0 STG.E desc[UR4][R4.64], R3 ;  /* 0x0000000304008986 */ /* 0x0001e2000c101904 */
[----:B------:R-:W-:Y:S05]  /*2cc90*/  @!P0 EXIT ;  /* 0x000000000000894d */ /* 0x000fea0003800000 */
[----:B0-----:R-:W-:-:S05]  /*2cca0*/  IMAD.MOV.U32 R3, RZ, RZ, 0x43780000 ;  /* 0x43780000ff037424 */ /* 0x001fca00078e00ff */
[----:B------:R-:W-:Y:S01]  /*2ccb0*/  STG.E desc[UR4][R4.64], R3 ;  /* 0x0000000304007986 */ /* 0x000fe2000c101904 */
[----:B------:R-:W-:Y:S05]  /*2ccc0*/  EXIT ;  /* 0x000000000000794d */ /* 0x000fea0003800000 */
.L_x_902:
        /* <DEDUP_REMOVED lines=15> */
.L_x_907:
[----:B------:R-:W-:-:S13]  /*2cdc0*/  FSETP.NEU.AND P0, PT, R2, R3, PT ;  /* 0x000000030200720b */ /* 0x000fda0003f0d000 */
[----:B------:R-:W-:-:S05]  /*2cdd0*/  @!P0 IMAD.MOV.U32 R3, RZ, RZ, 0x43750000 ;  /* 0x43750000ff038424 */ /* 0x000fca00078e00ff */
[----:B------:R0:W-:Y:S01]  /*2cde0*/  @!P0 STG.E desc[UR4][R4.64], R3 ;  /* 0x0000000304008986 */ /* 0x0001e2000c101904 */
[----:B------:R-:W-:Y:S05]  /*2cdf0*/  @!P0 EXIT ;  /* 0x000000000000894d */ /* 0x000fea0003800000 */
[----:B0-----:R-:W-:-:S05]  /*2ce00*/  IMAD.MOV.U32 R3, RZ, RZ, 0x43740000 ;  /* 0x43740000ff037424 */ /* 0x001fca00078e00ff */
[----:B------:R-:W-:Y:S01]  /*2ce10*/  STG.E desc[UR4][R4.64], R3 ;  /* 0x0000000304007986 */ /* 0x000fe2000c101904 */
[----:B------:R-:W-:Y:S05]  /*2ce20*/  EXIT ;  /* 0x000000000000794d */ /* 0x000fea0003800000 */
.L_x_906:
        /* <DEDUP_REMOVED lines=11> */
.L_x_908:
[----:B------:R-:W-:-:S13]  /*2cee0*/  FSETP.NEU.AND P0, PT, R2, R7, PT ;  /* 0x000000070200720b */ /* 0x000fda0003f0d000 */
[----:B------:R-:W-:-:S05]  /*2cef0*/  @!P0 IMAD.MOV.U32 R3, RZ, RZ, 0x43710000 ;  /* 0x43710000ff038424 */ /* 0x000fca00078e00ff */
[----:B------:R0:W-:Y:S01]  /*2cf00*/  @!P0 STG.E desc[UR4][R4.64], R3 ;  /* 0x0000000304008986 */ /* 0x0001e2000c101904 */
[----:B------:R-:W-:Y:S05]  /*2cf10*/  @!P0 EXIT ;  /* 0x000000000000894d */ /* 0x000fea0003800000 */
[----:B0-----:R-:W-:-:S05]  /*2cf20*/  IMAD.MOV.U32 R3, RZ, RZ, 0x43700000 ;  /* 0x43700000ff037424 */ /* 0x001fca00078e00ff */
[----:B------:R-:W-:Y:S01]  /*2cf30*/  STG.E desc[UR4][R4.64], R3 ;  /* 0x0000000304007986 */ /* 0x000fe2000c101904 */
[----:B------:R-:W-:Y:S05]  /*2cf40*/  EXIT ;  /* 0x000000000000794d */ /* 0x000fea0003800000 */
.L_x_901:
        /* <DEDUP_REMOVED lines=19> */
.L_x_911:
[----:B------:R-:W-:-:S13]  /*2d080*/  FSETP.NEU.AND P0, PT, R2, R3, PT ;  /* 0x000000030200720b */ /* 0x000fda0003f0d000 */
[----:B------:R-:W-:-:S05]  /*2d090*/  @!P0 IMAD.MOV.U32 R3, RZ, RZ, 0x436d0000 ;  /* 0x436d0000ff038424 */ /* 0x000fca00078e00ff */
[----:B------:R0:W-:Y:S01]  /*2d0a0*/  @!P0 STG.E desc[UR4][R4.64], R3 ;  /* 0x0000000304008986 */ /* 0x0001e2000c101904 */
[----:B------:R-:W-:Y:S05]  /*2d0b0*/  @!P0 EXIT ;  /* 0x000000000000894d */ /* 0x000fea0003800000 */
[----:B0-----:R-:W-:-:S05]  /*2d0c0*/  IMAD.MOV.U32 R3, RZ, RZ, 0x436c0000 ;  /* 0x436c0000ff037424 */ /* 0x001fca00078e00ff */
[----:B------:R-:W-:Y:S01]  /*2d0d0*/  STG.E desc[UR4][R4.64], R3 ;  /* 0x0000000304007986 */ /* 0x000fe2000c101904 */
[----:B------:R-:W-:Y:S05]  /*2d0e0*/  EXIT ;  /* 0x000000000000794d */ /* 0x000fea0003800000 */
.L_x_910:
        /* <DEDUP_REMOVED lines=11> */
.L_x_912:
[----:B------:R-:W-:-:S13]  /*2d1a0*/  FSETP.NEU.AND P0, PT, R2, R7, PT ;  /* 0x000000070200720b */ /* 0x000fda0003f0d000 */
[----:B------:R-:W-:-:S05]  /*2d1b0*/  @!P0 IMAD.MOV.U32 R3, RZ, RZ, 0x43690000 ;  /* 0x43690000ff038424 */ /* 0x000fca00078e00ff */
[----:B------:R0:W-:Y:S01]  /*2d1c0*/  @!P0 STG.E desc[UR4][R4.64], R3 ;  /* 0x0000000304008986 */ /* 0x0001e2000c101904 */
[----:B------:R-:W-:Y:S05]  /*2d1d0*/  @!P0 EXIT ;  /* 0x000000000000894d */ /* 0x000fea0003800000 */
[----:B0-----:R-:W-:-:S05]  /*2d1e0*/  IMAD.MOV.U32 R3, RZ, RZ, 0x43680000 ;  /* 0x43680000ff037424 */ /* 0x001fca00078e00ff */
[----:B------:R-:W-:Y:S01]  /*2d1f0*/  STG.E desc[UR4][R4.64], R3 ;  /* 0x0000000304007986 */ /* 0x000fe2000c101904 */
[----:B------:R-:W-:Y:S05]  /*2d200*/  EXIT ;  /* 0x000000000000794d */ /* 0x000fea0003800000 */
.L_x_909:
        /* <DEDUP_REMOVED lines=15> */
.L_x_914:
[----:B------:R-:W-:-:S13]  /*2d300*/  FSETP.NEU.AND P0, PT, R2, R7, PT ;  /* 0x000000070200720b */ /* 0x000fda0003f0d000 */
[----:B------:R-:W-:-:S05]  /*2d310*/  @!P0 IMAD.MOV.U32 R3, RZ, RZ, 0x43650000 ;  /* 0x43650000ff038424 */ /* 0x000fca00078e00ff */
[----:B------:R0:W-:Y:S01]  /*2d320*/  @!P0 STG.E desc[UR4][R4.64], R3 ;  /* 0x0000000304008986 */ /* 0x0001e2000c101904 */
[----:B------:R-:W-:Y:S05]  /*2d330*/  @!P0 EXIT ;  /* 0x000000000000894d */ /* 0x000fea0003800000 */
[----:B0-----:R-:W-:-:S05]  /*2d340*/  IMAD.MOV.U32 R3, RZ, RZ, 0x43640000 ;  /* 0x43640000ff037424 */ /* 0x001fca00078e00ff */
[----:B------:R-:W-:Y:S01]  /*2d350*/  STG.E desc[UR4][R4.64], R3 ;  /* 0x0000000304007986 */ /* 0x000fe2000c101904 */
[----:B------:R-:W-:Y:S05]  /*2d360*/  EXIT ;  /* 0x000000000000794d */ /* 0x000fea0003800000 */
.L_x_913:
        /* <DEDUP_REMOVED lines=11> */
.L_x_915:
[----:B------:R-:W-:-:S13]  /*2d420*/  FSETP.NEU.AND P0, PT, R2, R3, PT ;  /* 0x000000030200720b */ /* 0x000fda0003f0d000 */
[----:B------:R-:W-:-:S05]  /*2d430*/  @!P0 IMAD.MOV.U32 R3, RZ, RZ, 0x43610000 ;  /* 0x43610000ff038424 */ /* 0x000fca00078e00ff */
[----:B------:R0:W-:Y:S01]  /*2d440*/  @!P0 STG.E desc[UR4][R4.64], R3 ;  /* 0x0000000304008986 */ /* 0x0001e2000c101904 */
[----:B------:R-:W-:Y:S05]  /*2d450*/  @!P0 EXIT ;  /* 0x000000000000894d */ /* 0x000fea0003800000 */
[----:B0-----:R-:W-:-:S05]  /*2d460*/  IMAD.MOV.U32 R3, RZ, RZ, 0x43600000 ;  /* 0x43600000ff037424 */ /* 0x001fca00078e00ff */
[----:B------:R-:W-:Y:S01]  /*2d470*/  STG.E desc[UR4][R4.64], R3 ;  /* 0x0000000304007986 */ /* 0x000fe2000c101904 */
[----:B------:R-:W-:Y:S05]  /*2d480*/  EXIT ;  /* 0x000000000000794d */ /* 0x000fea0003800000 */
.L_x_900:
        /* <DEDUP_REMOVED lines=23> */
.L_x_919:
[----:B------:R-:W-:-:S13]  /*2d600*/  FSETP.NEU.AND P0, PT, R2, R3, PT ;  /* 0x000000030200720b */ /* 0x000fda0003f0d000 */
[----:B------:R-:W-:-:S05]  /*2d610*/  @!P0 IMAD.MOV.U32 R3, RZ, RZ, 0x435d0000 ;  /* 0x435d0000ff038424 */ /* 0x000fca00078e00ff */
[----:B------:R0:W-:Y:S01]  /*2d620*/  @!P0 STG.E desc[UR4][R4.64], R3 ;  /* 0x0000000304008986 */ /* 0x0001e2000c101904 */
[----:B------:R-:W-:Y:S05]  /*2d630*/  @!P0 EXIT ;  /* 0x000000000000894d */ /* 0x000fea0003800000 */
[----:B0-----:R-:W-:-:S05]  /*2d640*/  IMAD.MOV.U32 R3, RZ, RZ, 0x435c0000 ;  /* 0x435c0000ff037424 */ /* 0x001fca00078e00ff */
[----:B------:R-:W-:Y:S01]  /*2d650*/  STG.E desc[UR4][R4.64], R3 ;  /* 0x0000000304007986 */ /* 0x000fe2000c101904 */
[----:B------:R-:W-:Y:S05]  /*2d660*/  EXIT ;  /* 0x000000000000794d */ /* 0x000fea0003800000 */
.L_x_918:
        /* <DEDUP_REMOVED lines=11> */
.L_x_920:
[----:B------:R-:W-:-:S13]  /*2d720*/  FSETP.NEU.AND P0, PT, R2, R7, PT ;  /* 0x000000070200720b */ /* 0x000fda0003f0d000 */
[----:B------:R-:W-:-:S05]  /*2d730*/  @!P0 IMAD.MOV.U32 R3, RZ, RZ, 0x43590000 ;  /* 0x43590000ff038424 */ /* 0x000fca00078e00ff */
[----:B------:R0:W-:Y:S01]  /*2d740*/  @!P0 STG.E desc[UR4][R4.64], R3 ;  /* 0x0000000304008986 */ /* 0x0001e2000c101904 */
[----:B------:R-:W-:Y:S05]  /*2d750*/  @!P0 EXIT ;  /* 0x000000000000894d */ /* 0x000fea0003800000 */
[----:B0-----:R-:W-:-:S05]  /*2d760*/  IMAD.MOV.U32 R3, RZ, RZ, 0x43580000 ;  /* 0x43580000ff037424 */ /* 0x001fca00078e00ff */
[----:B------:R-:W-:Y:S01]  /*2d770*/  STG.E desc[UR4][R4.64], R3 ;  /* 0x0000000304007986 */ /* 0x000fe2000c101904 */
[----:B------:R-:W-:Y:S05]  /*2d780*/  EXIT ;  /* 0x000000000000794d */ /* 0x000fea0003800000 */
.L_x_917:
        /* <DEDUP_REMOVED lines=15> */
.L_x_922:
[----:B------:R-:W-:-:S13]  /*2d880*/  FSETP.NEU.AND P0, PT, R2, R7, PT ;  /* 0x000000070200720b */ /* 0x000fda0003f0d000 */
[----:B------:R-:W-:-:S05]  /*2d890*/  @!P0 IMAD.MOV.U32 R3, RZ, RZ, 0x43550000 ;  /* 0x43550000ff038424 */ /* 0x000fca00078e00ff */
[----:B------:R0:W-:Y:S01]  /*2d8a0*/  @!P0 STG.E desc[UR4][R4.64], R3 ;  /* 0x0000000304008986 */ /* 0x0001e2000c101904 */
[----:B------:R-:W-:Y:S05]  /*2d8b0*/  @!P0 EXIT ;  /* 0x000000000000894d */ /* 0x000fea0003800000 */
[----:B0-----:R-:W-:-:S05]  /*2d8c0*/  IMAD.MOV.U32 R3, RZ, RZ, 0x43540000 ;  /* 0x43540000ff037424 */ /* 0x001fca00078e00ff */
[----:B------:R-:W-:Y:S01]  /*2d8d0*/  STG.E desc[UR4][R4.64], R3 ;  /* 0x0000000304007986 */ /* 0x000fe2000c101904 */
[----:B------:R-:W-:Y:S05]  /*2d8e0*/  EXIT ;  /* 0x000000000000794d */ /* 0x000fea0003800000 */
.L_x_921:
        /* <DEDUP_REMOVED lines=11> */
.L_x_923:
[----:B------:R-:W-:-:S13]  /*2d9a0*/  FSETP.NEU.AND P0, PT, R2, R3, PT ;  /* 0x000000030200720b */ /* 0x000fda0003f0d000 */
[----:B------:R-:W-:-:S05]  /*2d9b0*/  @!P0 IMAD.MOV.U32 R3, RZ, RZ, 0x43510000 ;  /* 0x43510000ff038424 */ /* 0x000fca00078e00ff */
[----:B------:R0:W-:Y:S01]  /*2d9c0*/  @!P0 STG.E desc[UR4][R4.64], R3 ;  /* 0x0000000304008986 */ /* 0x0001e2000c101904 */
[----:B------:R-:W-:Y:S05]  /*2d9d0*/  @!P0 EXIT ;  /* 0x000000000000894d */ /* 0x000fea0003800000 */
[----:B0-----:R-:W-:-:S05]  /*2d9e0*/  IMAD.MOV.U32 R3, RZ, RZ, 0x43500000 ;  /* 0x43500000ff037424 */ /* 0x001fca00078e00ff */
[----:B------:R-:W-:Y:S01]  /*2d9f0*/  STG.E desc[UR4][R4.64], R3 ;  /* 0x0000000304007986 */ /* 0x000fe2000c101904 */
[----:B------:R-:W-:Y:S05]  /*2da00*/  EXIT ;  /* 0x000000000000794d */ /* 0x000fea0003800000 */
.L_x_916:
        /* <DEDUP_REMOVED lines=19> */
.L_x_926:
[----:B------:R-:W-:-:S13]  /*2db40*/  FSETP.NEU.AND P0, PT, R2, R7, PT ;  /* 0x000000070200720b */ /* 0x000fda0003f0d000 */
[----:B------:R-:W-:-:S05]  /*2db50*/  @!P0 IMAD.MOV.U32 R3, RZ, RZ, 0x434d0000 ;  /* 0x434d0000ff038424 */ /* 0x000fca00078e00ff */
[----:B------:R0:W-:Y:S01]  /*2db60*/  @!P0 STG.E desc[UR4][R4.64], R3 ;  /* 0x0000000304008986 */ /* 0x0001e2000c101904 */
[----:B------:R-:W-:Y:S05]  /*2db70*/  @!P0 EXIT ;  /* 0x000000000000894d */ /* 0x000fea0003800000 */
[----:B0-----:R-:W-:-:S05]  /*2db80*/  IMAD.MOV.U32 R3, RZ, RZ, 0x434c0000 ;  /* 0x434c0000ff037424 */ /* 0x001fca00078e00ff */
[----:B------:R-:W-:Y:S01]  /*2db90*/  STG.E desc[UR4][R4.64], R3 ;  /* 0x0000000304007986 */ /* 0x000fe2000c101904 */
[----:B------:R-:W-:Y:S05]  /*2dba0*/  EXIT ;  /* 0x000000000000794d */ /* 0x000fea0003800000 */
.L_x_925:
        /* <DEDUP_REMOVED lines=11> */
.L_x_927:
[----:B------:R-:W-:-:S13]  /*2dc60*/  FSETP.NEU.AND P0, PT, R2, R3, PT ;  /* 0x000000030200720b */ /* 0x000fda0003f0d000 */
[----:B------:R-:W-:-:S05]  /*2dc70*/  @!P0 IMAD.MOV.U32 R3, RZ, RZ, 0x43490000 ;  /* 0x43490000ff038424 */ /* 0x000fca00078e00ff */
[----:B------:R0:W-:Y:S01]  /*2dc80*/  @!P0 STG.E desc[UR4][R4.64], R3 ;  /* 0x0000000304008986 */ /* 0x0001e2000c101904 */
[----:B------:R-:W-:Y:S05]  /*2dc90*/  @!P0 EXIT ;  /* 0x000000000000894d */ /* 0x000fea0003800000 */
[----:B0-----:R-:W-:-:S05]  /*2dca0*/  IMAD.MOV.U32 R3, RZ, RZ, 0x43480000 ;  /* 0x43480000ff037424 */ /* 0x001fca00078e00ff */
[----:B------:R-:W-:Y:S01]  /*2dcb0*/  STG.E desc[UR4][R4.64], R3 ;  /* 0x0000000304007986 */ /* 0x000fe2000c101904 */
[----:B------:R-:W-:Y:S05]  /*2dcc0*/  EXIT ;  /* 0x000000000000794d */ /* 0x000fea0003800000 */
.L_x_924:
        /* <DEDUP_REMOVED lines=15> */
.L_x_929:
[----:B------:R-:W-:-:S13]  /*2ddc0*/  FSETP.NEU.AND P0, PT, R2, R3, PT ;  /* 0x000000030200720b */ /* 0x000fda0003f0d000 */
[----:B------:R-:W-:-:S05]  /*2ddd0*/  @!P0 IMAD.MOV.U32 R3, RZ, RZ, 0x43450000 ;  /* 0x43450000ff038424 */ /* 0x000fca00078e00ff */
[----:B------:R0:W-:Y:S01]  /*2dde0*/  @!P0 STG.E desc[UR4][R4.64], R3 ;  /* 0x0000000304008986 */ /* 0x0001e2000c101904 */
[----:B------:R-:W-:Y:S05]  /*2ddf0*/  @!P0 EXIT ;  /* 0x000000000000894d */ /* 0x000fea0003800000 */
[----:B0-----:R-:W-:-:S05]  /*2de00*/  IMAD.MOV.U32 R3, RZ, RZ, 0x43440000 ;  /* 0x43440000ff037424 */ /* 0x001fca00078e00ff */
[----:B------:R-:W-:Y:S01]  /*2de10*/  STG.E desc[UR4][R4.64], R3 ;  /* 0x0000000304007986 */ /* 0x000fe2000c101904 */
[----:B------:R-:W-:Y:S05]  /*2de20*/  EXIT ;  /* 0x000000000000794d */ /* 0x000fea0003800000 */
.L_x_928:
        /* <DEDUP_REMOVED lines=11> */
.L_x_930:
[----:B------:R-:W-:-:S13]  /*2dee0*/  FSETP.NEU.AND P0, PT, R2, R7, PT ;  /* 0x000000070200720b */ /* 0x000fda0003f0d000 */
[----:B------:R-:W-:-:S05]  /*2def0*/  @!P0 IMAD.MOV.U32 R3, RZ, RZ, 0x43410000 ;  /* 0x43410000ff038424 */ /* 0x000fca00078e00ff */
[----:B------:R0:W-:Y:S01]  /*2df00*/  @!P0 STG.E desc[UR4][R4.64], R3 ;  /* 0x0000000304008986 */ /* 0x0001e2000c101904 */
[----:B------:R-:W-:Y:S05]  /*2df10*/  @!P0 EXIT ;  /* 0x000000000000894d */ /* 0x000fea0003800000 */
[----:B0-----:R-:W-:-:S05]  /*2df20*/  IMAD.MOV.U32 R3, RZ, RZ, 0x43400000 ;  /* 0x43400000ff037424 */ /* 0x001fca00078e00ff */
[----:B------:R-:W-:Y:S01]  /*2df30*/  STG.E desc[UR4][R4.64], R3 ;  /* 0x0000000304007986 */ /* 0x000fe2000c101904 */
[----:B------:R-:W-:Y:S05]  /*2df40*/  EXIT ;  /* 0x000000000000794d */ /* 0x000fea0003800000 */
.L_x_899:
        /* <DEDUP_REMOVED lines=27> */
.L_x_935:
[----:B------:R-:W-:-:S13]  /*2e100*/  FSETP.NEU.AND P0, PT, R2, R3, PT ;  /* 0x000000030200720b */ /* 0x000fda0003f0d000 */
[----:B------:R-:W-:-:S05]  /*2e110*/  @!P0 IMAD.MOV.U32 R3, RZ, RZ, 0x433d0000 ;  /* 0x433d0000ff038424 */ /* 0x000fca00078e00ff */
[----:B------:R0:W-:Y:S01]  /*2e120*/  @!P0 STG.E desc[UR4][R4.64], R3 ;  /* 0x0000000304008986 */ /* 0x0001e2000c101904 */
[----:B------:R-:W-:Y:S05]  /*2e130*/  @!P0 EXIT ;  /* 0x000000000000894d */ /* 0x000fea0003800000 */
[----:B0-----:R-:W-:-:S05]  /*2e140*/  IMAD.MOV.U32 R3, RZ, RZ, 0x433c0000 ;  /* 0x433c0000ff037424 */ /* 0x001fca00078e00ff */
[----:B------:R-:W-:Y:S01]  /*2e150*/  STG.E desc[UR4][R4.64], R3 ;  /* 0x0000000304007986 */ /* 0x000fe2000c101904 */
[----:B------:R-:W-:Y:S05]  /*2e160*/  EXIT ;  /* 0x000000000000794d */ /* 0x000fea0003800000 */
.L_x_934:
        /* <DEDUP_REMOVED lines=11> */
.L_x_936:
[----:B------:R-:W-:-:S13]  /*2e220*/  FSETP.NEU.AND P0, PT, R2, R7, PT ;  /* 0x000000070200720b */ /* 0x000fda0003f0d000 */
[----:B------:R-:W-:-:S05]  /*2e230*/  @!P0 IMAD.MOV.U32 R3, RZ, RZ, 0x43390000 ;  /* 0x43390000ff038424 */ /* 0x000fca00078e00ff */
[----:B------:R0:W-:Y:S01]  /*2e240*/  @!P0 STG.E desc[UR4][R4.64], R3 ;  /* 0x0000000304008986 */ /* 0x0001e2000c101904 */
[----:B------:R-:W-:Y:S05]  /*2e250*/  @!P0 EXIT ;  /* 0x000000000000894d */ /* 0x000fea0003800000 */
[----:B0-----:R-:W-:-:S05]  /*2e260*/  IMAD.MOV.U32 R3, RZ, RZ, 0x43380000 ;  /* 0x43380000ff037424 */ /* 0x001fca00078e00ff */
[----:B------:R-:W-:Y:S01]  /*2e270*/  STG.E desc[UR4][R4.64], R3 ;  /* 0x0000000304007986 */ /* 0x000fe2000c101904 */
[----:B------:R-:W-:Y:S05]  /*2e280*/  EXIT ;  /* 0x000000000000794d */ /* 0x000fea0003800000 */
.L_x_933:
        /* <DEDUP_REMOVED lines=15> */
.L_x_938:
[----:B------:R-:W-:-:S13]  /*2e380*/  FSETP.NEU.AND P0, PT, R2, R7, PT ;  /* 0x000000070200720b */ /* 0x000fda0003f0d000 */
[----:B------:R-:W-:-:S05]  /*2e390*/  @!P0 IMAD.MOV.U32 R3, RZ, RZ, 0x43350000 ;  /* 0x43350000ff038424 */ /* 0x000fca00078e00ff */
[----:B------:R0:W-:Y:S01]  /*2e3a0*/  @!P0 STG.E desc[UR4][R4.64], R3 ;  /* 0x0000000304008986 */ /* 0x0001e2000c101904 */
[----:B------:R-:W-:Y:S05]  /*2e3b0*/  @!P0 EXIT ;  /* 0x000000000000894d */ /* 0x000fea0003800000 */
[----:B0-----:R-:W-:-:S05]  /*2e3c0*/  IMAD.MOV.U32 R3, RZ, RZ, 0x43340000 ;  /* 0x43340000ff037424 */ /* 0x001fca00078e00ff */
[----:B------:R-:W-:Y:S01]  /*2e3d0*/  STG.E desc[UR4][R4.64], R3 ;  /* 0x0000000304007986 */ /* 0x000fe2000c101904 */
[----:B------:R-:W-:Y:S05]  /*2e3e0*/  EXIT ;  /* 0x000000000000794d */ /* 0x000fea0003800000 */
.L_x_937:
        /* <DEDUP_REMOVED lines=11> */
.L_x_939:
[----:B------:R-:W-:-:S13]  /*2e4a0*/  FSETP.NEU.AND P0, PT, R2, R3, PT ;  /* 0x000000030200720b */ /* 0x000fda0003f0d000 */
[----:B------:R-:W-:-:S05]  /*2e4b0*/  @!P0 IMAD.MOV.U32 R3, RZ, RZ, 0x43310000 ;  /* 0x43310000ff038424 */ /* 0x000fca00078e00ff */
[----:B------:R0:W-:Y:S01]  /*2e4c0*/  @!P0 STG.E desc[UR4][R4.64], R3 ;  /* 0x0000000304008986 */ /* 0x0001e2000c101904 */
[----:B------:R-:W-:Y:S05]  /*2e4d0*/  @!P0 EXIT ;  /* 0x000000000000894d */ /* 0x000fea0003800000 */
[----:B0-----:R-:W-:-:S05]  /*2e4e0*/  IMAD.MOV.U32 R3, RZ, RZ, 0x43300000 ;  /* 0x43300000ff037424 */ /* 0x001fca00078e00ff */
[----:B------:R-:W-:Y:S01]  /*2e4f0*/  STG.E desc[UR4][R4.64], R3 ;  /* 0x0000000304007986 */ /* 0x000fe2000c101904 */
[----:B------:R-:W-:Y:S05]  /*2e500*/  EXIT ;  /* 0x000000000000794d */ /* 0x000fea0003800000 */
.L_x_932:
        /* <DEDUP_REMOVED lines=19> */
.L_x_942:
[----:B------:R-:W-:-:S13]  /*2e640*/  FSETP.NEU.AND P0, PT, R2, R7, PT ;  /* 0x000000070200720b */ /* 0x000fda0003f0d000 */
[----:B------:R-:W-:-:S05]  /*2e650*/  @!P0 IMAD.MOV.U32 R3, RZ, RZ, 0x432d0000 ;  /* 0x432d0000ff038424 */ /* 0x000fca00078e00ff */
[----:B------:R0:W-:Y:S01]  /*2e660*/  @!P0 STG.E desc[UR4][R4.64], R3 ;  /* 0x0000000304008986 */ /* 0x0001e2000c101904 */
[----:B------:R-:W-:Y:S05]  /*2e670*/  @!P0 EXIT ;  /* 0x000000000000894d */ /* 0x000fea0003800000 */
[----:B0-----:R-:W-:-:S05]  /*2e680*/  IMAD.MOV.U32 R3, RZ, RZ, 0x432c0000 ;  /* 0x432c0000ff037424 */ /* 0x001fca00078e00ff */
[----:B------:R-:W-:Y:S01]  /*2e690*/  STG.E desc[UR4][R4.64], R3 ;  /* 0x0000000304007986 */ /* 0x000fe2000c101904 */
[----:B------:R-:W-:Y:S05]  /*2e6a0*/  EXIT ;  /* 0x000000000000794d */ /* 0x000fea0003800000 */
.L_x_941:
        /* <DEDUP_REMOVED lines=11> */
.L_x_943:
[----:B------:R-:W-:-:S13]  /*2e760*/  FSETP.NEU.AND P0, PT, R2, R3, PT ;  /* 0x000000030200720b */ /* 0x000fda0003f0d000 */
[----:B------:R-:W-:-:S05]  /*2e770*/  @!P0 IMAD.MOV.U32 R3, RZ, RZ, 0x43290000 ;  /* 0x43290000ff038424 */ /* 0x000fca00078e00ff */
[----:B------:R0:W-:Y:S01]  /*2e780*/  @!P0 STG.E desc[UR4][R4.64], R3 ;  /* 0x0000000304008986 */ /* 0x0001e2000c101904 */
[----:B------:R-:W-:Y:S05]  /*2e790*/  @!P0 EXIT ;  /* 0x000000000000894d */ /* 0x000fea0003800000 */
[----:B0-----:R-:W-:-:S05]  /*2e7a0*/  IMAD.MOV.U32 R3, RZ, RZ, 0x43280000 ;  /* 0x43280000ff037424 */ /* 0x001fca00078e00ff */
[----:B------:R-:W-:Y:S01]  /*2e7b0*/  STG.E desc[UR4][R4.64], R3 ;  /* 0x0000000304007986 */ /* 0x000fe2000c101904 */
[----:B------:R-:W-:Y:S05]  /*2e7c0*/  EXIT ;  /* 0x000000000000794d */ /* 0x000fea0003800000 */
.L_x_940:
        /* <DEDUP_REMOVED lines=15> */
.L_x_945:
[----:B------:R-:W-:-:S13]  /*2e8c0*/  FSETP.NEU.AND P0, PT, R2, R3, PT ;  /* 0x000000030200720b */ /* 0x000fda0003f0d000 */
[----:B------:R-:W-:-:S05]  /*2e8d0*/  @!P0 IMAD.MOV.U32 R3, RZ, RZ, 0x43250000 ;  /* 0x43250000ff038424 */ /* 0x000fca00078e00ff */
[----:B------:R0:W-:Y:S01]  /*2e8e0*/  @!P0 STG.E desc[UR4][R4.64], R3 ;  /* 0x0000000304008986 */ /* 0x0001e2000c101904 */
[----:B------:R-:W-:Y:S05]  /*2e8f0*/  @!P0 EXIT ;  /* 0x000000000000894d */ /* 0x000fea0003800000 */
[----:B0-----:R-:W-:-:S05]  /*2e900*/  IMAD.MOV.U32 R3, RZ, RZ, 0x43240000 ;  /* 0x43240000ff037424 */ /* 0x001fca00078e00ff */
[----:B------:R-:W-:Y:S01]  /*2e910*/  STG.E desc[UR4][R4.64], R3 ;  /* 0x0000000304007986 */ /* 0x000fe2000c101904 */
[----:B------:R-:W-:Y:S05]  /*2e920*/  EXIT ;  /* 0x000000000000794d */ /* 0x000fea0003800000 */
.L_x_944:
        /* <DEDUP_REMOVED lines=11> */
.L_x_946:
[----:B------:R-:W-:-:S13]  /*2e9e0*/  FSETP.NEU.AND P0, PT, R2, R7, PT ;  /* 0x000000070200720b */ /* 0x000fda0003f0d000 */
[----:B------:R-:W-:-:S05]  /*2e9f0*/  @!P0 IMAD.MOV.U32 R3, RZ, RZ, 0x43210000 ;  /* 0x43210000ff038424 */ /* 0x000fca00078e00ff */
[----:B------:R0:W-:Y:S01]  /*2ea00*/  @!P0 STG.E desc[UR4][R4.64], R3 ;  /* 0x0000000304008986 */ /* 0x0001e2000c101904 */
[----:B------:R-:W-:Y:S05]  /*2ea10*/  @!P0 EXIT ;  /* 0x000000000000894d */ /* 0x000fea0003800000 */
[----:B0-----:R-:W-:-:S05]  /*2ea20*/  IMAD.MOV.U32 R3, RZ, RZ, 0x43200000 ;  /* 0x43200000ff037424 */ /* 0x001fca00078e00ff */
[----:B------:R-:W-:Y:S01]  /*2ea30*/  STG.E desc[UR4][R4.64], R3 ;  /* 0x0000000304007986 */ /* 0x000fe2000c101904 */
[----:B------:R-:W-:Y:S05]  /*2ea40*/  EXIT ;  /* 0x000000000000794d */ /* 0x000fea0003800000 */
.L_x_931:
        /* <DEDUP_REMOVED lines=23> */
.L_x_950:
[----:B------:R-:W-:-:S13]  /*2ebc0*/  FSETP.NEU.AND P0, PT, R2, R7, PT ;  /* 0x000000070200720b */ /* 0x000fda0003f0d000 */
[----:B------:R-:W-:-:S05]  /*2ebd0*/  @!P0 IMAD.MOV.U32 R3, RZ, RZ, 0x431d0000 ;  /* 0x431d0000ff038424 */ /* 0x000fca00078e00ff */
[----:B------:R0:W-:Y:S01]  /*2ebe0*/  @!P0 STG.E desc[UR4][R4.64], R3 ;  /* 0x0000000304008986 */ /* 0x0001e2000c101904 */
[----:B------:R-:W-:Y:S05]  /*2ebf0*/  @!P0 EXIT ;  /* 0x000000000000894d */ /* 0x000fea0003800000 */
[----:B0-----:R-:W-:-:S05]  /*2ec00*/  IMAD.MOV.U32 R3, RZ, RZ, 0x431c0000 ;  /* 0x431c0000ff037424 */ /* 0x001fca00078e00ff */
[----:B------:R-:W-:Y:S01]  /*2ec10*/  STG.E desc[UR4][R4.64], R3 ;  /* 0x0000000304007986 */ /* 0x000fe2000c101904 */
[----:B------:R-:W-:Y:S05]  /*2ec20*/  EXIT ;  /* 0x000000000000794d */ /* 0x000fea0003800000 */
.L_x_949:
        /* <DEDUP_REMOVED lines=11> */
.L_x_951:
[----:B------:R-:W-:-:S13]  /*2ece0*/  FSETP.NEU.AND P0, PT, R2, R3, PT ;  /* 0x000000030200720b */ /* 0x000fda0003f0d000 */
[----:B------:R-:W-:-:S05]  /*2ecf0*/  @!P0 IMAD.MOV.U32 R3, RZ, RZ, 0x43190000 ;  /* 0x43190000ff038424 */ /* 0x000fca00078e00ff */
[----:B------:R0:W-:Y:S01]  /*2ed00*/  @!P0 STG.E desc[UR4][R4.64], R3 ;  /* 0x0000000304008986 */ /* 0x0001e2000c101904 */
[----:B------:R-:W-:Y:S05]  /*2ed10*/  @!P0 EXIT ;  /* 0x000000000000894d */ /* 0x000fea0003800000 */
[----:B0-----:R-:W-:-:S05]  /*2ed20*/  IMAD.MOV.U32 R3, RZ, RZ, 0x43180000 ;  /* 0x43180000ff037424 */ /* 0x001fca00078e00ff */
[----:B------:R-:W-:Y:S01]  /*2ed30*/  STG.E desc[UR4][R4.64], R3 ;  /* 0x0000000304007986 */ /* 0x000fe2000c101904 */
[----:B------:R-:W-:Y:S05]  /*2ed40*/  EXIT ;  /* 0x000000000000794d */ /* 0x000fea0003800000 */
.L_x_948:
        /* <DEDUP_REMOVED lines=15> */
.L_x_953:
[----:B------:R-:W-:-:S13]  /*2ee40*/  FSETP.NEU.AND P0, PT, R2, R3, PT ;  /* 0x000000030200720b */ /* 0x000fda0003f0d000 */
[----:B------:R-:W-:-:S05]  /*2ee50*/  @!P0 IMAD.MOV.U32 R3, RZ, RZ, 0x43150000 ;  /* 0x43150000ff038424 */ /* 0x000fca00078e00ff */
[----:B------:R0:W-:Y:S01]  /*2ee60*/  @!P0 STG.E desc[UR4][R4.64], R3 ;  /* 0x0000000304008986 */ /* 0x0001e2000c101904 */
[----:B------:R-:W-:Y:S05]  /*2ee70*/  @!P0 EXIT ;  /* 0x000000000000894d */ /* 0x000fea0003800000 */
[----:B0-----:R-:W-:-:S05]  /*2ee80*/  IMAD.MOV.U32 R3, RZ, RZ, 0x43140000 ;  /* 0x43140000ff037424 */ /* 0x001fca00078e00ff */
[----:B------:R-:W-:Y:S01]  /*2ee90*/  STG.E desc[UR4][R4.64], R3 ;  /* 0x0000000304007986 */ /* 0x000fe2000c101904 */
[----:B------:R-:W-:Y:S05]  /*2eea0*/  EXIT ;  /* 0x000000000000794d */ /* 0x000fea0003800000 */
.L_x_952:
        /* <DEDUP_REMOVED lines=11> */
.L_x_954:
[----:B------:R-:W-:-:S13]  /*2ef60*/  FSETP.NEU.AND P0, PT, R2, R7, PT ;  /* 0x000000070200720b */ /* 0x000fda0003f0d000 */
[----:B------:R-:W-:-:S05]  /*2ef70*/  @!P0 IMAD.MOV.U32 R3, RZ, RZ, 0x43110000 ;  /* 0x43110000ff038424 */ /* 0x000fca00078e00ff */
[----:B------:R0:W-:Y:S01]  /*2ef80*/  @!P0 STG.E desc[UR4][R4.64], R3 ;  /* 0x0000000304008986 */ /* 0x0001e2000c101904 */
[----:B------:R-:W-:Y:S05]  /*2ef90*/  @!P0 EXIT ;  /* 0x000000000000894d */ /* 0x000fea0003800000 */
[----:B0-----:R-:W-:-:S05]  /*2efa0*/  IMAD.MOV.U32 R3, RZ, RZ, 0x43100000 ;  /* 0x43100000ff037424 */ /* 0x001fca00078e00ff */
[----:B------:R-:W-:Y:S01]  /*2efb0*/  STG.E desc[UR4][R4.64], R3 ;  /* 0x0000000304007986 */ /* 0x000fe2000c101904 */
[----:B------:R-:W-:Y:S05]  /*2efc0*/  EXIT ;  /* 0x000000000000794d */ /* 0x000fea0003800000 */
.L_x_947:
        /* <DEDUP_REMOVED lines=19> */
.L_x_957:
[----:B------:R-:W-:-:S13]  /*2f100*/  FSETP.NEU.AND P0, PT, R2, R3, PT ;  /* 0x000000030200720b */ /* 0x000fda0003f0d000 */
[----:B------:R-:W-:-:S05]  /*2f110*/  @!P0 IMAD.MOV.U32 R3, RZ, RZ, 0x430d0000 ;  /* 0x430d0000ff038424 */ /* 0x000fca00078e00ff */
[----:B------:R0:W-:Y:S01]  /*2f120*/  @!P0 STG.E desc[UR4][R4.64], R3 ;  /* 0x0000000304008986 */ /* 0x0001e2000c101904 */
[----:B------:R-:W-:Y:S05]  /*2f130*/  @!P0 EXIT ;  /* 0x000000000000894d */ /* 0x000fea0003800000 */
[----:B0-----:R-:W-:-:S05]  /*2f140*/  IMAD.MOV.U32 R3, RZ, RZ, 0x430c0000 ;  /* 0x430c0000ff037424 */ /* 0x001fca00078e00ff */
[----:B------:R-:W-:Y:S01]  /*2f150*/  STG.E desc[UR4][R4.64], R3 ;  /* 0x0000000304007986 */ /* 0x000fe2000c101904 */
[----:B------:R-:W-:Y:S05]  /*2f160*/  EXIT ;  /* 0x000000000000794d */ /* 0x000fea0003800000 */
.L_x_956:
        /* <DEDUP_REMOVED lines=11> */
.L_x_958:
[----:B------:R-:W-:-:S13]  /*2f220*/  FSETP.NEU.AND P0, PT, R2, R7, PT ;  /* 0x000000070200720b */ /* 0x000fda0003f0d000 */
[----:B------:R-:W-:-:S05]  /*2f230*/  @!P0 IMAD.MOV.U32 R3, RZ, RZ, 0x43090000 ;  /* 0x43090000ff038424 */ /* 0x000fca00078e00ff */
[----:B------:R0:W-:Y:S01]  /*2f240*/  @!P0 STG.E desc[UR4][R4.64], R3 ;  /* 0x0000000304008986 */ /* 0x0001e2000c101904 */
[----:B------:R-:W-:Y:S05]  /*2f250*/  @!P0 EXIT ;  /* 0x000000000000894d */ /* 0x000fea0003800000 */
[----:B0-----:R-:W-:-:S05]  /*2f260*/  IMAD.MOV.U32 R3, RZ, RZ, 0x43080000 ;  /* 0x43080000ff037424 */ /* 0x001fca00078e00ff */
[----:B------:R-:W-:Y:S01]  /*2f270*/  STG.E desc[UR4][R4.64], R3 ;  /* 0x0000000304007986 */ /* 0x000fe2000c101904 */
[----:B------:R-:W-:Y:S05]  /*2f280*/  EXIT ;  /* 0x000000000000794d */ /* 0x000fea0003800000 */
.L_x_955:
        /* <DEDUP_REMOVED lines=15> */
.L_x_960:
[----:B------:R-:W-:-:S13]  /*2f380*/  FSETP.NEU.AND P0, PT, R2, R7, PT ;  /* 0x000000070200720b */ /* 0x000fda0003f0d000 */
[----:B------:R-:W-:-:S05]  /*2f390*/  @!P0 IMAD.MOV.U32 R3, RZ, RZ, 0x43050000 ;  /* 0x43050000ff038424 */ /* 0x000fca00078e00ff */
[----:B------:R0:W-:Y:S01]  /*2f3a0*/  @!P0 STG.E desc[UR4][R4.64], R3 ;  /* 0x0000000304008986 */ /* 0x0001e2000c101904 */
[----:B------:R-:W-:Y:S05]  /*2f3b0*/  @!P0 EXIT ;  /* 0x000000000000894d */ /* 0x000fea0003800000 */
[----:B0-----:R-:W-:-:S05]  /*2f3c0*/  IMAD.MOV.U32 R3, RZ, RZ, 0x43040000 ;  /* 0x43040000ff037424 */ /* 0x001fca00078e00ff */
[----:B------:R-:W-:Y:S01]  /*2f3d0*/  STG.E desc[UR4][R4.64], R3 ;  /* 0x0000000304007986 */ /* 0x000fe2000c101904 */
[----:B------:R-:W-:Y:S05]  /*2f3e0*/  EXIT ;  /* 0x000000000000794d */ /* 0x000fea0003800000 */
.L_x_959:
        /* <DEDUP_REMOVED lines=11> */
.L_x_961:
[----:B------:R-:W-:-:S13]  /*2f4a0*/  FSETP.NEU.AND P0, PT, R2, R3, PT ;  /* 0x000000030200720b */ /* 0x000fda0003f0d000 */
[----:B------:R-:W-:-:S05]  /*2f4b0*/  @!P0 IMAD.MOV.U32 R3, RZ, RZ, 0x43010000 ;  /* 0x43010000ff038424 */ /* 0x000fca00078e00ff */
[----:B------:R0:W-:Y:S01]  /*2f4c0*/  @!P0 STG.E desc[UR4][R4.64], R3 ;  /* 0x0000000304008986 */ /* 0x0001e2000c101904 */
[----:B------:R-:W-:Y:S05]  /*2f4d0*/  @!P0 EXIT ;  /* 0x000000000000894d */ /* 0x000fea0003800000 */
[----:B0-----:R-:W-:-:S05]  /*2f4e0*/  IMAD.MOV.U32 R3, RZ, RZ, 0x43000000 ;  /* 0x43000000ff037424 */ /* 0x001fca00078e00ff */
[----:B------:R-:W-:Y:S01]  /*2f4f0*/  STG.E desc[UR4][R4.64], R3 ;  /* 0x0000000304007986 */ /* 0x000fe2000c101904 */
[----:B------:R-:W-:Y:S05]  /*2f500*/  EXIT ;  /* 0x000000000000794d */ /* 0x000fea0003800000 */
.L_x_898:
        /* <DEDUP_REMOVED lines=31> */
.L_x_967:
[----:B------:R-:W-:-:S13]  /*2f700*/  FSETP.NEU.AND P0, PT, R2, R3, PT ;  /* 0x000000030200720b */ /* 0x000fda0003f0d000 */
[----:B------:R-:W-:-:S05]  /*2f710*/  @!P0 IMAD.MOV.U32 R3, RZ, RZ, 0x42fa0000 ;  /* 0x42fa0000ff038424 */ /* 0x000fca00078e00ff */
[----:B------:R0:W-:Y:S01]  /*2f720*/  @!P0 STG.E desc[UR4][R4.64], R3 ;  /* 0x0000000304008986 */ /* 0x0001e2000c101904 */
[----:B------:R-:W-:Y:S05]  /*2f730*/  @!P0 EXIT ;  /* 0x000000000000894d */ /* 0x000fea0003800000 */
[----:B0-----:R-:W-:-:S05]  /*2f740*/  IMAD.MOV.U32 R3, RZ, RZ, 0x42f80000 ;  /* 0x42f80000ff037424 */ /* 0x001fca00078e00ff */
[----:B------:R-:W-:Y:S01]  /*2f750*/  STG.E desc[UR4][R4.64], R3 ;  /* 0x0000000304007986 */ /* 0x000fe2000c101904 */
[----:B------:R-:W-:Y:S05]  /*2f760*/  EXIT ;  /* 0x000000000000794d */ /* 0x000fea0003800000 */
.L_x_966:
        /* <DEDUP_REMOVED lines=11> */
.L_x_968:
[----:B------:R-:W-:-:S13]  /*2f820*/  FSETP.NEU.AND P0, PT, R2, R7, PT ;  /* 0x000000070200720b */ /* 0x000fda0003f0d000 */
[----:B------:R-:W-:-:S05]  /*2f830*/  @!P0 IMAD.MOV.U32 R3, RZ, RZ, 0x42f20000 ;  /* 0x42f20000ff038424 */ /* 0x000fca00078e00ff */
[----:B------:R0:W-:Y:S01]  /*2f840*/  @!P0 STG.E desc[UR4][R4.64], R3 ;  /* 0x0000000304008986 */ /* 0x0001e2000c101904 */
[----:B------:R-:W-:Y:S05]  /*2f850*/  @!P0 EXIT ;  /* 0x000000000000894d */ /* 0x000fea0003800000 */
[----:B0-----:R-:W-:-:S05]  /*2f860*/  IMAD.MOV.U32 R3, RZ, RZ, 0x42f00000 ;  /* 0x42f00000ff037424 */ /* 0x001fca00078e00ff */
[----:B------:R-:W-:Y:S01]  /*2f870*/  STG.E desc[UR4][R4.64], R3 ;  /* 0x0000000304007986 */ /* 0x000fe2000c101904 */
[----:B------:R-:W-:Y:S05]  /*2f880*/  EXIT ;  /* 0x000000000000794d */ /* 0x000fea0003800000 */
.L_x_965:
        /* <DEDUP_REMOVED lines=15> */
.L_x_970:
[----:B------:R-:W-:-:S13]  /*2f980*/  FSETP.NEU.AND P0, PT, R2, R7, PT ;  /* 0x000000070200720b */ /* 0x000fda0003f0d000 */
[----:B------:R-:W-:-:S05]  /*2f990*/  @!P0 IMAD.MOV.U32 R3, RZ, RZ, 0x42ea0000 ;  /* 0x42ea0000ff038424 */ /* 0x000fca00078e00ff */
[----:B------:R0:W-:Y:S01]  /*2f9a0*/  @!P0 STG.E desc[UR4][R4.64], R3 ;  /* 0x0000000304008986 */ /* 0x0001e2000c101904 */
[----:B------:R-:W-:Y:S05]  /*2f9b0*/  @!P0 EXIT ;  /* 0x000000000000894d */ /* 0x000fea0003800000 */
[----:B0-----:R-:W-:-:S05]  /*2f9c0*/  IMAD.MOV.U32 R3, RZ, RZ, 0x42e80000 ;  /* 0x42e80000ff037424 */ /* 0x001fca00078e00ff */
[----:B------:R-:W-:Y:S01]  /*2f9d0*/  STG.E desc[UR4][R4.64], R3 ;  /* 0x0000000304007986 */ /* 0x000fe2000c101904 */
[----:B------:R-:W-:Y:S05]  /*2f9e0*/  EXIT ;  /* 0x000000000000794d */ /* 0x000fea0003800000 */
.L_x_969:
        /* <DEDUP_REMOVED lines=11> */
.L_x_971:
[----:B------:R-:W-:-:S13]  /*2faa0*/  FSETP.NEU.AND P0, PT, R2, R3, PT ;  /* 0x000000030200720b */ /* 0x000fda0003f0d000 */
[----:B------:R-:W-:-:S05]  /*2fab0*/  @!P0 IMAD.MOV.U32 R3, RZ, RZ, 0x42e20000 ;  /* 0x42e20000ff038424 */ /* 0x000fca00078e00ff */
[----:B------:R0:W-:Y:S01]  /*2fac0*/  @!P0 STG.E desc[UR4][R4.64], R3 ;  /* 0x0000000304008986 */ /* 0x0001e2000c101904 */
[----:B------:R-:W-:Y:S05]  /*2fad0*/  @!P0 EXIT ;  /* 0x000000000000894d */ /* 0x000fea0003800000 */
[----:B0-----:R-:W-:-:S05]  /*2fae0*/  IMAD.MOV.U32 R3, RZ, RZ, 0x42e00000 ;  /* 0x42e00000ff037424 */ /* 0x001fca00078e00ff */
[----:B------:R-:W-:Y:S01]  /*2faf0*/  STG.E desc[UR4][R4.64], R3 ;  /* 0x0000000304007986 */ /* 0x000fe2000c101904 */
[----:B------:R-:W-:Y:S05]  /*2fb00*/  EXIT ;  /* 0x000000000000794d */ /* 0x000fea0003800000 */
.L_x_964:
        /* <DEDUP_REMOVED lines=19> */
.L_x_974:
[----:B------:R-:W-:-:S13]  /*2fc40*/  FSETP.NEU.AND P0, PT, R2, R7, PT ;  /* 0x000000070200720b */ /* 0x000fda0003f0d000 */
[----:B------:R-:W-:-:S05]  /*2fc50*/  @!P0 IMAD.MOV.U32 R3, RZ, RZ, 0x42da0000 ;  /* 0x42da0000ff038424 */ /* 0x000fca00078e00ff */
[----:B------:R0:W-:Y:S01]  /*2fc60*/  @!P0 STG.E desc[UR4][R4.64], R3 ;  /* 0x0000000304008986 */ /* 0x0001e2000c101904 */
[----:B------:R-:W-:Y:S05]  /*2fc70*/  @!P0 EXIT ;  /* 0x000000000000894d */ /* 0x000fea0003800000 */
[----:B0-----:R-:W-:-:S05]  /*2fc80*/  IMAD.MOV.U32 R3, RZ, RZ, 0x42d80000 ;  /* 0x42d80000ff037424 */ /* 0x001fca00078e00ff */
[----:B------:R-:W-:Y:S01]  /*2fc90*/  STG.E desc[UR4][R4.64], R3 ;  /* 0x0000000304007986 */ /* 0x000fe2000c101904 */
[----:B------:R-:W-:Y:S05]  /*2fca0*/  EXIT ;  /* 0x000000000000794d */ /* 0x000fea0003800000 */
.L_x_973:
        /* <DEDUP_REMOVED lines=11> */
.L_x_975:
[----:B------:R-:W-:-:S13]  /*2fd60*/  FSETP.NEU.AND P0, PT, R2, R3, PT ;  /* 0x000000030200720b */ /* 0x000fda0003f0d000 */
[----:B------:R-:W-:-:S05]  /*2fd70*/  @!P0 IMAD.MOV.U32 R3, RZ, RZ, 0x42d20000 ;  /* 0x42d20000ff038424 */ /* 0x000fca00078e00ff */
[----:B------:R0:W-:Y:S01]  /*2fd80*/  @!P0 STG.E desc[UR4][R4.64], R3 ;  /* 0x0000000304008986 */ /* 0x0001e2000c101904 */
[----:B------:R-:W-:Y:S05]  /*2fd90*/  @!P0 EXIT ;  /* 0x000000000000894d */ /* 0x000fea0003800000 */
[----:B0-----:R-:W-:-:S05]  /*2fda0*/  IMAD.MOV.U32 R3, RZ, RZ, 0x42d00000 ;  /* 0x42d00000ff037424 */ /* 0x001fca00078e00ff */
[----:B------:R-:W-:Y:S01]  /*2fdb0*/  STG.E desc[UR4][R4.64], R3 ;  /* 0x0000000304007986 */ /* 0x000fe2000c101904 */
[----:B------:R-:W-:Y:S05]  /*2fdc0*/  EXIT ;  /* 0x000000000000794d */ /* 0x000fea0003800000 */
.L_x_972:
        /* <DEDUP_REMOVED lines=15> */
.L_x_977:
[----:B------:R-:W-:-:S13]  /*2fec0*/  FSETP.NEU.AND P0, PT, R2, R3, PT ;  /* 0x000000030200720b */ /* 0x000fda0003f0d000 */
[----:B------:R-:W-:-:S05]  /*2fed0*/  @!P0 IMAD.MOV.U32 R3, RZ, RZ, 0x42ca0000 ;  /* 0x42ca0000ff038424 */ /* 0x000fca00078e00ff */
[----:B------:R0:W-:Y:S01]  /*2fee0*/  @!P0 STG.E desc[UR4][R4.64], R3 ;  /* 0x0000000304008986 */ /* 0x0001e2000c101904 */
[----:B------:R-:W-:Y:S05]  /*2fef0*/  @!P0 EXIT ;  /* 0x000000000000894d */ /* 0x000fea0003800000 */
[----:B0-----:R-:W-:-:S05]  /*2ff00*/  IMAD.MOV.U32 R3, RZ, RZ, 0x42c80000 ;  /* 0x42c80000ff037424 */ /* 0x001fca00078e00ff */
[----:B------:R-:W-:Y:S01]  /*2ff10*/  STG.E desc[UR4][R4.64], R3 ;  /* 0x0000000304007986 */ /* 0x000fe2000c101904 */
[----:B------:R-:W-:Y:S05]  /*2ff20*/  EXIT ;  /* 0x000000000000794d */ /* 0x000fea0003800000 */
.L_x_976:
        /* <DEDUP_REMOVED lines=11> */
.L_x_978:
[----:B------:R-:W-:-:S13]  /*2ffe0*/  FSETP.NEU.AND P0, PT, R2, R7, PT ;  /* 0x000000070200720b */ /* 0x000fda0003f0d000 */
[----:B------:R-:W-:-:S05]  /*2fff0*/  @!P0 IMAD.MOV.U32 R3, RZ, RZ, 0x42c20000 ;  /* 0x42c20000ff038424 */ /* 0x000fca00078e00ff */
[----:B------:R0:W-:Y:S01]  /*30000*/  @!P0 STG.E desc[UR4][R4.64], R3 ;  /* 0x0000000304008986 */ /* 0x0001e2000c101904 */
[----:B------:R-:W-:Y:S05]  /*30010*/  @!P0 EXIT ;  /* 0x000000000000894d */ /* 0x000fea0003800000 */
[----:B0-----:R-:W-:-:S05]  /*30020*/  IMAD.MOV.U32 R3, RZ, RZ, 0x42c00000 ;  /* 0x42c00000ff037424 */ /* 0x001fca00078e00ff */
[----:B------:R-:W-:Y:S01]  /*30030*/  STG.E desc[UR4][R4.64], R3 ;  /* 0x0000000304007986 */ /* 0x000fe2000c101904 */
[----:B------:R-:W-:Y:S05]  /*30040*/  EXIT ;  /* 0x000000000000794d */ /* 0x000fea0003800000 */
.L_x_963:
        /* <DEDUP_REMOVED lines=23> */
.L_x_982:
[----:B------:R-:W-:-:S13]  /*301c0*/  FSETP.NEU.AND P0, PT, R2, R7, PT ;  /* 0x000000070200720b */ /* 0x000fda0003f0d000 */
[----:B------:R-:W-:-:S05]  /*301d0*/  @!P0 IMAD.MOV.U32 R3, RZ, RZ, 0x42ba0000 ;  /* 0x42ba0000ff038424 */ /* 0x000fca00078e00ff */
[----:B------:R0:W-:Y:S01]  /*301e0*/  @!P0 STG.E desc[UR4][R4.64], R3 ;  /* 0x0000000304008986 */ /* 0x0001e2000c101904 */
[----:B------:R-:W-:Y:S05]  /*301f0*/  @!P0 EXIT ;  /* 0x000000000000894d */ /* 0x000fea0003800000 */
[----:B0-----:R-:W-:-:S05]  /*30200*/  IMAD.MOV.U32 R3, RZ, RZ, 0x42b80000 ;  /* 0x42b80000ff037424 */ /* 0x001fca00078e00ff */
[----:B------:R-:W-:Y:S01]  /*30210*/  STG.E desc[UR4][R4.64], R3 ;  /* 0x0000000304007986 */ /* 0x000fe2000c101904 */
[----:B------:R-:W-:Y:S05]  /*30220*/  EXIT ;  /* 0x000000000000794d */ /* 0x000fea0003800000 */
.L_x_981:
        /* <DEDUP_REMOVED lines=11> */
.L_x_983:
[----:B------:R-:W-:-:S13]  /*302e0*/  FSETP.NEU.AND P0, PT, R2, R3, PT ;  /* 0x000000030200720b */ /* 0x000fda0003f0d000 */
[----:B------:R-:W-:-:S05]  /*302f0*/  @!P0 IMAD.MOV.U32 R3, RZ, RZ, 0x42b20000 ;  /* 0x42b20000ff038424 */ /* 0x000fca00078e00ff */
[----:B------:R0:W-:Y:S01]  /*30300*/  @!P0 STG.E desc[UR4][R4.64], R3 ;  /* 0x0000000304008986 */ /* 0x0001e2000c101904 */
[----:B------:R-:W-:Y:S05]  /*30310*/  @!P0 EXIT ;  /* 0x000000000000894d */ /* 0x000fea0003800000 */
[----:B0-----:R-:W-:-:S05]  /*30320*/  IMAD.MOV.U32 R3, RZ, RZ, 0x42b00000 ;  /* 0x42b00000ff037424 */ /* 0x001fca00078e00ff */
[----:B------:R-:W-:Y:S01]  /*30330*/  STG.E desc[UR4][R4.64], R3 ;  /* 0x0000000304007986 */ /* 0x000fe2000c101904 */
[----:B------:R-:W-:Y:S05]  /*30340*/  EXIT ;  /* 0x000000000000794d */ /* 0x000fea0003800000 */
.L_x_980:
        /* <DEDUP_REMOVED lines=15> */
.L_x_985:
[----:B------:R-:W-:-:S13]  /*30440*/  FSETP.NEU.AND P0, PT, R2, R3, PT ;  /* 0x000000030200720b */ /* 0x000fda0003f0d000 */
[----:B------:R-:W-:-:S05]  /*30450*/  @!P0 IMAD.MOV.U32 R3, RZ, RZ, 0x42aa0000 ;  /* 0x42aa0000ff038424 */ /* 0x000fca00078e00ff */
[----:B------:R0:W-:Y:S01]  /*30460*/  @!P0 STG.E desc[UR4][R4.64], R3 ;  /* 0x0000000304008986 */ /* 0x0001e2000c101904 */
[----:B------:R-:W-:Y:S05]  /*30470*/  @!P0 EXIT ;  /* 0x000000000000894d */ /* 0x000fea0003800000 */
[----:B0-----:R-:W-:-:S05]  /*30480*/  IMAD.MOV.U32 R3, RZ, RZ, 0x42a80000 ;  /* 0x42a80000ff037424 */ /* 0x001fca00078e00ff */
[----:B------:R-:W-:Y:S01]  /*30490*/  STG.E desc[UR4][R4.64], R3 ;  /* 0x0000000304007986 */ /* 0x000fe2000c101904 */
[----:B------:R-:W-:Y:S05]  /*304a0*/  EXIT ;  /* 0x000000000000794d */ /* 0x000fea0003800000 */
.L_x_984:
        /* <DEDUP_REMOVED lines=11> */
.L_x_986:
[----:B------:R-:W-:-:S13]  /*30560*/  FSETP.NEU.AND P0, PT, R2, R7, PT ;  /* 0x000000070200720b */ /* 0x000fda0003f0d000 */
[----:B------:R-:W-:-:S05]  /*30570*/  @!P0 IMAD.MOV.U32 R3, RZ, RZ, 0x42a20000 ;  /* 0x42a20000ff038424 */ /* 0x000fca00078e00ff */
[----:B------:R0:W-:Y:S01]  /*30580*/  @!P0 STG.E desc[UR4][R4.64], R3 ;  /* 0x0000000304008986 */ /* 0x0001e2000c101904 */
[----:B------:R-:W-:Y:S05]  /*30590*/  @!P0 EXIT ;  /* 0x000000000000894d */ /* 0x000fea0003800000 */
[----:B0-----:R-:W-:-:S05]  /*305a0*/  IMAD.MOV.U32 R3, RZ, RZ, 0x42a00000 ;  /* 0x42a00000ff037424 */ /* 0x001fca00078e00ff */
[----:B------:R-:W-:Y:S01]  /*305b0*/  STG.E desc[UR4][R4.64], R3 ;  /* 0x0000000304007986 */ /* 0x000fe2000c101904 */
[----:B------:R-:W-:Y:S05]  /*305c0*/  EXIT ;  /* 0x000000000000794d */ /* 0x000fea0003800000 */
.L_x_979:
        /* <DEDUP_REMOVED lines=19> */
.L_x_989:
[----:B------:R-:W-:-:S13]  /*30700*/  FSETP.NEU.AND P0, PT, R2, R3, PT ;  /* 0x000000030200720b */ /* 0x000fda0003f0d000 */
[----:B------:R-:W-:-:S05]  /*30710*/  @!P0 IMAD.MOV.U32 R3, RZ, RZ, 0x429a0000 ;  /* 0x429a0000ff038424 */ /* 0x000fca00078e00ff */
[----:B------:R0:W-:Y:S01]  /*30720*/  @!P0 STG.E desc[UR4][R4.64], R3 ;  /* 0x0000000304008986 */ /* 0x0001e2000c101904 */
[----:B------:R-:W-:Y:S05]  /*30730*/  @!P0 EXIT ;  /* 0x000000000000894d */ /* 0x000fea0003800000 */
[----:B0-----:R-:W-:-:S05]  /*30740*/  IMAD.MOV.U32 R3, RZ, RZ, 0x42980000 ;  /* 0x42980000ff037424 */ /* 0x001fca00078e00ff */
[----:B------:R-:W-:Y:S01]  /*30750*/  STG.E desc[UR4][R4.64], R3 ;  /* 0x0000000304007986 */ /* 0x000fe2000c101904 */
[----:B------:R-:W-:Y:S05]  /*30760*/  EXIT ;  /* 0x000000000000794d */ /* 0x000fea0003800000 */
.L_x_988:
        /* <DEDUP_REMOVED lines=11> */
.L_x_990:
[----:B------:R-:W-:-:S13]  /*30820*/  FSETP.NEU.AND P0, PT, R2, R7, PT ;  /* 0x000000070200720b */ /* 0x000fda0003f0d000 */
[----:B------:R-:W-:-:S05]  /*30830*/  @!P0 IMAD.MOV.U32 R3, RZ, RZ, 0x42920000 ;  /* 0x42920000ff038424 */ /* 0x000fca00078e00ff */
[----:B------:R0:W-:Y:S01]  /*30840*/  @!P0 STG.E desc[UR4][R4.64], R3 ;  /* 0x0000000304008986 */ /* 0x0001e2000c101904 */
[----:B------:R-:W-:Y:S05]  /*30850*/  @!P0 EXIT ;  /* 0x000000000000894d */ /* 0x000fea0003800000 */
[----:B0-----:R-:W-:-:S05]  /*30860*/  IMAD.MOV.U32 R3, RZ, RZ, 0x42900000 ;  /* 0x42900000ff037424 */ /* 0x001fca00078e00ff */
[----:B------:R-:W-:Y:S01]  /*30870*/  STG.E desc[UR4][R4.64], R3 ;  /* 0x0000000304007986 */ /* 0x000fe2000c101904 */
[----:B------:R-:W-:Y:S05]  /*30880*/  EXIT ;  /* 0x000000000000794d */ /* 0x000fea0003800000 */
.L_x_987:
        /* <DEDUP_REMOVED lines=15> */
.L_x_992:
[----:B------:R-:W-:-:S13]  /*30980*/  FSETP.NEU.AND P0, PT, R2, R7, PT ;  /* 0x000000070200720b */ /* 0x000fda0003f0d000 */
[----:B------:R-:W-:-:S05]  /*30990*/  @!P0 IMAD.MOV.U32 R3, RZ, RZ, 0x428a0000 ;  /* 0x428a0000ff038424 */ /* 0x000fca00078e00ff */
[----:B------:R0:W-:Y:S01]  /*309a0*/  @!P0 STG.E desc[UR4][R4.64], R3 ;  /* 0x0000000304008986 */ /* 0x0001e2000c101904 */
[----:B------:R-:W-:Y:S05]  /*309b0*/  @!P0 EXIT ;  /* 0x000000000000894d */ /* 0x000fea0003800000 */
[----:B0-----:R-:W-:-:S05]  /*309c0*/  IMAD.MOV.U32 R3, RZ, RZ, 0x42880000 ;  /* 0x42880000ff037424 */ /* 0x001fca00078e00ff */
[----:B------:R-:W-:Y:S01]  /*309d0*/  STG.E desc[UR4][R4.64], R3 ;  /* 0x0000000304007986 */ /* 0x000fe2000c101904 */
[----:B------:R-:W-:Y:S05]  /*309e0*/  EXIT ;  /* 0x000000000000794d */ /* 0x000fea0003800000 */
.L_x_991:
        /* <DEDUP_REMOVED lines=11> */
.L_x_993:
[----:B------:R-:W-:-:S13]  /*30aa0*/  FSETP.NEU.AND P0, PT, R2, R3, PT ;  /* 0x000000030200720b */ /* 0x000fda0003f0d000 */
[----:B------:R-:W-:-:S05]  /*30ab0*/  @!P0 IMAD.MOV.U32 R3, RZ, RZ, 0x42820000 ;  /* 0x42820000ff038424 */ /* 0x000fca00078e00ff */
[----:B------:R0:W-:Y:S01]  /*30ac0*/  @!P0 STG.E desc[UR4][R4.64], R3 ;  /* 0x0000000304008986 */ /* 0x0001e2000c101904 */
[----:B------:R-:W-:Y:S05]  /*30ad0*/  @!P0 EXIT ;  /* 0x000000000000894d */ /* 0x000fea0003800000 */
[----:B0-----:R-:W-:-:S05]  /*30ae0*/  IMAD.MOV.U32 R3, RZ, RZ, 0x42800000 ;  /* 0x42800000ff037424 */ /* 0x001fca00078e00ff */
[----:B------:R-:W-:Y:S01]  /*30af0*/  STG.E desc[UR4][R4.64], R3 ;  /* 0x0000000304007986 */ /* 0x000fe2000c101904 */
[----:B------:R-:W-:Y:S05]  /*30b00*/  EXIT ;  /* 0x000000000000794d */ /* 0x000fea0003800000 */
.L_x_962:
        /* <DEDUP_REMOVED lines=27> */
.L_x_998:
[----:B------:R-:W-:-:S13]  /*30cc0*/  FSETP.NEU.AND P0, PT, R2, R7, PT ;  /* 0x000000070200720b */ /* 0x000fda0003f0d000 */
[----:B------:R-:W-:-:S05]  /*30cd0*/  @!P0 IMAD.MOV.U32 R3, RZ, RZ, 0x42740000 ;  /* 0x42740000ff038424 */ /* 0x000fca00078e00ff */
[----:B------:R0:W-:Y:S01]  /*30ce0*/  @!P0 STG.E desc[UR4][R4.64], R3 ;  /* 0x0000000304008986 */ /* 0x0001e2000c101904 */
[----:B------:R-:W-:Y:S05]  /*30cf0*/  @!P0 EXIT ;  /* 0x000000000000894d */ /* 0x000fea0003800000 */
[----:B0-----:R-:W-:-:S05]  /*30d00*/  IMAD.MOV.U32 R3, RZ, RZ, 0x42700000 ;  /* 0x42700000ff037424 */ /* 0x001fca00078e00ff */
[----:B------:R-:W-:Y:S01]  /*30d10*/  STG.E desc[UR4][R4.64], R3 ;  /* 0x0000000304007986 */ /* 0x000fe2000c101904 */
[----:B------:R-:W-:Y:S05]  /*30d20*/  EXIT ;  /* 0x000000000000794d */ /* 0x000fea0003800000 */
.L_x_997:
        /* <DEDUP_REMOVED lines=11> */
.L_x_999:
[----:B------:R-:W-:-:S13]  /*30de0*/  FSETP.NEU.AND P0, PT, R2, R3, PT ;  /* 0x000000030200720b */ /* 0x000fda0003f0d000 */
[----:B------:R-:W-:-:S05]  /*30df0*/  @!P0 IMAD.MOV.U32 R3, RZ, RZ, 0x42640000 ;  /* 0x42640000ff038424 */ /* 0x000fca00078e00ff */
[----:B------:R0:W-:Y:S01]  /*30e00*/  @!P0 STG.E desc[UR4][R4.64], R3 ;  /* 0x0000000304008986 */ /* 0x0001e2000c101904 */
[----:B------:R-:W-:Y:S05]  /*30e10*/  @!P0 EXIT ;  /* 0x000000000000894d */ /* 0x000fea0003800000 */
[----:B0-----:R-:W-:-:S05]  /*30e20*/  IMAD.MOV.U32 R3, RZ, RZ, 0x42600000 ;  /* 0x42600000ff037424 */ /* 0x001fca00078e00ff */
[----:B------:R-:W-:Y:S01]  /*30e30*/  STG.E desc[UR4][R4.64], R3 ;  /* 0x0000000304007986 */ /* 0x000fe2000c101904 */
[----:B------:R-:W-:Y:S05]  /*30e40*/  EXIT ;  /* 0x000000000000794d */ /* 0x000fea0003800000 */
.L_x_996:
        /* <DEDUP_REMOVED lines=15> */
.L_x_1001:
[----:B------:R-:W-:-:S13]  /*30f40*/  FSETP.NEU.AND P0, PT, R2, R3, PT ;  /* 0x000000030200720b */ /* 0x000fda0003f0d000 */
[----:B------:R-:W-:-:S05]  /*30f50*/  @!P0 IMAD.MOV.U32 R3, RZ, RZ, 0x42540000 ;  /* 0x42540000ff038424 */ /* 0x000fca00078e00ff */
[----:B------:R0:W-:Y:S01]  /*30f60*/  @!P0 STG.E desc[UR4][R4.64], R3 ;  /* 0x0000000304008986 */ /* 0x0001e2000c101904 */
[----:B------:R-:W-:Y:S05]  /*30f70*/  @!P0 EXIT ;  /* 0x000000000000894d */ /* 0x000fea0003800000 */
[----:B0-----:R-:W-:-:S05]  /*30f80*/  IMAD.MOV.U32 R3, RZ, RZ, 0x42500000 ;  /* 0x42500000ff037424 */ /* 0x001fca00078e00ff */
[----:B------:R-:W-:Y:S01]  /*30f90*/  STG.E desc[UR4][R4.64], R3 ;  /* 0x0000000304007986 */ /* 0x000fe2000c101904 */
[----:B------:R-:W-:Y:S05]  /*30fa0*/  EXIT ;  /* 0x000000000000794d */ /* 0x000fea0003800000 */
.L_x_1000:
        /* <DEDUP_REMOVED lines=11> */
.L_x_1002:
[----:B------:R-:W-:-:S13]  /*31060*/  FSETP.NEU.AND P0, PT, R2, R7, PT ;  /* 0x000000070200720b */ /* 0x000fda0003f0d000 */
[----:B------:R-:W-:-:S05]  /*31070*/  @!P0 IMAD.MOV.U32 R3, RZ, RZ, 0x42440000 ;  /* 0x42440000ff038424 */ /* 0x000fca00078e00ff */
[----:B------:R0:W-:Y:S01]  /*31080*/  @!P0 STG.E desc[UR4][R4.64], R3 ;  /* 0x0000000304008986 */ /* 0x0001e2000c101904 */
[----:B------:R-:W-:Y:S05]  /*31090*/  @!P0 EXIT ;  /* 0x000000000000894d */ /* 0x000fea0003800000 */
[----:B0-----:R-:W-:-:S05]  /*310a0*/  IMAD.MOV.U32 R3, RZ, RZ, 0x42400000 ;  /* 0x42400000ff037424 */ /* 0x001fca00078e00ff */
[----:B------:R-:W-:Y:S01]  /*310b0*/  STG.E desc[UR4][R4.64], R3 ;  /* 0x0000000304007986 */ /* 0x000fe2000c101904 */
[----:B------:R-:W-:Y:S05]  /*310c0*/  EXIT ;  /* 0x000000000000794d */ /* 0x000fea0003800000 */
.L_x_995:
        /* <DEDUP_REMOVED lines=19> */
.L_x_1005:
[----:B------:R-:W-:-:S13]  /*31200*/  FSETP.NEU.AND P0, PT, R2, R3, PT ;  /* 0x000000030200720b */ /* 0x000fda0003f0d000 */
[----:B------:R-:W-:-:S05]  /*31210*/  @!P0 IMAD.MOV.U32 R3, RZ, RZ, 0x42340000 ;  /* 0x42340000ff038424 */ /* 0x000fca00078e00ff */
[----:B------:R0:W-:Y:S01]  /*31220*/  @!P0 STG.E desc[UR4][R4.64], R3 ;  /* 0x0000000304008986 */ /* 0x0001e2000c101904 */
[----:B------:R-:W-:Y:S05]  /*31230*/  @!P0 EXIT ;  /* 0x000000000000894d */ /* 0x000fea0003800000 */
[----:B0-----:R-:W-:-:S05]  /*31240*/  IMAD.MOV.U32 R3, RZ, RZ, 0x42300000 ;  /* 0x42300000ff037424 */ /* 0x001fca00078e00ff */
[----:B------:R-:W-:Y:S01]  /*31250*/  STG.E desc[UR4][R4.64], R3 ;  /* 0x0000000304007986 */ /* 0x000fe2000c101904 */
[----:B------:R-:W-:Y:S05]  /*31260*/  EXIT ;  /* 0x000000000000794d */ /* 0x000fea0003800000 */
.L_x_1004:
        /* <DEDUP_REMOVED lines=11> */
.L_x_1006:
[----:B------:R-:W-:-:S13]  /*31320*/  FSETP.NEU.AND P0, PT, R2, R7, PT ;  /* 0x000000070200720b */ /* 0x000fda0003f0d000 */
[----:B------:R-:W-:-:S05]  /*31330*/  @!P0 IMAD.MOV.U32 R3, RZ, RZ, 0x42240000 ;  /* 0x42240000ff038424 */ /* 0x000fca00078e00ff */
[----:B------:R0:W-:Y:S01]  /*31340*/  @!P0 STG.E desc[UR4][R4.64], R3 ;  /* 0x0000000304008986 */ /* 0x0001e2000c101904 */
[----:B------:R-:W-:Y:S05]  /*31350*/  @!P0 EXIT ;  /* 0x000000000000894d */ /* 0x000fea0003800000 */
[----:B0-----:R-:W-:-:S05]  /*31360*/  IMAD.MOV.U32 R3, RZ, RZ, 0x42200000 ;  /* 0x42200000ff037424 */ /* 0x001fca00078e00ff */
[----:B------:R-:W-:Y:S01]  /*31370*/  STG.E desc[UR4][R4.64], R3 ;  /* 0x0000000304007986 */ /* 0x000fe2000c101904 */
[----:B------:R-:W-:Y:S05]  /*31380*/  EXIT ;  /* 0x000000000000794d */ /* 0x000fea0003800000 */
.L_x_1003:
        /* <DEDUP_REMOVED lines=15> */
.L_x_1008:
[----:B------:R-:W-:-:S13]  /*31480*/  FSETP.NEU.AND P0, PT, R2, R7, PT ;  /* 0x000000070200720b */ /* 0x000fda0003f0d000 */
[----:B------:R-:W-:-:S05]  /*31490*/  @!P0 IMAD.MOV.U32 R3, RZ, RZ, 0x42140000 ;  /* 0x42140000ff038424 */ /* 0x000fca00078e00ff */
[----:B------:R0:W-:Y:S01]  /*314a0*/  @!P0 STG.E desc[UR4][R4.64], R3 ;  /* 0x0000000304008986 */ /* 0x0001e2000c101904 */
[----:B------:R-:W-:Y:S05]  /*314b0*/  @!P0 EXIT ;  /* 0x000000000000894d */ /* 0x000fea0003800000 */
[----:B0-----:R-:W-:-:S05]  /*314c0*/  IMAD.MOV.U32 R3, RZ, RZ, 0x42100000 ;  /* 0x42100000ff037424 */ /* 0x001fca00078e00ff */
[----:B------:R-:W-:Y:S01]  /*314d0*/  STG.E desc[UR4][R4.64], R3 ;  /* 0x0000000304007986 */ /* 0x000fe2000c101904 */
[----:B------:R-:W-:Y:S05]  /*314e0*/  EXIT ;  /* 0x000000000000794d */ /* 0x000fea0003800000 */
.L_x_1007:
        /* <DEDUP_REMOVED lines=11> */
.L_x_1009:
[----:B------:R-:W-:-:S13]  /*315a0*/  FSETP.NEU.AND P0, PT, R2, R3, PT ;  /* 0x000000030200720b */ /* 0x000fda0003f0d000 */
[----:B------:R-:W-:-:S05]  /*315b0*/  @!P0 IMAD.MOV.U32 R3, RZ, RZ, 0x42040000 ;  /* 0x42040000ff038424 */ /* 0x000fca00078e00ff */
[----:B------:R0:W-:Y:S01]  /*315c0*/  @!P0 STG.E desc[UR4][R4.64], R3 ;  /* 0x0000000304008986 */ /* 0x0001e2000c101904 */
[----:B------:R-:W-:Y:S05]  /*315d0*/  @!P0 EXIT ;  /* 0x000000000000894d */ /* 0x000fea0003800000 */
[----:B0-----:R-:W-:-:S05]  /*315e0*/  IMAD.MOV.U32 R3, RZ, RZ, 0x42000000 ;  /* 0x42000000ff037424 */ /* 0x001fca00078e00ff */
[----:B------:R-:W-:Y:S01]  /*315f0*/  STG.E desc[UR4][R4.64], R3 ;  /* 0x0000000304007986 */ /* 0x000fe2000c101904 */
[----:B------:R-:W-:Y:S05]  /*31600*/  EXIT ;  /* 0x000000000000794d */ /* 0x000fea0003800000 */
.L_x_994:
        /* <DEDUP_REMOVED lines=23> */
.L_x_1013:
[----:B------:R-:W-:-:S13]  /*31780*/  FSETP.NEU.AND P0, PT, R2, R3, PT ;  /* 0x000000030200720b */ /* 0x000fda0003f0d000 */
[----:B------:R-:W-:-:S05]  /*31790*/  @!P0 IMAD.MOV.U32 R3, RZ, RZ, 0x41e80000 ;  /* 0x41e80000ff038424 */ /* 0x000fca00078e00ff */
[----:B------:R0:W-:Y:S01]  /*317a0*/  @!P0 STG.E desc[UR4][R4.64], R3 ;  /* 0x0000000304008986 */ /* 0x0001e2000c101904 */
[----:B------:R-:W-:Y:S05]  /*317b0*/  @!P0 EXIT ;  /* 0x000000000000894d */ /* 0x000fea0003800000 */
[----:B0-----:R-:W-:-:S05]  /*317c0*/  IMAD.MOV.U32 R3, RZ, RZ, 0x41e00000 ;  /* 0x41e00000ff037424 */ /* 0x001fca00078e00ff */
[----:B------:R-:W-:Y:S01]  /*317d0*/  STG.E desc[UR4][R4.64], R3 ;  /* 0x0000000304007986 */ /* 0x000fe2000c101904 */
[----:B------:R-:W-:Y:S05]  /*317e0*/  EXIT ;  /* 0x000000000000794d */ /* 0x000fea0003800000 */
.L_x_1012:
        /* <DEDUP_REMOVED lines=11> */
.L_x_1014:
[----:B------:R-:W-:-:S13]  /*318a0*/  FSETP.NEU.AND P0, PT, R2, R7, PT ;  /* 0x000000070200720b */ /* 0x000fda0003f0d000 */
[----:B------:R-:W-:-:S05]  /*318b0*/  @!P0 IMAD.MOV.U32 R3, RZ, RZ, 0x41c80000 ;  /* 0x41c80000ff038424 */ /* 0x000fca00078e00ff */
[----:B------:R0:W-:Y:S01]  /*318c0*/  @!P0 STG.E desc[UR4][R4.64], R3 ;  /* 0x0000000304008986 */ /* 0x0001e2000c101904 */
[----:B------:R-:W-:Y:S05]  /*318d0*/  @!P0 EXIT ;  /* 0x000000000000894d */ /* 0x000fea0003800000 */
[----:B0-----:R-:W-:-:S05]  /*318e0*/  IMAD.MOV.U32 R3, RZ, RZ, 0x41c00000 ;  /* 0x41c00000ff037424 */ /* 0x001fca00078e00ff */
[----:B------:R-:W-:Y:S01]  /*318f0*/  STG.E desc[UR4][R4.64], R3 ;  /* 0x0000000304007986 */ /* 0x000fe2000c101904 */
[----:B------:R-:W-:Y:S05]  /*31900*/  EXIT ;  /* 0x000000000000794d */ /* 0x000fea0003800000 */
.L_x_1011:
        /* <DEDUP_REMOVED lines=15> */
.L_x_1016:
[----:B------:R-:W-:-:S13]  /*31a00*/  FSETP.NEU.AND P0, PT, R2, R7, PT ;  /* 0x000000070200720b */ /* 0x000fda0003f0d000 */
[----:B------:R-:W-:-:S05]  /*31a10*/  @!P0 IMAD.MOV.U32 R3, RZ, RZ, 0x41a80000 ;  /* 0x41a80000ff038424 */ /* 0x000fca00078e00ff */
[----:B------:R0:W-:Y:S01]  /*31a20*/  @!P0 STG.E desc[UR4][R4.64], R3 ;  /* 0x0000000304008986 */ /* 0x0001e2000c101904 */
[----:B------:R-:W-:Y:S05]  /*31a30*/  @!P0 EXIT ;  /* 0x000000000000894d */ /* 0x000fea0003800000 */
[----:B0-----:R-:W-:-:S05]  /*31a40*/  IMAD.MOV.U32 R3, RZ, RZ, 0x41a00000 ;  /* 0x41a00000ff037424 */ /* 0x001fca00078e00ff */
[----:B------:R-:W-:Y:S01]  /*31a50*/  STG.E desc[UR4][R4.64], R3 ;  /* 0x0000000304007986 */ /* 0x000fe2000c101904 */
[----:B------:R-:W-:Y:S05]  /*31a60*/  EXIT ;  /* 0x000000000000794d */ /* 0x000fea0003800000 */
.L_x_1015:
        /* <DEDUP_REMOVED lines=11> */
.L_x_1017:
[----:B------:R-:W-:-:S13]  /*31b20*/  FSETP.NEU.AND P0, PT, R2, R3, PT ;  /* 0x000000030200720b */ /* 0x000fda0003f0d000 */
[----:B------:R-:W-:-:S05]  /*31b30*/  @!P0 IMAD.MOV.U32 R3, RZ, RZ, 0x41880000 ;  /* 0x41880000ff038424 */ /* 0x000fca00078e00ff */
[----:B------:R0:W-:Y:S01]  /*31b40*/  @!P0 STG.E desc[UR4][R4.64], R3 ;  /* 0x0000000304008986 */ /* 0x0001e2000c101904 */
[----:B------:R-:W-:Y:S05]  /*31b50*/  @!P0 EXIT ;  /* 0x000000000000894d */ /* 0x000fea0003800000 */
[----:B0-----:R-:W-:-:S05]  /*31b60*/  IMAD.MOV.U32 R3, RZ, RZ, 0x41800000 ;  /* 0x41800000ff037424 */ /* 0x001fca00078e00ff */
[----:B------:R-:W-:Y:S01]  /*31b70*/  STG.E desc[UR4][R4.64], R3 ;  /* 0x0000000304007986 */ /* 0x000fe2000c101904 */
[----:B------:R-:W-:Y:S05]  /*31b80*/  EXIT ;  /* 0x000000000000794d */ /* 0x000fea0003800000 */
.L_x_1010:
        /* <DEDUP_REMOVED lines=19> */
.L_x_1020:
[----:B------:R-:W-:-:S13]  /*31cc0*/  FSETP.NEU.AND P0, PT, R2, R7, PT ;  /* 0x000000070200720b */ /* 0x000fda0003f0d000 */
[----:B------:R-:W-:-:S05]  /*31cd0*/  @!P0 IMAD.MOV.U32 R3, RZ, RZ, 0x41500000 ;  /* 0x41500000ff038424 */ /* 0x000fca00078e00ff */
[----:B------:R0:W-:Y:S01]  /*31ce0*/  @!P0 STG.E desc[UR4][R4.64], R3 ;  /* 0x0000000304008986 */ /* 0x0001e2000c101904 */
[----:B------:R-:W-:Y:S05]  /*31cf0*/  @!P0 EXIT ;  /* 0x000000000000894d */ /* 0x000fea0003800000 */
[----:B0-----:R-:W-:-:S05]  /*31d00*/  IMAD.MOV.U32 R3, RZ, RZ, 0x41400000 ;  /* 0x41400000ff037424 */ /* 0x001fca00078e00ff */
[----:B------:R-:W-:Y:S01]  /*31d10*/  STG.E desc[UR4][R4.64], R3 ;  /* 0x0000000304007986 */ /* 0x000fe2000c101904 */
[----:B------:R-:W-:Y:S05]  /*31d20*/  EXIT ;  /* 0x000000000000794d */ /* 0x000fea0003800000 */
.L_x_1019:
        /* <DEDUP_REMOVED lines=11> */
.L_x_1021:
[----:B------:R-:W-:-:S13]  /*31de0*/  FSETP.NEU.AND P0, PT, R2, R3, PT ;  /* 0x000000030200720b */ /* 0x000fda0003f0d000 */
[----:B------:R-:W-:-:S05]  /*31df0*/  @!P0 IMAD.MOV.U32 R3, RZ, RZ, 0x41100000 ;  /* 0x41100000ff038424 */ /* 0x000fca00078e00ff */
[----:B------:R0:W-:Y:S01]  /*31e00*/  @!P0 STG.E desc[UR4][R4.64], R3 ;  /* 0x0000000304008986 */ /* 0x0001e2000c101904 */
[----:B------:R-:W-:Y:S05]  /*31e10*/  @!P0 EXIT ;  /* 0x000000000000894d */ /* 0x000fea0003800000 */
[----:B0-----:R-:W-:-:S05]  /*31e20*/  IMAD.MOV.U32 R3, RZ, RZ, 0x41000000 ;  /* 0x41000000ff037424 */ /* 0x001fca00078e00ff */
[----:B------:R-:W-:Y:S01]  /*31e30*/  STG.E desc[UR4][R4.64], R3 ;  /* 0x0000000304007986 */ /* 0x000fe2000c101904 */
[----:B------:R-:W-:Y:S05]  /*31e40*/  EXIT ;  /* 0x000000000000794d */ /* 0x000fea0003800000 */
.L_x_1018:
        /* <DEDUP_REMOVED lines=15> */
.L_x_1023:
[----:B------:R-:W-:-:S13]  /*31f40*/  FSETP.NEU.AND P0, PT, R2, R3, PT ;  /* 0x000000030200720b */ /* 0x000fda0003f0d000 */
[----:B------:R-:W-:-:S05]  /*31f50*/  @!P0 IMAD.MOV.U32 R3, RZ, RZ, 0x40a00000 ;  /* 0x40a00000ff038424 */ /* 0x000fca00078e00ff */
[----:B------:R0:W-:Y:S01]  /*31f60*/  @!P0 STG.E desc[UR4][R4.64], R3 ;  /* 0x0000000304008986 */ /* 0x0001e2000c101904 */
[----:B------:R-:W-:Y:S05]  /*31f70*/  @!P0 EXIT ;  /* 0x000000000000894d */ /* 0x000fea0003800000 */
[----:B0-----:R-:W-:-:S05]  /*31f80*/  IMAD.MOV.U32 R3, RZ, RZ, 0x40800000 ;  /* 0x40800000ff037424 */ /* 0x001fca00078e00ff */
[----:B------:R-:W-:Y:S01]  /*31f90*/  STG.E desc[UR4][R4.64], R3 ;  /* 0x0000000304007986 */ /* 0x000fe2000c101904 */
[----:B------:R-:W-:Y:S05]  /*31fa0*/  EXIT ;  /* 0x000000000000794d */ /* 0x000fea0003800000 */
.L_x_1022:
        /* <DEDUP_REMOVED lines=11> */
.L_x_1024:
[----:B------:R-:W-:-:S13]  /*32060*/  FSETP.NEU.AND P0, PT, R2, R7, PT ;  /* 0x000000070200720b */ /* 0x000fda0003f0d000 */
[----:B------:R-:W-:-:S05]  /*32070*/  @!P0 IMAD.MOV.U32 R3, RZ, RZ, 0x3f800000 ;  /* 0x3f800000ff038424 */ /* 0x000fca00078e00ff */
[----:B------:R0:W-:Y:S01]  /*32080*/  @!P0 STG.E desc[UR4][R4.64], R3 ;  /* 0x0000000304008986 */ /* 0x0001e2000c101904 */
[----:B------:R-:W-:Y:S05]  /*32090*/  @!P0 EXIT ;  /* 0x000000000000894d */ /* 0x000fea0003800000 */
[----:B------:R-:W-:Y:S01]  /*320a0*/  STG.E desc[UR4][R4.64], RZ ;  /* 0x000000ff04007986 */ /* 0x000fe2000c101904 */
[----:B------:R-:W-:Y:S05]  /*320b0*/  EXIT ;  /* 0x000000000000794d */ /* 0x000fea0003800000 */
.L_x_1025:
[----:B------:R-:W-:-:S00]  /*320c0*/  BRA `(.L_x_1025) ;  /* 0xfffffffc00fc7947 */ /* 0x000fc0000383ffff */
[----:B------:R-:W-:-:S00]  /*320d0*/  NOP ;  /* 0x0000000000007918 */ /* 0x000fc00000000000 */
        /* <DEDUP_REMOVED lines=10> */
.L_x_1026:


//--------------------- .nv.shared.reserved.0     --------------------------
	.section	.nv.shared.reserved.0,"aw",@nobits
	.weak		__nv_reservedSMEM_offset_0_alias
	.size		__nv_reservedSMEM_offset_0_alias, 0, 64
	.other		__nv_reservedSMEM_offset_0_alias,@"STO_CUDA_RESERVED_SHARED STV_DEFAULT"
__nv_reservedSMEM_offset_0_alias:
	.zero		0
	.zero		64


//--------------------- .nv.constant0._Z9RF_kernelPfiiiiS_ --------------------------
	.section	.nv.constant0._Z9RF_kernelPfiiiiS_,"a",@progbits
	.sectionflags	@""
	.align	4
.nv.constant0._Z9RF_kernelPfiiiiS_:
	.zero		928


//--------------------- SYMBOLS --------------------------

	.type		.nv.reservedSmem.offset0,@object
	.size		.nv.reservedSmem.offset0,0x4
